//
// Generated by NVIDIA NVVM Compiler
//
// Compiler Build ID: CL-36424714
// Cuda compilation tools, release 13.0, V13.0.88
// Based on NVVM 20.0.0
//

.version 9.0
.target sm_100
.address_size 64

	// .globl	_ZN3cub18CUB_300001_SM_10006detail11EmptyKernelIvEEvv
.func  (.param .align 16 .b8 func_retval0[16]) __internal_trig_reduction_slowpathd
(
	.param .b64 __internal_trig_reduction_slowpathd_param_0
)
;
// _ZZN3cub18CUB_300001_SM_10006detail4scan16DeviceScanKernelINS2_10policy_hubIiiijN4cuda3std3__44plusIvEEE10Policy1000EN6thrust24THRUST_300001_SM_1000_NS6detail15normal_iteratorINSD_10device_ptrIiEEEESI_NS0_13ScanTileStateIiLb1EEES9_NS0_8NullTypeEjiLb0ESL_EEvT0_T1_T2_iT3_T4_T5_E12temp_storage has been demoted
// _ZZN3cub18CUB_300001_SM_10006detail4scan16DeviceScanKernelINS2_10policy_hubIiiimN4cuda3std3__44plusIvEEE10Policy1000EN6thrust24THRUST_300001_SM_1000_NS6detail15normal_iteratorINSD_10device_ptrIiEEEESI_NS0_13ScanTileStateIiLb1EEES9_NS0_8NullTypeEmiLb0ESL_EEvT0_T1_T2_iT3_T4_T5_E12temp_storage has been demoted
// _ZZN3cub18CUB_300001_SM_10006detail6reduce28DeviceReduceSingleTileKernelINS2_10policy_hubIdjN4cuda3std3__44plusIdEEE10Policy1000EN6thrust24THRUST_300001_SM_1000_NS12zip_iteratorINS7_5tupleIJNSD_6detail15normal_iteratorINSD_10device_ptrIiEEEESK_EEEEEPdjS9_dd4simpEEvT0_T1_T2_T3_T4_T6_E12temp_storage has been demoted
// _ZZN3cub18CUB_300001_SM_10006detail6reduce18DeviceReduceKernelINS2_10policy_hubIdjN4cuda3std3__44plusIdEEE10Policy1000EN6thrust24THRUST_300001_SM_1000_NS12zip_iteratorINS7_5tupleIJNSD_6detail15normal_iteratorINSD_10device_ptrIiEEEESK_EEEEEjS9_d4simpEEvT0_PT3_T1_NS0_13GridEvenShareISR_EET2_T4_E12temp_storage has been demoted
// _ZZN3cub18CUB_300001_SM_10006detail6reduce28DeviceReduceSingleTileKernelINS2_10policy_hubIdjN4cuda3std3__44plusIdEEE10Policy1000EPdSC_iS9_ddNS7_10__identityEEEvT0_T1_T2_T3_T4_T6_E12temp_storage has been demoted
// _ZZN3cub18CUB_300001_SM_10006detail6reduce28DeviceReduceSingleTileKernelINS2_10policy_hubIdyN4cuda3std3__44plusIdEEE10Policy1000EN6thrust24THRUST_300001_SM_1000_NS12zip_iteratorINS7_5tupleIJNSD_6detail15normal_iteratorINSD_10device_ptrIiEEEESK_EEEEEPdyS9_dd4simpEEvT0_T1_T2_T3_T4_T6_E12temp_storage has been demoted
// _ZZN3cub18CUB_300001_SM_10006detail6reduce18DeviceReduceKernelINS2_10policy_hubIdyN4cuda3std3__44plusIdEEE10Policy1000EN6thrust24THRUST_300001_SM_1000_NS12zip_iteratorINS7_5tupleIJNSD_6detail15normal_iteratorINSD_10device_ptrIiEEEESK_EEEEEyS9_d4simpEEvT0_PT3_T1_NS0_13GridEvenShareISR_EET2_T4_E12temp_storage has been demoted
// _ZZN3cub18CUB_300001_SM_10006detail6reduce28DeviceReduceSingleTileKernelINS2_10policy_hubIdyN4cuda3std3__44plusIdEEE10Policy1000EPdSC_iS9_ddNS7_10__identityEEEvT0_T1_T2_T3_T4_T6_E12temp_storage has been demoted
.global .align 1 .b8 _ZN34_INTERNAL_16b155b5_4_k_cu_f02018824cuda3std3__45__cpo5beginE[1];
.global .align 1 .b8 _ZN34_INTERNAL_16b155b5_4_k_cu_f02018824cuda3std3__45__cpo3endE[1];
.global .align 1 .b8 _ZN34_INTERNAL_16b155b5_4_k_cu_f02018824cuda3std3__45__cpo6cbeginE[1];
.global .align 1 .b8 _ZN34_INTERNAL_16b155b5_4_k_cu_f02018824cuda3std3__45__cpo4cendE[1];
.global .align 1 .b8 _ZN34_INTERNAL_16b155b5_4_k_cu_f02018824cuda3std3__45__cpo6rbeginE[1];
.global .align 1 .b8 _ZN34_INTERNAL_16b155b5_4_k_cu_f02018824cuda3std3__45__cpo4rendE[1];
.global .align 1 .b8 _ZN34_INTERNAL_16b155b5_4_k_cu_f02018824cuda3std3__45__cpo7crbeginE[1];
.global .align 1 .b8 _ZN34_INTERNAL_16b155b5_4_k_cu_f02018824cuda3std3__45__cpo5crendE[1];
.global .align 1 .b8 _ZN34_INTERNAL_16b155b5_4_k_cu_f02018824cuda3std3__436_GLOBAL__N__16b155b5_4_k_cu_f02018826ignoreE[1];
.global .align 1 .b8 _ZN34_INTERNAL_16b155b5_4_k_cu_f02018824cuda3std3__419piecewise_constructE[1];
.global .align 1 .b8 _ZN34_INTERNAL_16b155b5_4_k_cu_f02018824cuda3std3__48in_placeE[1];
.global .align 1 .b8 _ZN34_INTERNAL_16b155b5_4_k_cu_f02018824cuda3std3__420unreachable_sentinelE[1];
.global .align 1 .b8 _ZN34_INTERNAL_16b155b5_4_k_cu_f02018824cuda3std3__47nulloptE[1];
.global .align 1 .b8 _ZN34_INTERNAL_16b155b5_4_k_cu_f02018824cuda3std3__48unexpectE[1];
.global .align 1 .b8 _ZN34_INTERNAL_16b155b5_4_k_cu_f02018824cuda3std6ranges3__45__cpo4swapE[1];
.global .align 1 .b8 _ZN34_INTERNAL_16b155b5_4_k_cu_f02018824cuda3std6ranges3__45__cpo9iter_moveE[1];
.global .align 1 .b8 _ZN34_INTERNAL_16b155b5_4_k_cu_f02018824cuda3std6ranges3__45__cpo5beginE[1];
.global .align 1 .b8 _ZN34_INTERNAL_16b155b5_4_k_cu_f02018824cuda3std6ranges3__45__cpo3endE[1];
.global .align 1 .b8 _ZN34_INTERNAL_16b155b5_4_k_cu_f02018824cuda3std6ranges3__45__cpo6cbeginE[1];
.global .align 1 .b8 _ZN34_INTERNAL_16b155b5_4_k_cu_f02018824cuda3std6ranges3__45__cpo4cendE[1];
.global .align 1 .b8 _ZN34_INTERNAL_16b155b5_4_k_cu_f02018824cuda3std6ranges3__45__cpo7advanceE[1];
.global .align 1 .b8 _ZN34_INTERNAL_16b155b5_4_k_cu_f02018824cuda3std6ranges3__45__cpo9iter_swapE[1];
.global .align 1 .b8 _ZN34_INTERNAL_16b155b5_4_k_cu_f02018824cuda3std6ranges3__45__cpo4nextE[1];
.global .align 1 .b8 _ZN34_INTERNAL_16b155b5_4_k_cu_f02018824cuda3std6ranges3__45__cpo4prevE[1];
.global .align 1 .b8 _ZN34_INTERNAL_16b155b5_4_k_cu_f02018824cuda3std6ranges3__45__cpo4dataE[1];
.global .align 1 .b8 _ZN34_INTERNAL_16b155b5_4_k_cu_f02018824cuda3std6ranges3__45__cpo5cdataE[1];
.global .align 1 .b8 _ZN34_INTERNAL_16b155b5_4_k_cu_f02018824cuda3std6ranges3__45__cpo4sizeE[1];
.global .align 1 .b8 _ZN34_INTERNAL_16b155b5_4_k_cu_f02018824cuda3std6ranges3__45__cpo5ssizeE[1];
.global .align 1 .b8 _ZN34_INTERNAL_16b155b5_4_k_cu_f02018824cuda3std6ranges3__45__cpo8distanceE[1];
.global .align 1 .b8 _ZN34_INTERNAL_16b155b5_4_k_cu_f02018826thrust24THRUST_300001_SM_1000_NS8cuda_cub3parE[1];
.global .align 1 .b8 _ZN34_INTERNAL_16b155b5_4_k_cu_f02018826thrust24THRUST_300001_SM_1000_NS8cuda_cub10par_nosyncE[1];
.global .align 1 .b8 _ZN34_INTERNAL_16b155b5_4_k_cu_f02018826thrust24THRUST_300001_SM_1000_NS6system6detail10sequential3seqE[1];
.global .align 1 .b8 _ZN34_INTERNAL_16b155b5_4_k_cu_f02018826thrust24THRUST_300001_SM_1000_NS12placeholders2_1E[1];
.global .align 1 .b8 _ZN34_INTERNAL_16b155b5_4_k_cu_f02018826thrust24THRUST_300001_SM_1000_NS12placeholders2_2E[1];
.global .align 1 .b8 _ZN34_INTERNAL_16b155b5_4_k_cu_f02018826thrust24THRUST_300001_SM_1000_NS12placeholders2_3E[1];
.global .align 1 .b8 _ZN34_INTERNAL_16b155b5_4_k_cu_f02018826thrust24THRUST_300001_SM_1000_NS12placeholders2_4E[1];
.global .align 1 .b8 _ZN34_INTERNAL_16b155b5_4_k_cu_f02018826thrust24THRUST_300001_SM_1000_NS12placeholders2_5E[1];
.global .align 1 .b8 _ZN34_INTERNAL_16b155b5_4_k_cu_f02018826thrust24THRUST_300001_SM_1000_NS12placeholders2_6E[1];
.global .align 1 .b8 _ZN34_INTERNAL_16b155b5_4_k_cu_f02018826thrust24THRUST_300001_SM_1000_NS12placeholders2_7E[1];
.global .align 1 .b8 _ZN34_INTERNAL_16b155b5_4_k_cu_f02018826thrust24THRUST_300001_SM_1000_NS12placeholders2_8E[1];
.global .align 1 .b8 _ZN34_INTERNAL_16b155b5_4_k_cu_f02018826thrust24THRUST_300001_SM_1000_NS12placeholders2_9E[1];
.global .align 1 .b8 _ZN34_INTERNAL_16b155b5_4_k_cu_f02018826thrust24THRUST_300001_SM_1000_NS12placeholders3_10E[1];
.global .align 1 .b8 _ZN34_INTERNAL_16b155b5_4_k_cu_f02018826thrust24THRUST_300001_SM_1000_NS3seqE[1];
.global .align 8 .b8 __cudart_i2opi_d[144] = {8, 93, 141, 31, 177, 95, 251, 107, 234, 146, 82, 138, 247, 57, 7, 61, 123, 241, 229, 235, 199, 186, 39, 117, 45, 234, 95, 158, 102, 63, 70, 79, 183, 9, 203, 39, 207, 126, 54, 109, 31, 109, 10, 90, 139, 17, 47, 239, 15, 152, 5, 222, 255, 151, 248, 31, 59, 40, 249, 189, 139, 95, 132, 156, 244, 57, 83, 131, 57, 214, 145, 57, 65, 126, 95, 180, 38, 112, 156, 233, 132, 68, 187, 46, 245, 53, 130, 232, 62, 167, 41, 177, 28, 235, 29, 254, 28, 146, 209, 9, 234, 46, 73, 6, 224, 210, 77, 66, 58, 110, 36, 183, 97, 197, 187, 222, 171, 99, 81, 254, 65, 144, 67, 60, 153, 149, 98, 219, 192, 221, 52, 245, 209, 87, 39, 252, 41, 21, 68, 78, 110, 131, 249, 162};
.global .align 16 .b8 __cudart_sin_cos_coeffs[128] = {70, 210, 176, 44, 241, 229, 90, 190, 146, 227, 172, 105, 227, 29, 199, 62, 161, 98, 219, 25, 160, 1, 42, 191, 24, 8, 17, 17, 17, 17, 129, 63, 84, 85, 85, 85, 85, 85, 197, 191, 0, 0, 0, 0, 0, 0, 0, 0, 0, 0, 0, 0, 0, 0, 0, 0, 100, 129, 253, 32, 131, 255, 168, 189, 40, 133, 239, 193, 167, 238, 33, 62, 217, 230, 6, 142, 79, 126, 146, 190, 233, 188, 221, 25, 160, 1, 250, 62, 71, 93, 193, 22, 108, 193, 86, 191, 81, 85, 85, 85, 85, 85, 165, 63, 0, 0, 0, 0, 0, 0, 224, 191, 0, 0, 0, 0, 0, 0, 240, 63};

.visible .entry _ZN3cub18CUB_300001_SM_10006detail11EmptyKernelIvEEvv()
{


	ret;

}
	// .globl	_ZN3cub18CUB_300001_SM_10006detail8for_each13static_kernelINS2_12policy_hub_t12policy_500_tEmN6thrust24THRUST_300001_SM_1000_NS8cuda_cub20__uninitialized_fill7functorINS7_10device_ptrIiEEiEEEEvT0_T1_
.visible .entry _ZN3cub18CUB_300001_SM_10006detail8for_each13static_kernelINS2_12policy_hub_t12policy_500_tEmN6thrust24THRUST_300001_SM_1000_NS8cuda_cub20__uninitialized_fill7functorINS7_10device_ptrIiEEiEEEEvT0_T1_(
	.param .u64 _ZN3cub18CUB_300001_SM_10006detail8for_each13static_kernelINS2_12policy_hub_t12policy_500_tEmN6thrust24THRUST_300001_SM_1000_NS8cuda_cub20__uninitialized_fill7functorINS7_10device_ptrIiEEiEEEEvT0_T1__param_0,
	.param .align 8 .b8 _ZN3cub18CUB_300001_SM_10006detail8for_each13static_kernelINS2_12policy_hub_t12policy_500_tEmN6thrust24THRUST_300001_SM_1000_NS8cuda_cub20__uninitialized_fill7functorINS7_10device_ptrIiEEiEEEEvT0_T1__param_1[16]
)
.maxntid 256
{
	.reg .pred 	%p<4>;
	.reg .b16 	%rs<5>;
	.reg .b32 	%r<12>;
	.reg .b64 	%rd<16>;

	ld.param.u32 	%r3, [_ZN3cub18CUB_300001_SM_10006detail8for_each13static_kernelINS2_12policy_hub_t12policy_500_tEmN6thrust24THRUST_300001_SM_1000_NS8cuda_cub20__uninitialized_fill7functorINS7_10device_ptrIiEEiEEEEvT0_T1__param_1+8];
	ld.param.u64 	%rd4, [_ZN3cub18CUB_300001_SM_10006detail8for_each13static_kernelINS2_12policy_hub_t12policy_500_tEmN6thrust24THRUST_300001_SM_1000_NS8cuda_cub20__uninitialized_fill7functorINS7_10device_ptrIiEEiEEEEvT0_T1__param_1];
	ld.param.u64 	%rd5, [_ZN3cub18CUB_300001_SM_10006detail8for_each13static_kernelINS2_12policy_hub_t12policy_500_tEmN6thrust24THRUST_300001_SM_1000_NS8cuda_cub20__uninitialized_fill7functorINS7_10device_ptrIiEEiEEEEvT0_T1__param_0];
	mov.u32 	%r9, %ctaid.x;
	mul.wide.u32 	%rd1, %r9, 512;
	sub.s64 	%rd2, %rd5, %rd1;
	setp.lt.u64 	%p1, %rd2, 512;
	@%p1 bra 	$L__BB1_2;
	mov.u32 	%r11, %tid.x;
	cvta.to.global.u64 	%rd11, %rd4;
	cvt.u64.u32 	%rd12, %r11;
	add.s64 	%rd13, %rd1, %rd12;
	shl.b64 	%rd14, %rd13, 2;
	add.s64 	%rd15, %rd11, %rd14;
	st.global.u32 	[%rd15], %r3;
	st.global.u32 	[%rd15+1024], %r3;
	bra.uni 	$L__BB1_6;
$L__BB1_2:
	cvta.to.global.u64 	%rd6, %rd4;
	mov.u32 	%r2, %tid.x;
	cvt.u64.u32 	%rd7, %r2;
	setp.le.u64 	%p2, %rd2, %rd7;
	add.s64 	%rd8, %rd1, %rd7;
	shl.b64 	%rd9, %rd8, 2;
	add.s64 	%rd3, %rd6, %rd9;
	@%p2 bra 	$L__BB1_4;
	st.global.u32 	[%rd3], %r3;
$L__BB1_4:
	add.s32 	%r10, %r2, 256;
	cvt.u64.u32 	%rd10, %r10;
	setp.le.u64 	%p3, %rd2, %rd10;
	@%p3 bra 	$L__BB1_6;
	st.global.u32 	[%rd3+1024], %r3;
$L__BB1_6:
	ret;

}
	// .globl	_ZN3cub18CUB_300001_SM_10006detail6reduce28DeviceReduceSingleTileKernelINS2_10policy_hubIdjN4cuda3std3__44plusIdEEE10Policy1000EN6thrust24THRUST_300001_SM_1000_NS12zip_iteratorINS7_5tupleIJNSD_6detail15normal_iteratorINSD_10device_ptrIiEEEESK_EEEEEPdjS9_dd4simpEEvT0_T1_T2_T3_T4_T6_
.visible .entry _ZN3cub18CUB_300001_SM_10006detail6reduce28DeviceReduceSingleTileKernelINS2_10policy_hubIdjN4cuda3std3__44plusIdEEE10Policy1000EN6thrust24THRUST_300001_SM_1000_NS12zip_iteratorINS7_5tupleIJNSD_6detail15normal_iteratorINSD_10device_ptrIiEEEESK_EEEEEPdjS9_dd4simpEEvT0_T1_T2_T3_T4_T6_(
	.param .align 8 .b8 _ZN3cub18CUB_300001_SM_10006detail6reduce28DeviceReduceSingleTileKernelINS2_10policy_hubIdjN4cuda3std3__44plusIdEEE10Policy1000EN6thrust24THRUST_300001_SM_1000_NS12zip_iteratorINS7_5tupleIJNSD_6detail15normal_iteratorINSD_10device_ptrIiEEEESK_EEEEEPdjS9_dd4simpEEvT0_T1_T2_T3_T4_T6__param_0[16],
	.param .u64 .ptr .align 1 _ZN3cub18CUB_300001_SM_10006detail6reduce28DeviceReduceSingleTileKernelINS2_10policy_hubIdjN4cuda3std3__44plusIdEEE10Policy1000EN6thrust24THRUST_300001_SM_1000_NS12zip_iteratorINS7_5tupleIJNSD_6detail15normal_iteratorINSD_10device_ptrIiEEEESK_EEEEEPdjS9_dd4simpEEvT0_T1_T2_T3_T4_T6__param_1,
	.param .u32 _ZN3cub18CUB_300001_SM_10006detail6reduce28DeviceReduceSingleTileKernelINS2_10policy_hubIdjN4cuda3std3__44plusIdEEE10Policy1000EN6thrust24THRUST_300001_SM_1000_NS12zip_iteratorINS7_5tupleIJNSD_6detail15normal_iteratorINSD_10device_ptrIiEEEESK_EEEEEPdjS9_dd4simpEEvT0_T1_T2_T3_T4_T6__param_2,
	.param .align 1 .b8 _ZN3cub18CUB_300001_SM_10006detail6reduce28DeviceReduceSingleTileKernelINS2_10policy_hubIdjN4cuda3std3__44plusIdEEE10Policy1000EN6thrust24THRUST_300001_SM_1000_NS12zip_iteratorINS7_5tupleIJNSD_6detail15normal_iteratorINSD_10device_ptrIiEEEESK_EEEEEPdjS9_dd4simpEEvT0_T1_T2_T3_T4_T6__param_3[1],
	.param .f64 _ZN3cub18CUB_300001_SM_10006detail6reduce28DeviceReduceSingleTileKernelINS2_10policy_hubIdjN4cuda3std3__44plusIdEEE10Policy1000EN6thrust24THRUST_300001_SM_1000_NS12zip_iteratorINS7_5tupleIJNSD_6detail15normal_iteratorINSD_10device_ptrIiEEEESK_EEEEEPdjS9_dd4simpEEvT0_T1_T2_T3_T4_T6__param_4,
	.param .align 8 .b8 _ZN3cub18CUB_300001_SM_10006detail6reduce28DeviceReduceSingleTileKernelINS2_10policy_hubIdjN4cuda3std3__44plusIdEEE10Policy1000EN6thrust24THRUST_300001_SM_1000_NS12zip_iteratorINS7_5tupleIJNSD_6detail15normal_iteratorINSD_10device_ptrIiEEEESK_EEEEEPdjS9_dd4simpEEvT0_T1_T2_T3_T4_T6__param_5[8]
)
.maxntid 640
.minnctapersm 1
{
	.reg .pred 	%p<265>;
	.reg .b32 	%r<924>;
	.reg .b32 	%f<39>;
	.reg .b64 	%rd<210>;
	.reg .b64 	%fd<2037>;
	// demoted variable
	.shared .align 8 .b8 _ZZN3cub18CUB_300001_SM_10006detail6reduce28DeviceReduceSingleTileKernelINS2_10policy_hubIdjN4cuda3std3__44plusIdEEE10Policy1000EN6thrust24THRUST_300001_SM_1000_NS12zip_iteratorINS7_5tupleIJNSD_6detail15normal_iteratorINSD_10device_ptrIiEEEESK_EEEEEPdjS9_dd4simpEEvT0_T1_T2_T3_T4_T6_E12temp_storage[192];
	ld.param.u64 	%rd15, [_ZN3cub18CUB_300001_SM_10006detail6reduce28DeviceReduceSingleTileKernelINS2_10policy_hubIdjN4cuda3std3__44plusIdEEE10Policy1000EN6thrust24THRUST_300001_SM_1000_NS12zip_iteratorINS7_5tupleIJNSD_6detail15normal_iteratorINSD_10device_ptrIiEEEESK_EEEEEPdjS9_dd4simpEEvT0_T1_T2_T3_T4_T6__param_0+8];
	ld.param.u64 	%rd14, [_ZN3cub18CUB_300001_SM_10006detail6reduce28DeviceReduceSingleTileKernelINS2_10policy_hubIdjN4cuda3std3__44plusIdEEE10Policy1000EN6thrust24THRUST_300001_SM_1000_NS12zip_iteratorINS7_5tupleIJNSD_6detail15normal_iteratorINSD_10device_ptrIiEEEESK_EEEEEPdjS9_dd4simpEEvT0_T1_T2_T3_T4_T6__param_0];
	ld.param.f64 	%fd399, [_ZN3cub18CUB_300001_SM_10006detail6reduce28DeviceReduceSingleTileKernelINS2_10policy_hubIdjN4cuda3std3__44plusIdEEE10Policy1000EN6thrust24THRUST_300001_SM_1000_NS12zip_iteratorINS7_5tupleIJNSD_6detail15normal_iteratorINSD_10device_ptrIiEEEESK_EEEEEPdjS9_dd4simpEEvT0_T1_T2_T3_T4_T6__param_5];
	ld.param.u64 	%rd16, [_ZN3cub18CUB_300001_SM_10006detail6reduce28DeviceReduceSingleTileKernelINS2_10policy_hubIdjN4cuda3std3__44plusIdEEE10Policy1000EN6thrust24THRUST_300001_SM_1000_NS12zip_iteratorINS7_5tupleIJNSD_6detail15normal_iteratorINSD_10device_ptrIiEEEESK_EEEEEPdjS9_dd4simpEEvT0_T1_T2_T3_T4_T6__param_1];
	ld.param.u32 	%r245, [_ZN3cub18CUB_300001_SM_10006detail6reduce28DeviceReduceSingleTileKernelINS2_10policy_hubIdjN4cuda3std3__44plusIdEEE10Policy1000EN6thrust24THRUST_300001_SM_1000_NS12zip_iteratorINS7_5tupleIJNSD_6detail15normal_iteratorINSD_10device_ptrIiEEEESK_EEEEEPdjS9_dd4simpEEvT0_T1_T2_T3_T4_T6__param_2];
	ld.param.f64 	%fd398, [_ZN3cub18CUB_300001_SM_10006detail6reduce28DeviceReduceSingleTileKernelINS2_10policy_hubIdjN4cuda3std3__44plusIdEEE10Policy1000EN6thrust24THRUST_300001_SM_1000_NS12zip_iteratorINS7_5tupleIJNSD_6detail15normal_iteratorINSD_10device_ptrIiEEEESK_EEEEEPdjS9_dd4simpEEvT0_T1_T2_T3_T4_T6__param_4];
	cvta.to.global.u64 	%rd1, %rd16;
	setp.ne.s32 	%p1, %r245, 0;
	@%p1 bra 	$L__BB2_3;
	mov.u32 	%r860, %tid.x;
	setp.ne.s32 	%p264, %r860, 0;
	@%p264 bra 	$L__BB2_260;
	st.global.f64 	[%rd1], %fd398;
	bra.uni 	$L__BB2_260;
$L__BB2_3:
	cvta.to.global.u64 	%rd2, %rd14;
	cvta.to.global.u64 	%rd3, %rd15;
	setp.gt.u32 	%p2, %r245, 5119;
	@%p2 bra 	$L__BB2_42;
	mov.u32 	%r1, %tid.x;
	setp.ge.u32 	%p203, %r1, %r245;
	mov.f64 	%fd1963, 0d0000000000000000;
	mov.u32 	%r865, %r1;
	@%p203 bra 	$L__BB2_18;
	mul.wide.u32 	%rd168, %r1, 4;
	add.s64 	%rd169, %rd2, %rd168;
	add.s64 	%rd170, %rd3, %rd168;
	ld.global.u32 	%r695, [%rd169];
	ld.global.u32 	%r2, [%rd170];
	cvt.rn.f64.s32 	%fd1688, %r695;
	mul.f64 	%fd2, %fd399, %fd1688;
	abs.f64 	%fd3, %fd2;
	setp.neu.f64 	%p204, %fd3, 0d7FF0000000000000;
	@%p204 bra 	$L__BB2_7;
	mov.f64 	%fd1694, 0d0000000000000000;
	mul.rn.f64 	%fd1953, %fd2, %fd1694;
	mov.b32 	%r861, 0;
	bra.uni 	$L__BB2_9;
$L__BB2_7:
	mul.f64 	%fd1689, %fd2, 0d3FE45F306DC9C883;
	cvt.rni.s32.f64 	%r861, %fd1689;
	cvt.rn.f64.s32 	%fd1690, %r861;
	fma.rn.f64 	%fd1691, %fd1690, 0dBFF921FB54442D18, %fd2;
	fma.rn.f64 	%fd1692, %fd1690, 0dBC91A62633145C00, %fd1691;
	fma.rn.f64 	%fd1953, %fd1690, 0dB97B839A252049C0, %fd1692;
	setp.ltu.f64 	%p205, %fd3, 0d41E0000000000000;
	@%p205 bra 	$L__BB2_9;
	{ // callseq 34, 0
	.param .b64 param0;
	st.param.f64 	[param0], %fd2;
	.param .align 16 .b8 retval0[16];
	call.uni (retval0), 
	__internal_trig_reduction_slowpathd, 
	(
	param0
	);
	ld.param.f64 	%fd1953, [retval0];
	ld.param.b32 	%r861, [retval0+8];
	} // callseq 34
$L__BB2_9:
	shl.b32 	%r698, %r861, 6;
	cvt.u64.u32 	%rd171, %r698;
	and.b64  	%rd172, %rd171, 64;
	mov.u64 	%rd173, __cudart_sin_cos_coeffs;
	add.s64 	%rd174, %rd173, %rd172;
	mul.rn.f64 	%fd1695, %fd1953, %fd1953;
	and.b32  	%r699, %r861, 1;
	setp.eq.b32 	%p206, %r699, 1;
	selp.f64 	%fd1696, 0dBDA8FF8320FD8164, 0d3DE5DB65F9785EBA, %p206;
	ld.global.nc.v2.f64 	{%fd1697, %fd1698}, [%rd174];
	fma.rn.f64 	%fd1699, %fd1696, %fd1695, %fd1697;
	fma.rn.f64 	%fd1700, %fd1699, %fd1695, %fd1698;
	ld.global.nc.v2.f64 	{%fd1701, %fd1702}, [%rd174+16];
	fma.rn.f64 	%fd1703, %fd1700, %fd1695, %fd1701;
	fma.rn.f64 	%fd1704, %fd1703, %fd1695, %fd1702;
	ld.global.nc.v2.f64 	{%fd1705, %fd1706}, [%rd174+32];
	fma.rn.f64 	%fd1707, %fd1704, %fd1695, %fd1705;
	fma.rn.f64 	%fd1708, %fd1707, %fd1695, %fd1706;
	fma.rn.f64 	%fd1709, %fd1708, %fd1953, %fd1953;
	fma.rn.f64 	%fd1710, %fd1708, %fd1695, 0d3FF0000000000000;
	selp.f64 	%fd1711, %fd1710, %fd1709, %p206;
	and.b32  	%r700, %r861, 2;
	setp.eq.s32 	%p207, %r700, 0;
	mov.f64 	%fd1712, 0d0000000000000000;
	sub.f64 	%fd1713, %fd1712, %fd1711;
	selp.f64 	%fd8, %fd1711, %fd1713, %p207;
	fma.rn.f64 	%fd1714, %fd8, 0d3FF71547652B82FE, 0d4338000000000000;
	{
	.reg .b32 %temp; 
	mov.b64 	{%r6, %temp}, %fd1714;
	}
	mov.f64 	%fd1715, 0dC338000000000000;
	add.rn.f64 	%fd1716, %fd1714, %fd1715;
	fma.rn.f64 	%fd1717, %fd1716, 0dBFE62E42FEFA39EF, %fd8;
	fma.rn.f64 	%fd1718, %fd1716, 0dBC7ABC9E3B39803F, %fd1717;
	fma.rn.f64 	%fd1719, %fd1718, 0d3E5ADE1569CE2BDF, 0d3E928AF3FCA213EA;
	fma.rn.f64 	%fd1720, %fd1719, %fd1718, 0d3EC71DEE62401315;
	fma.rn.f64 	%fd1721, %fd1720, %fd1718, 0d3EFA01997C89EB71;
	fma.rn.f64 	%fd1722, %fd1721, %fd1718, 0d3F2A01A014761F65;
	fma.rn.f64 	%fd1723, %fd1722, %fd1718, 0d3F56C16C1852B7AF;
	fma.rn.f64 	%fd1724, %fd1723, %fd1718, 0d3F81111111122322;
	fma.rn.f64 	%fd1725, %fd1724, %fd1718, 0d3FA55555555502A1;
	fma.rn.f64 	%fd1726, %fd1725, %fd1718, 0d3FC5555555555511;
	fma.rn.f64 	%fd1727, %fd1726, %fd1718, 0d3FE000000000000B;
	fma.rn.f64 	%fd1728, %fd1727, %fd1718, 0d3FF0000000000000;
	fma.rn.f64 	%fd1729, %fd1728, %fd1718, 0d3FF0000000000000;
	{
	.reg .b32 %temp; 
	mov.b64 	{%r7, %temp}, %fd1729;
	}
	{
	.reg .b32 %temp; 
	mov.b64 	{%temp, %r8}, %fd1729;
	}
	shl.b32 	%r701, %r6, 20;
	add.s32 	%r702, %r701, %r8;
	mov.b64 	%fd1954, {%r7, %r702};
	{
	.reg .b32 %temp; 
	mov.b64 	{%temp, %r703}, %fd8;
	}
	mov.b32 	%f37, %r703;
	abs.f32 	%f1, %f37;
	setp.lt.f32 	%p208, %f1, 0f4086232B;
	@%p208 bra 	$L__BB2_12;
	setp.lt.f64 	%p209, %fd8, 0d0000000000000000;
	add.f64 	%fd1730, %fd8, 0d7FF0000000000000;
	selp.f64 	%fd1954, 0d0000000000000000, %fd1730, %p209;
	setp.geu.f32 	%p210, %f1, 0f40874800;
	@%p210 bra 	$L__BB2_12;
	shr.u32 	%r704, %r6, 31;
	add.s32 	%r705, %r6, %r704;
	shr.s32 	%r706, %r705, 1;
	shl.b32 	%r707, %r706, 20;
	add.s32 	%r708, %r8, %r707;
	mov.b64 	%fd1731, {%r7, %r708};
	sub.s32 	%r709, %r6, %r706;
	shl.b32 	%r710, %r709, 20;
	add.s32 	%r711, %r710, 1072693248;
	mov.b32 	%r712, 0;
	mov.b64 	%fd1732, {%r712, %r711};
	mul.f64 	%fd1954, %fd1732, %fd1731;
$L__BB2_12:
	cvt.rn.f64.s32 	%fd1733, %r2;
	mul.f64 	%fd13, %fd1954, %fd1733;
	div.rn.f64 	%fd14, %fd2, 0d4044000000000000;
	abs.f64 	%fd15, %fd14;
	setp.neu.f64 	%p211, %fd15, 0d7FF0000000000000;
	@%p211 bra 	$L__BB2_14;
	mov.f64 	%fd1739, 0d0000000000000000;
	mul.rn.f64 	%fd1956, %fd14, %fd1739;
	mov.b32 	%r863, 1;
	bra.uni 	$L__BB2_17;
$L__BB2_14:
	mul.f64 	%fd1734, %fd14, 0d3FE45F306DC9C883;
	cvt.rni.s32.f64 	%r862, %fd1734;
	cvt.rn.f64.s32 	%fd1735, %r862;
	fma.rn.f64 	%fd1736, %fd1735, 0dBFF921FB54442D18, %fd14;
	fma.rn.f64 	%fd1737, %fd1735, 0dBC91A62633145C00, %fd1736;
	fma.rn.f64 	%fd1956, %fd1735, 0dB97B839A252049C0, %fd1737;
	setp.ltu.f64 	%p212, %fd15, 0d41E0000000000000;
	@%p212 bra 	$L__BB2_16;
	{ // callseq 35, 0
	.param .b64 param0;
	st.param.f64 	[param0], %fd14;
	.param .align 16 .b8 retval0[16];
	call.uni (retval0), 
	__internal_trig_reduction_slowpathd, 
	(
	param0
	);
	ld.param.f64 	%fd1956, [retval0];
	ld.param.b32 	%r862, [retval0+8];
	} // callseq 35
$L__BB2_16:
	add.s32 	%r863, %r862, 1;
$L__BB2_17:
	shl.b32 	%r715, %r863, 6;
	cvt.u64.u32 	%rd175, %r715;
	and.b64  	%rd176, %rd175, 64;
	add.s64 	%rd178, %rd173, %rd176;
	mul.rn.f64 	%fd1740, %fd1956, %fd1956;
	and.b32  	%r716, %r863, 1;
	setp.eq.b32 	%p213, %r716, 1;
	selp.f64 	%fd1741, 0dBDA8FF8320FD8164, 0d3DE5DB65F9785EBA, %p213;
	ld.global.nc.v2.f64 	{%fd1742, %fd1743}, [%rd178];
	fma.rn.f64 	%fd1744, %fd1741, %fd1740, %fd1742;
	fma.rn.f64 	%fd1745, %fd1744, %fd1740, %fd1743;
	ld.global.nc.v2.f64 	{%fd1746, %fd1747}, [%rd178+16];
	fma.rn.f64 	%fd1748, %fd1745, %fd1740, %fd1746;
	fma.rn.f64 	%fd1749, %fd1748, %fd1740, %fd1747;
	ld.global.nc.v2.f64 	{%fd1750, %fd1751}, [%rd178+32];
	fma.rn.f64 	%fd1752, %fd1749, %fd1740, %fd1750;
	fma.rn.f64 	%fd1753, %fd1752, %fd1740, %fd1751;
	fma.rn.f64 	%fd1754, %fd1753, %fd1956, %fd1956;
	fma.rn.f64 	%fd1755, %fd1753, %fd1740, 0d3FF0000000000000;
	selp.f64 	%fd1756, %fd1755, %fd1754, %p213;
	and.b32  	%r717, %r863, 2;
	setp.eq.s32 	%p214, %r717, 0;
	mov.f64 	%fd1757, 0d0000000000000000;
	sub.f64 	%fd1758, %fd1757, %fd1756;
	selp.f64 	%fd1759, %fd1756, %fd1758, %p214;
	mul.f64 	%fd1963, %fd13, %fd1759;
	add.s32 	%r865, %r1, 640;
$L__BB2_18:
	setp.ge.u32 	%p215, %r865, %r245;
	@%p215 bra 	$L__BB2_33;
	mul.wide.u32 	%rd179, %r865, 4;
	add.s64 	%rd209, %rd3, %rd179;
	add.s64 	%rd208, %rd2, %rd179;
$L__BB2_20:
	ld.global.u32 	%r718, [%rd208];
	ld.global.u32 	%r17, [%rd209];
	cvt.rn.f64.s32 	%fd1760, %r718;
	mul.f64 	%fd24, %fd399, %fd1760;
	abs.f64 	%fd25, %fd24;
	setp.neu.f64 	%p216, %fd25, 0d7FF0000000000000;
	@%p216 bra 	$L__BB2_22;
	mov.f64 	%fd1766, 0d0000000000000000;
	mul.rn.f64 	%fd1959, %fd24, %fd1766;
	mov.b32 	%r866, 0;
	bra.uni 	$L__BB2_24;
$L__BB2_22:
	mul.f64 	%fd1761, %fd24, 0d3FE45F306DC9C883;
	cvt.rni.s32.f64 	%r866, %fd1761;
	cvt.rn.f64.s32 	%fd1762, %r866;
	fma.rn.f64 	%fd1763, %fd1762, 0dBFF921FB54442D18, %fd24;
	fma.rn.f64 	%fd1764, %fd1762, 0dBC91A62633145C00, %fd1763;
	fma.rn.f64 	%fd1959, %fd1762, 0dB97B839A252049C0, %fd1764;
	setp.ltu.f64 	%p217, %fd25, 0d41E0000000000000;
	@%p217 bra 	$L__BB2_24;
	{ // callseq 36, 0
	.param .b64 param0;
	st.param.f64 	[param0], %fd24;
	.param .align 16 .b8 retval0[16];
	call.uni (retval0), 
	__internal_trig_reduction_slowpathd, 
	(
	param0
	);
	ld.param.f64 	%fd1959, [retval0];
	ld.param.b32 	%r866, [retval0+8];
	} // callseq 36
$L__BB2_24:
	shl.b32 	%r721, %r866, 6;
	cvt.u64.u32 	%rd180, %r721;
	and.b64  	%rd181, %rd180, 64;
	mov.u64 	%rd182, __cudart_sin_cos_coeffs;
	add.s64 	%rd183, %rd182, %rd181;
	mul.rn.f64 	%fd1767, %fd1959, %fd1959;
	and.b32  	%r722, %r866, 1;
	setp.eq.b32 	%p218, %r722, 1;
	selp.f64 	%fd1768, 0dBDA8FF8320FD8164, 0d3DE5DB65F9785EBA, %p218;
	ld.global.nc.v2.f64 	{%fd1769, %fd1770}, [%rd183];
	fma.rn.f64 	%fd1771, %fd1768, %fd1767, %fd1769;
	fma.rn.f64 	%fd1772, %fd1771, %fd1767, %fd1770;
	ld.global.nc.v2.f64 	{%fd1773, %fd1774}, [%rd183+16];
	fma.rn.f64 	%fd1775, %fd1772, %fd1767, %fd1773;
	fma.rn.f64 	%fd1776, %fd1775, %fd1767, %fd1774;
	ld.global.nc.v2.f64 	{%fd1777, %fd1778}, [%rd183+32];
	fma.rn.f64 	%fd1779, %fd1776, %fd1767, %fd1777;
	fma.rn.f64 	%fd1780, %fd1779, %fd1767, %fd1778;
	fma.rn.f64 	%fd1781, %fd1780, %fd1959, %fd1959;
	fma.rn.f64 	%fd1782, %fd1780, %fd1767, 0d3FF0000000000000;
	selp.f64 	%fd1783, %fd1782, %fd1781, %p218;
	and.b32  	%r723, %r866, 2;
	setp.eq.s32 	%p219, %r723, 0;
	mov.f64 	%fd1784, 0d0000000000000000;
	sub.f64 	%fd1785, %fd1784, %fd1783;
	selp.f64 	%fd30, %fd1783, %fd1785, %p219;
	fma.rn.f64 	%fd1786, %fd30, 0d3FF71547652B82FE, 0d4338000000000000;
	{
	.reg .b32 %temp; 
	mov.b64 	{%r21, %temp}, %fd1786;
	}
	mov.f64 	%fd1787, 0dC338000000000000;
	add.rn.f64 	%fd1788, %fd1786, %fd1787;
	fma.rn.f64 	%fd1789, %fd1788, 0dBFE62E42FEFA39EF, %fd30;
	fma.rn.f64 	%fd1790, %fd1788, 0dBC7ABC9E3B39803F, %fd1789;
	fma.rn.f64 	%fd1791, %fd1790, 0d3E5ADE1569CE2BDF, 0d3E928AF3FCA213EA;
	fma.rn.f64 	%fd1792, %fd1791, %fd1790, 0d3EC71DEE62401315;
	fma.rn.f64 	%fd1793, %fd1792, %fd1790, 0d3EFA01997C89EB71;
	fma.rn.f64 	%fd1794, %fd1793, %fd1790, 0d3F2A01A014761F65;
	fma.rn.f64 	%fd1795, %fd1794, %fd1790, 0d3F56C16C1852B7AF;
	fma.rn.f64 	%fd1796, %fd1795, %fd1790, 0d3F81111111122322;
	fma.rn.f64 	%fd1797, %fd1796, %fd1790, 0d3FA55555555502A1;
	fma.rn.f64 	%fd1798, %fd1797, %fd1790, 0d3FC5555555555511;
	fma.rn.f64 	%fd1799, %fd1798, %fd1790, 0d3FE000000000000B;
	fma.rn.f64 	%fd1800, %fd1799, %fd1790, 0d3FF0000000000000;
	fma.rn.f64 	%fd1801, %fd1800, %fd1790, 0d3FF0000000000000;
	{
	.reg .b32 %temp; 
	mov.b64 	{%r22, %temp}, %fd1801;
	}
	{
	.reg .b32 %temp; 
	mov.b64 	{%temp, %r23}, %fd1801;
	}
	shl.b32 	%r724, %r21, 20;
	add.s32 	%r725, %r724, %r23;
	mov.b64 	%fd1960, {%r22, %r725};
	{
	.reg .b32 %temp; 
	mov.b64 	{%temp, %r726}, %fd30;
	}
	mov.b32 	%f38, %r726;
	abs.f32 	%f2, %f38;
	setp.lt.f32 	%p220, %f2, 0f4086232B;
	@%p220 bra 	$L__BB2_27;
	setp.lt.f64 	%p221, %fd30, 0d0000000000000000;
	add.f64 	%fd1802, %fd30, 0d7FF0000000000000;
	selp.f64 	%fd1960, 0d0000000000000000, %fd1802, %p221;
	setp.geu.f32 	%p222, %f2, 0f40874800;
	@%p222 bra 	$L__BB2_27;
	shr.u32 	%r727, %r21, 31;
	add.s32 	%r728, %r21, %r727;
	shr.s32 	%r729, %r728, 1;
	shl.b32 	%r730, %r729, 20;
	add.s32 	%r731, %r23, %r730;
	mov.b64 	%fd1803, {%r22, %r731};
	sub.s32 	%r732, %r21, %r729;
	shl.b32 	%r733, %r732, 20;
	add.s32 	%r734, %r733, 1072693248;
	mov.b32 	%r735, 0;
	mov.b64 	%fd1804, {%r735, %r734};
	mul.f64 	%fd1960, %fd1804, %fd1803;
$L__BB2_27:
	cvt.rn.f64.s32 	%fd1805, %r17;
	mul.f64 	%fd35, %fd1960, %fd1805;
	div.rn.f64 	%fd36, %fd24, 0d4044000000000000;
	abs.f64 	%fd37, %fd36;
	setp.neu.f64 	%p223, %fd37, 0d7FF0000000000000;
	@%p223 bra 	$L__BB2_29;
	mov.f64 	%fd1811, 0d0000000000000000;
	mul.rn.f64 	%fd1962, %fd36, %fd1811;
	mov.b32 	%r868, 1;
	bra.uni 	$L__BB2_32;
$L__BB2_29:
	mul.f64 	%fd1806, %fd36, 0d3FE45F306DC9C883;
	cvt.rni.s32.f64 	%r867, %fd1806;
	cvt.rn.f64.s32 	%fd1807, %r867;
	fma.rn.f64 	%fd1808, %fd1807, 0dBFF921FB54442D18, %fd36;
	fma.rn.f64 	%fd1809, %fd1807, 0dBC91A62633145C00, %fd1808;
	fma.rn.f64 	%fd1962, %fd1807, 0dB97B839A252049C0, %fd1809;
	setp.ltu.f64 	%p224, %fd37, 0d41E0000000000000;
	@%p224 bra 	$L__BB2_31;
	{ // callseq 37, 0
	.param .b64 param0;
	st.param.f64 	[param0], %fd36;
	.param .align 16 .b8 retval0[16];
	call.uni (retval0), 
	__internal_trig_reduction_slowpathd, 
	(
	param0
	);
	ld.param.f64 	%fd1962, [retval0];
	ld.param.b32 	%r867, [retval0+8];
	} // callseq 37
$L__BB2_31:
	add.s32 	%r868, %r867, 1;
$L__BB2_32:
	shl.b32 	%r738, %r868, 6;
	cvt.u64.u32 	%rd184, %r738;
	and.b64  	%rd185, %rd184, 64;
	add.s64 	%rd187, %rd182, %rd185;
	mul.rn.f64 	%fd1812, %fd1962, %fd1962;
	and.b32  	%r739, %r868, 1;
	setp.eq.b32 	%p225, %r739, 1;
	selp.f64 	%fd1813, 0dBDA8FF8320FD8164, 0d3DE5DB65F9785EBA, %p225;
	ld.global.nc.v2.f64 	{%fd1814, %fd1815}, [%rd187];
	fma.rn.f64 	%fd1816, %fd1813, %fd1812, %fd1814;
	fma.rn.f64 	%fd1817, %fd1816, %fd1812, %fd1815;
	ld.global.nc.v2.f64 	{%fd1818, %fd1819}, [%rd187+16];
	fma.rn.f64 	%fd1820, %fd1817, %fd1812, %fd1818;
	fma.rn.f64 	%fd1821, %fd1820, %fd1812, %fd1819;
	ld.global.nc.v2.f64 	{%fd1822, %fd1823}, [%rd187+32];
	fma.rn.f64 	%fd1824, %fd1821, %fd1812, %fd1822;
	fma.rn.f64 	%fd1825, %fd1824, %fd1812, %fd1823;
	fma.rn.f64 	%fd1826, %fd1825, %fd1962, %fd1962;
	fma.rn.f64 	%fd1827, %fd1825, %fd1812, 0d3FF0000000000000;
	selp.f64 	%fd1828, %fd1827, %fd1826, %p225;
	and.b32  	%r740, %r868, 2;
	setp.eq.s32 	%p226, %r740, 0;
	mov.f64 	%fd1829, 0d0000000000000000;
	sub.f64 	%fd1830, %fd1829, %fd1828;
	selp.f64 	%fd1831, %fd1828, %fd1830, %p226;
	fma.rn.f64 	%fd1963, %fd35, %fd1831, %fd1963;
	add.s32 	%r865, %r865, 640;
	add.s64 	%rd209, %rd209, 2560;
	add.s64 	%rd208, %rd208, 2560;
	setp.lt.s32 	%p227, %r865, %r245;
	@%p227 bra 	$L__BB2_20;
$L__BB2_33:
	setp.lt.s32 	%p228, %r245, 640;
	@%p228 bra 	$L__BB2_38;
	// begin inline asm
	mov.u32 %r804, %laneid;
	// end inline asm
	mov.b64 	%rd198, %fd1963;
	mov.b64 	{%r806, %r811}, %rd198;
	mov.b32 	%r812, 1;
	mov.b32 	%r853, 31;
	mov.b32 	%r854, -1;
	// begin inline asm
	shfl.sync.down.b32 %r805, %r806, %r812, %r853, %r854;
	// end inline asm
	// begin inline asm
	shfl.sync.down.b32 %r810, %r811, %r812, %r853, %r854;
	// end inline asm
	mov.b64 	%rd199, {%r805, %r810};
	mov.b64 	%fd1902, %rd199;
	setp.gt.s32 	%p256, %r804, 30;
	add.f64 	%fd1903, %fd1963, %fd1902;
	selp.f64 	%fd1904, %fd1963, %fd1903, %p256;
	mov.b64 	%rd200, %fd1904;
	mov.b64 	{%r816, %r821}, %rd200;
	mov.b32 	%r822, 2;
	// begin inline asm
	shfl.sync.down.b32 %r815, %r816, %r822, %r853, %r854;
	// end inline asm
	// begin inline asm
	shfl.sync.down.b32 %r820, %r821, %r822, %r853, %r854;
	// end inline asm
	mov.b64 	%rd201, {%r815, %r820};
	mov.b64 	%fd1905, %rd201;
	setp.gt.s32 	%p257, %r804, 29;
	add.f64 	%fd1906, %fd1904, %fd1905;
	selp.f64 	%fd1907, %fd1904, %fd1906, %p257;
	mov.b64 	%rd202, %fd1907;
	mov.b64 	{%r826, %r831}, %rd202;
	mov.b32 	%r832, 4;
	// begin inline asm
	shfl.sync.down.b32 %r825, %r826, %r832, %r853, %r854;
	// end inline asm
	// begin inline asm
	shfl.sync.down.b32 %r830, %r831, %r832, %r853, %r854;
	// end inline asm
	mov.b64 	%rd203, {%r825, %r830};
	mov.b64 	%fd1908, %rd203;
	setp.gt.s32 	%p258, %r804, 27;
	add.f64 	%fd1909, %fd1907, %fd1908;
	selp.f64 	%fd1910, %fd1907, %fd1909, %p258;
	mov.b64 	%rd204, %fd1910;
	mov.b64 	{%r836, %r841}, %rd204;
	mov.b32 	%r842, 8;
	// begin inline asm
	shfl.sync.down.b32 %r835, %r836, %r842, %r853, %r854;
	// end inline asm
	// begin inline asm
	shfl.sync.down.b32 %r840, %r841, %r842, %r853, %r854;
	// end inline asm
	mov.b64 	%rd205, {%r835, %r840};
	mov.b64 	%fd1911, %rd205;
	setp.gt.s32 	%p259, %r804, 23;
	add.f64 	%fd1912, %fd1910, %fd1911;
	selp.f64 	%fd1913, %fd1910, %fd1912, %p259;
	mov.b64 	%rd206, %fd1913;
	mov.b64 	{%r846, %r851}, %rd206;
	mov.b32 	%r852, 16;
	// begin inline asm
	shfl.sync.down.b32 %r845, %r846, %r852, %r853, %r854;
	// end inline asm
	// begin inline asm
	shfl.sync.down.b32 %r850, %r851, %r852, %r853, %r854;
	// end inline asm
	mov.b64 	%rd207, {%r845, %r850};
	mov.b64 	%fd1914, %rd207;
	setp.gt.s32 	%p260, %r804, 15;
	add.f64 	%fd45, %fd1913, %fd1914;
	selp.f64 	%fd2036, %fd1913, %fd45, %p260;
	setp.ne.s32 	%p261, %r804, 0;
	@%p261 bra 	$L__BB2_36;
	shr.u32 	%r855, %r1, 2;
	and.b32  	%r856, %r855, 248;
	mov.u32 	%r857, _ZZN3cub18CUB_300001_SM_10006detail6reduce28DeviceReduceSingleTileKernelINS2_10policy_hubIdjN4cuda3std3__44plusIdEEE10Policy1000EN6thrust24THRUST_300001_SM_1000_NS12zip_iteratorINS7_5tupleIJNSD_6detail15normal_iteratorINSD_10device_ptrIiEEEESK_EEEEEPdjS9_dd4simpEEvT0_T1_T2_T3_T4_T6_E12temp_storage;
	add.s32 	%r858, %r857, %r856;
	st.shared.f64 	[%r858+24], %fd45;
$L__BB2_36:
	bar.sync 	0;
	setp.ne.s32 	%p262, %r1, 0;
	@%p262 bra 	$L__BB2_258;
	ld.shared.f64 	%fd1915, [_ZZN3cub18CUB_300001_SM_10006detail6reduce28DeviceReduceSingleTileKernelINS2_10policy_hubIdjN4cuda3std3__44plusIdEEE10Policy1000EN6thrust24THRUST_300001_SM_1000_NS12zip_iteratorINS7_5tupleIJNSD_6detail15normal_iteratorINSD_10device_ptrIiEEEESK_EEEEEPdjS9_dd4simpEEvT0_T1_T2_T3_T4_T6_E12temp_storage+32];
	add.f64 	%fd1916, %fd2036, %fd1915;
	ld.shared.f64 	%fd1917, [_ZZN3cub18CUB_300001_SM_10006detail6reduce28DeviceReduceSingleTileKernelINS2_10policy_hubIdjN4cuda3std3__44plusIdEEE10Policy1000EN6thrust24THRUST_300001_SM_1000_NS12zip_iteratorINS7_5tupleIJNSD_6detail15normal_iteratorINSD_10device_ptrIiEEEESK_EEEEEPdjS9_dd4simpEEvT0_T1_T2_T3_T4_T6_E12temp_storage+40];
	add.f64 	%fd1918, %fd1916, %fd1917;
	ld.shared.f64 	%fd1919, [_ZZN3cub18CUB_300001_SM_10006detail6reduce28DeviceReduceSingleTileKernelINS2_10policy_hubIdjN4cuda3std3__44plusIdEEE10Policy1000EN6thrust24THRUST_300001_SM_1000_NS12zip_iteratorINS7_5tupleIJNSD_6detail15normal_iteratorINSD_10device_ptrIiEEEESK_EEEEEPdjS9_dd4simpEEvT0_T1_T2_T3_T4_T6_E12temp_storage+48];
	add.f64 	%fd1920, %fd1918, %fd1919;
	ld.shared.f64 	%fd1921, [_ZZN3cub18CUB_300001_SM_10006detail6reduce28DeviceReduceSingleTileKernelINS2_10policy_hubIdjN4cuda3std3__44plusIdEEE10Policy1000EN6thrust24THRUST_300001_SM_1000_NS12zip_iteratorINS7_5tupleIJNSD_6detail15normal_iteratorINSD_10device_ptrIiEEEESK_EEEEEPdjS9_dd4simpEEvT0_T1_T2_T3_T4_T6_E12temp_storage+56];
	add.f64 	%fd1922, %fd1920, %fd1921;
	ld.shared.f64 	%fd1923, [_ZZN3cub18CUB_300001_SM_10006detail6reduce28DeviceReduceSingleTileKernelINS2_10policy_hubIdjN4cuda3std3__44plusIdEEE10Policy1000EN6thrust24THRUST_300001_SM_1000_NS12zip_iteratorINS7_5tupleIJNSD_6detail15normal_iteratorINSD_10device_ptrIiEEEESK_EEEEEPdjS9_dd4simpEEvT0_T1_T2_T3_T4_T6_E12temp_storage+64];
	add.f64 	%fd1924, %fd1922, %fd1923;
	ld.shared.f64 	%fd1925, [_ZZN3cub18CUB_300001_SM_10006detail6reduce28DeviceReduceSingleTileKernelINS2_10policy_hubIdjN4cuda3std3__44plusIdEEE10Policy1000EN6thrust24THRUST_300001_SM_1000_NS12zip_iteratorINS7_5tupleIJNSD_6detail15normal_iteratorINSD_10device_ptrIiEEEESK_EEEEEPdjS9_dd4simpEEvT0_T1_T2_T3_T4_T6_E12temp_storage+72];
	add.f64 	%fd1926, %fd1924, %fd1925;
	ld.shared.f64 	%fd1927, [_ZZN3cub18CUB_300001_SM_10006detail6reduce28DeviceReduceSingleTileKernelINS2_10policy_hubIdjN4cuda3std3__44plusIdEEE10Policy1000EN6thrust24THRUST_300001_SM_1000_NS12zip_iteratorINS7_5tupleIJNSD_6detail15normal_iteratorINSD_10device_ptrIiEEEESK_EEEEEPdjS9_dd4simpEEvT0_T1_T2_T3_T4_T6_E12temp_storage+80];
	add.f64 	%fd1928, %fd1926, %fd1927;
	ld.shared.f64 	%fd1929, [_ZZN3cub18CUB_300001_SM_10006detail6reduce28DeviceReduceSingleTileKernelINS2_10policy_hubIdjN4cuda3std3__44plusIdEEE10Policy1000EN6thrust24THRUST_300001_SM_1000_NS12zip_iteratorINS7_5tupleIJNSD_6detail15normal_iteratorINSD_10device_ptrIiEEEESK_EEEEEPdjS9_dd4simpEEvT0_T1_T2_T3_T4_T6_E12temp_storage+88];
	add.f64 	%fd1930, %fd1928, %fd1929;
	ld.shared.f64 	%fd1931, [_ZZN3cub18CUB_300001_SM_10006detail6reduce28DeviceReduceSingleTileKernelINS2_10policy_hubIdjN4cuda3std3__44plusIdEEE10Policy1000EN6thrust24THRUST_300001_SM_1000_NS12zip_iteratorINS7_5tupleIJNSD_6detail15normal_iteratorINSD_10device_ptrIiEEEESK_EEEEEPdjS9_dd4simpEEvT0_T1_T2_T3_T4_T6_E12temp_storage+96];
	add.f64 	%fd1932, %fd1930, %fd1931;
	ld.shared.f64 	%fd1933, [_ZZN3cub18CUB_300001_SM_10006detail6reduce28DeviceReduceSingleTileKernelINS2_10policy_hubIdjN4cuda3std3__44plusIdEEE10Policy1000EN6thrust24THRUST_300001_SM_1000_NS12zip_iteratorINS7_5tupleIJNSD_6detail15normal_iteratorINSD_10device_ptrIiEEEESK_EEEEEPdjS9_dd4simpEEvT0_T1_T2_T3_T4_T6_E12temp_storage+104];
	add.f64 	%fd1934, %fd1932, %fd1933;
	ld.shared.f64 	%fd1935, [_ZZN3cub18CUB_300001_SM_10006detail6reduce28DeviceReduceSingleTileKernelINS2_10policy_hubIdjN4cuda3std3__44plusIdEEE10Policy1000EN6thrust24THRUST_300001_SM_1000_NS12zip_iteratorINS7_5tupleIJNSD_6detail15normal_iteratorINSD_10device_ptrIiEEEESK_EEEEEPdjS9_dd4simpEEvT0_T1_T2_T3_T4_T6_E12temp_storage+112];
	add.f64 	%fd1936, %fd1934, %fd1935;
	ld.shared.f64 	%fd1937, [_ZZN3cub18CUB_300001_SM_10006detail6reduce28DeviceReduceSingleTileKernelINS2_10policy_hubIdjN4cuda3std3__44plusIdEEE10Policy1000EN6thrust24THRUST_300001_SM_1000_NS12zip_iteratorINS7_5tupleIJNSD_6detail15normal_iteratorINSD_10device_ptrIiEEEESK_EEEEEPdjS9_dd4simpEEvT0_T1_T2_T3_T4_T6_E12temp_storage+120];
	add.f64 	%fd1938, %fd1936, %fd1937;
	ld.shared.f64 	%fd1939, [_ZZN3cub18CUB_300001_SM_10006detail6reduce28DeviceReduceSingleTileKernelINS2_10policy_hubIdjN4cuda3std3__44plusIdEEE10Policy1000EN6thrust24THRUST_300001_SM_1000_NS12zip_iteratorINS7_5tupleIJNSD_6detail15normal_iteratorINSD_10device_ptrIiEEEESK_EEEEEPdjS9_dd4simpEEvT0_T1_T2_T3_T4_T6_E12temp_storage+128];
	add.f64 	%fd1940, %fd1938, %fd1939;
	ld.shared.f64 	%fd1941, [_ZZN3cub18CUB_300001_SM_10006detail6reduce28DeviceReduceSingleTileKernelINS2_10policy_hubIdjN4cuda3std3__44plusIdEEE10Policy1000EN6thrust24THRUST_300001_SM_1000_NS12zip_iteratorINS7_5tupleIJNSD_6detail15normal_iteratorINSD_10device_ptrIiEEEESK_EEEEEPdjS9_dd4simpEEvT0_T1_T2_T3_T4_T6_E12temp_storage+136];
	add.f64 	%fd1942, %fd1940, %fd1941;
	ld.shared.f64 	%fd1943, [_ZZN3cub18CUB_300001_SM_10006detail6reduce28DeviceReduceSingleTileKernelINS2_10policy_hubIdjN4cuda3std3__44plusIdEEE10Policy1000EN6thrust24THRUST_300001_SM_1000_NS12zip_iteratorINS7_5tupleIJNSD_6detail15normal_iteratorINSD_10device_ptrIiEEEESK_EEEEEPdjS9_dd4simpEEvT0_T1_T2_T3_T4_T6_E12temp_storage+144];
	add.f64 	%fd1944, %fd1942, %fd1943;
	ld.shared.f64 	%fd1945, [_ZZN3cub18CUB_300001_SM_10006detail6reduce28DeviceReduceSingleTileKernelINS2_10policy_hubIdjN4cuda3std3__44plusIdEEE10Policy1000EN6thrust24THRUST_300001_SM_1000_NS12zip_iteratorINS7_5tupleIJNSD_6detail15normal_iteratorINSD_10device_ptrIiEEEESK_EEEEEPdjS9_dd4simpEEvT0_T1_T2_T3_T4_T6_E12temp_storage+152];
	add.f64 	%fd1946, %fd1944, %fd1945;
	ld.shared.f64 	%fd1947, [_ZZN3cub18CUB_300001_SM_10006detail6reduce28DeviceReduceSingleTileKernelINS2_10policy_hubIdjN4cuda3std3__44plusIdEEE10Policy1000EN6thrust24THRUST_300001_SM_1000_NS12zip_iteratorINS7_5tupleIJNSD_6detail15normal_iteratorINSD_10device_ptrIiEEEESK_EEEEEPdjS9_dd4simpEEvT0_T1_T2_T3_T4_T6_E12temp_storage+160];
	add.f64 	%fd1948, %fd1946, %fd1947;
	ld.shared.f64 	%fd1949, [_ZZN3cub18CUB_300001_SM_10006detail6reduce28DeviceReduceSingleTileKernelINS2_10policy_hubIdjN4cuda3std3__44plusIdEEE10Policy1000EN6thrust24THRUST_300001_SM_1000_NS12zip_iteratorINS7_5tupleIJNSD_6detail15normal_iteratorINSD_10device_ptrIiEEEESK_EEEEEPdjS9_dd4simpEEvT0_T1_T2_T3_T4_T6_E12temp_storage+168];
	add.f64 	%fd1950, %fd1948, %fd1949;
	ld.shared.f64 	%fd1951, [_ZZN3cub18CUB_300001_SM_10006detail6reduce28DeviceReduceSingleTileKernelINS2_10policy_hubIdjN4cuda3std3__44plusIdEEE10Policy1000EN6thrust24THRUST_300001_SM_1000_NS12zip_iteratorINS7_5tupleIJNSD_6detail15normal_iteratorINSD_10device_ptrIiEEEESK_EEEEEPdjS9_dd4simpEEvT0_T1_T2_T3_T4_T6_E12temp_storage+176];
	add.f64 	%fd2036, %fd1950, %fd1951;
	bra.uni 	$L__BB2_258;
$L__BB2_38:
	// begin inline asm
	mov.u32 %r741, %laneid;
	// end inline asm
	and.b32  	%r792, %r1, 992;
	add.s32 	%r793, %r792, 32;
	setp.gt.s32 	%p229, %r793, %r245;
	not.b32 	%r794, %r792;
	add.s32 	%r795, %r245, %r794;
	selp.b32 	%r790, %r795, 31, %p229;
	mov.b64 	%rd188, %fd1963;
	mov.b64 	{%r743, %r748}, %rd188;
	mov.b32 	%r749, 1;
	mov.b32 	%r791, -1;
	// begin inline asm
	shfl.sync.down.b32 %r742, %r743, %r749, %r790, %r791;
	// end inline asm
	// begin inline asm
	shfl.sync.down.b32 %r747, %r748, %r749, %r790, %r791;
	// end inline asm
	mov.b64 	%rd189, {%r742, %r747};
	mov.b64 	%fd1832, %rd189;
	setp.lt.s32 	%p230, %r741, %r790;
	add.f64 	%fd1833, %fd1963, %fd1832;
	selp.f64 	%fd1834, %fd1833, %fd1963, %p230;
	mov.b64 	%rd190, %fd1834;
	mov.b64 	{%r753, %r758}, %rd190;
	mov.b32 	%r759, 2;
	// begin inline asm
	shfl.sync.down.b32 %r752, %r753, %r759, %r790, %r791;
	// end inline asm
	// begin inline asm
	shfl.sync.down.b32 %r757, %r758, %r759, %r790, %r791;
	// end inline asm
	mov.b64 	%rd191, {%r752, %r757};
	mov.b64 	%fd1835, %rd191;
	add.s32 	%r796, %r741, 2;
	setp.gt.s32 	%p231, %r796, %r790;
	add.f64 	%fd1836, %fd1834, %fd1835;
	selp.f64 	%fd1837, %fd1834, %fd1836, %p231;
	mov.b64 	%rd192, %fd1837;
	mov.b64 	{%r763, %r768}, %rd192;
	mov.b32 	%r769, 4;
	// begin inline asm
	shfl.sync.down.b32 %r762, %r763, %r769, %r790, %r791;
	// end inline asm
	// begin inline asm
	shfl.sync.down.b32 %r767, %r768, %r769, %r790, %r791;
	// end inline asm
	mov.b64 	%rd193, {%r762, %r767};
	mov.b64 	%fd1838, %rd193;
	add.s32 	%r797, %r741, 4;
	setp.gt.s32 	%p232, %r797, %r790;
	add.f64 	%fd1839, %fd1837, %fd1838;
	selp.f64 	%fd1840, %fd1837, %fd1839, %p232;
	mov.b64 	%rd194, %fd1840;
	mov.b64 	{%r773, %r778}, %rd194;
	mov.b32 	%r779, 8;
	// begin inline asm
	shfl.sync.down.b32 %r772, %r773, %r779, %r790, %r791;
	// end inline asm
	// begin inline asm
	shfl.sync.down.b32 %r777, %r778, %r779, %r790, %r791;
	// end inline asm
	mov.b64 	%rd195, {%r772, %r777};
	mov.b64 	%fd1841, %rd195;
	add.s32 	%r798, %r741, 8;
	setp.gt.s32 	%p233, %r798, %r790;
	add.f64 	%fd1842, %fd1840, %fd1841;
	selp.f64 	%fd1843, %fd1840, %fd1842, %p233;
	mov.b64 	%rd196, %fd1843;
	mov.b64 	{%r783, %r788}, %rd196;
	mov.b32 	%r789, 16;
	// begin inline asm
	shfl.sync.down.b32 %r782, %r783, %r789, %r790, %r791;
	// end inline asm
	// begin inline asm
	shfl.sync.down.b32 %r787, %r788, %r789, %r790, %r791;
	// end inline asm
	mov.b64 	%rd197, {%r782, %r787};
	mov.b64 	%fd1844, %rd197;
	add.s32 	%r799, %r741, 16;
	setp.gt.s32 	%p234, %r799, %r790;
	add.f64 	%fd1845, %fd1843, %fd1844;
	selp.f64 	%fd2036, %fd1843, %fd1845, %p234;
	setp.ne.s32 	%p235, %r741, 0;
	@%p235 bra 	$L__BB2_40;
	shr.u32 	%r800, %r1, 2;
	and.b32  	%r801, %r800, 248;
	mov.u32 	%r802, _ZZN3cub18CUB_300001_SM_10006detail6reduce28DeviceReduceSingleTileKernelINS2_10policy_hubIdjN4cuda3std3__44plusIdEEE10Policy1000EN6thrust24THRUST_300001_SM_1000_NS12zip_iteratorINS7_5tupleIJNSD_6detail15normal_iteratorINSD_10device_ptrIiEEEESK_EEEEEPdjS9_dd4simpEEvT0_T1_T2_T3_T4_T6_E12temp_storage;
	add.s32 	%r803, %r802, %r801;
	st.shared.f64 	[%r803+24], %fd2036;
$L__BB2_40:
	bar.sync 	0;
	setp.ne.s32 	%p236, %r1, 0;
	@%p236 bra 	$L__BB2_258;
	setp.gt.s32 	%p237, %r245, 32;
	ld.shared.f64 	%fd1846, [_ZZN3cub18CUB_300001_SM_10006detail6reduce28DeviceReduceSingleTileKernelINS2_10policy_hubIdjN4cuda3std3__44plusIdEEE10Policy1000EN6thrust24THRUST_300001_SM_1000_NS12zip_iteratorINS7_5tupleIJNSD_6detail15normal_iteratorINSD_10device_ptrIiEEEESK_EEEEEPdjS9_dd4simpEEvT0_T1_T2_T3_T4_T6_E12temp_storage+32];
	add.f64 	%fd1847, %fd2036, %fd1846;
	selp.f64 	%fd1848, %fd1847, %fd2036, %p237;
	setp.gt.s32 	%p238, %r245, 64;
	ld.shared.f64 	%fd1849, [_ZZN3cub18CUB_300001_SM_10006detail6reduce28DeviceReduceSingleTileKernelINS2_10policy_hubIdjN4cuda3std3__44plusIdEEE10Policy1000EN6thrust24THRUST_300001_SM_1000_NS12zip_iteratorINS7_5tupleIJNSD_6detail15normal_iteratorINSD_10device_ptrIiEEEESK_EEEEEPdjS9_dd4simpEEvT0_T1_T2_T3_T4_T6_E12temp_storage+40];
	add.f64 	%fd1850, %fd1849, %fd1848;
	selp.f64 	%fd1851, %fd1850, %fd1848, %p238;
	setp.gt.s32 	%p239, %r245, 96;
	ld.shared.f64 	%fd1852, [_ZZN3cub18CUB_300001_SM_10006detail6reduce28DeviceReduceSingleTileKernelINS2_10policy_hubIdjN4cuda3std3__44plusIdEEE10Policy1000EN6thrust24THRUST_300001_SM_1000_NS12zip_iteratorINS7_5tupleIJNSD_6detail15normal_iteratorINSD_10device_ptrIiEEEESK_EEEEEPdjS9_dd4simpEEvT0_T1_T2_T3_T4_T6_E12temp_storage+48];
	add.f64 	%fd1853, %fd1852, %fd1851;
	selp.f64 	%fd1854, %fd1853, %fd1851, %p239;
	setp.gt.s32 	%p240, %r245, 128;
	ld.shared.f64 	%fd1855, [_ZZN3cub18CUB_300001_SM_10006detail6reduce28DeviceReduceSingleTileKernelINS2_10policy_hubIdjN4cuda3std3__44plusIdEEE10Policy1000EN6thrust24THRUST_300001_SM_1000_NS12zip_iteratorINS7_5tupleIJNSD_6detail15normal_iteratorINSD_10device_ptrIiEEEESK_EEEEEPdjS9_dd4simpEEvT0_T1_T2_T3_T4_T6_E12temp_storage+56];
	add.f64 	%fd1856, %fd1855, %fd1854;
	selp.f64 	%fd1857, %fd1856, %fd1854, %p240;
	setp.gt.s32 	%p241, %r245, 160;
	ld.shared.f64 	%fd1858, [_ZZN3cub18CUB_300001_SM_10006detail6reduce28DeviceReduceSingleTileKernelINS2_10policy_hubIdjN4cuda3std3__44plusIdEEE10Policy1000EN6thrust24THRUST_300001_SM_1000_NS12zip_iteratorINS7_5tupleIJNSD_6detail15normal_iteratorINSD_10device_ptrIiEEEESK_EEEEEPdjS9_dd4simpEEvT0_T1_T2_T3_T4_T6_E12temp_storage+64];
	add.f64 	%fd1859, %fd1858, %fd1857;
	selp.f64 	%fd1860, %fd1859, %fd1857, %p241;
	setp.gt.s32 	%p242, %r245, 192;
	ld.shared.f64 	%fd1861, [_ZZN3cub18CUB_300001_SM_10006detail6reduce28DeviceReduceSingleTileKernelINS2_10policy_hubIdjN4cuda3std3__44plusIdEEE10Policy1000EN6thrust24THRUST_300001_SM_1000_NS12zip_iteratorINS7_5tupleIJNSD_6detail15normal_iteratorINSD_10device_ptrIiEEEESK_EEEEEPdjS9_dd4simpEEvT0_T1_T2_T3_T4_T6_E12temp_storage+72];
	add.f64 	%fd1862, %fd1861, %fd1860;
	selp.f64 	%fd1863, %fd1862, %fd1860, %p242;
	setp.gt.s32 	%p243, %r245, 224;
	ld.shared.f64 	%fd1864, [_ZZN3cub18CUB_300001_SM_10006detail6reduce28DeviceReduceSingleTileKernelINS2_10policy_hubIdjN4cuda3std3__44plusIdEEE10Policy1000EN6thrust24THRUST_300001_SM_1000_NS12zip_iteratorINS7_5tupleIJNSD_6detail15normal_iteratorINSD_10device_ptrIiEEEESK_EEEEEPdjS9_dd4simpEEvT0_T1_T2_T3_T4_T6_E12temp_storage+80];
	add.f64 	%fd1865, %fd1864, %fd1863;
	selp.f64 	%fd1866, %fd1865, %fd1863, %p243;
	setp.gt.s32 	%p244, %r245, 256;
	ld.shared.f64 	%fd1867, [_ZZN3cub18CUB_300001_SM_10006detail6reduce28DeviceReduceSingleTileKernelINS2_10policy_hubIdjN4cuda3std3__44plusIdEEE10Policy1000EN6thrust24THRUST_300001_SM_1000_NS12zip_iteratorINS7_5tupleIJNSD_6detail15normal_iteratorINSD_10device_ptrIiEEEESK_EEEEEPdjS9_dd4simpEEvT0_T1_T2_T3_T4_T6_E12temp_storage+88];
	add.f64 	%fd1868, %fd1867, %fd1866;
	selp.f64 	%fd1869, %fd1868, %fd1866, %p244;
	setp.gt.s32 	%p245, %r245, 288;
	ld.shared.f64 	%fd1870, [_ZZN3cub18CUB_300001_SM_10006detail6reduce28DeviceReduceSingleTileKernelINS2_10policy_hubIdjN4cuda3std3__44plusIdEEE10Policy1000EN6thrust24THRUST_300001_SM_1000_NS12zip_iteratorINS7_5tupleIJNSD_6detail15normal_iteratorINSD_10device_ptrIiEEEESK_EEEEEPdjS9_dd4simpEEvT0_T1_T2_T3_T4_T6_E12temp_storage+96];
	add.f64 	%fd1871, %fd1870, %fd1869;
	selp.f64 	%fd1872, %fd1871, %fd1869, %p245;
	setp.gt.s32 	%p246, %r245, 320;
	ld.shared.f64 	%fd1873, [_ZZN3cub18CUB_300001_SM_10006detail6reduce28DeviceReduceSingleTileKernelINS2_10policy_hubIdjN4cuda3std3__44plusIdEEE10Policy1000EN6thrust24THRUST_300001_SM_1000_NS12zip_iteratorINS7_5tupleIJNSD_6detail15normal_iteratorINSD_10device_ptrIiEEEESK_EEEEEPdjS9_dd4simpEEvT0_T1_T2_T3_T4_T6_E12temp_storage+104];
	add.f64 	%fd1874, %fd1873, %fd1872;
	selp.f64 	%fd1875, %fd1874, %fd1872, %p246;
	setp.gt.s32 	%p247, %r245, 352;
	ld.shared.f64 	%fd1876, [_ZZN3cub18CUB_300001_SM_10006detail6reduce28DeviceReduceSingleTileKernelINS2_10policy_hubIdjN4cuda3std3__44plusIdEEE10Policy1000EN6thrust24THRUST_300001_SM_1000_NS12zip_iteratorINS7_5tupleIJNSD_6detail15normal_iteratorINSD_10device_ptrIiEEEESK_EEEEEPdjS9_dd4simpEEvT0_T1_T2_T3_T4_T6_E12temp_storage+112];
	add.f64 	%fd1877, %fd1876, %fd1875;
	selp.f64 	%fd1878, %fd1877, %fd1875, %p247;
	setp.gt.s32 	%p248, %r245, 384;
	ld.shared.f64 	%fd1879, [_ZZN3cub18CUB_300001_SM_10006detail6reduce28DeviceReduceSingleTileKernelINS2_10policy_hubIdjN4cuda3std3__44plusIdEEE10Policy1000EN6thrust24THRUST_300001_SM_1000_NS12zip_iteratorINS7_5tupleIJNSD_6detail15normal_iteratorINSD_10device_ptrIiEEEESK_EEEEEPdjS9_dd4simpEEvT0_T1_T2_T3_T4_T6_E12temp_storage+120];
	add.f64 	%fd1880, %fd1879, %fd1878;
	selp.f64 	%fd1881, %fd1880, %fd1878, %p248;
	setp.gt.s32 	%p249, %r245, 416;
	ld.shared.f64 	%fd1882, [_ZZN3cub18CUB_300001_SM_10006detail6reduce28DeviceReduceSingleTileKernelINS2_10policy_hubIdjN4cuda3std3__44plusIdEEE10Policy1000EN6thrust24THRUST_300001_SM_1000_NS12zip_iteratorINS7_5tupleIJNSD_6detail15normal_iteratorINSD_10device_ptrIiEEEESK_EEEEEPdjS9_dd4simpEEvT0_T1_T2_T3_T4_T6_E12temp_storage+128];
	add.f64 	%fd1883, %fd1882, %fd1881;
	selp.f64 	%fd1884, %fd1883, %fd1881, %p249;
	setp.gt.s32 	%p250, %r245, 448;
	ld.shared.f64 	%fd1885, [_ZZN3cub18CUB_300001_SM_10006detail6reduce28DeviceReduceSingleTileKernelINS2_10policy_hubIdjN4cuda3std3__44plusIdEEE10Policy1000EN6thrust24THRUST_300001_SM_1000_NS12zip_iteratorINS7_5tupleIJNSD_6detail15normal_iteratorINSD_10device_ptrIiEEEESK_EEEEEPdjS9_dd4simpEEvT0_T1_T2_T3_T4_T6_E12temp_storage+136];
	add.f64 	%fd1886, %fd1885, %fd1884;
	selp.f64 	%fd1887, %fd1886, %fd1884, %p250;
	setp.gt.s32 	%p251, %r245, 480;
	ld.shared.f64 	%fd1888, [_ZZN3cub18CUB_300001_SM_10006detail6reduce28DeviceReduceSingleTileKernelINS2_10policy_hubIdjN4cuda3std3__44plusIdEEE10Policy1000EN6thrust24THRUST_300001_SM_1000_NS12zip_iteratorINS7_5tupleIJNSD_6detail15normal_iteratorINSD_10device_ptrIiEEEESK_EEEEEPdjS9_dd4simpEEvT0_T1_T2_T3_T4_T6_E12temp_storage+144];
	add.f64 	%fd1889, %fd1888, %fd1887;
	selp.f64 	%fd1890, %fd1889, %fd1887, %p251;
	setp.gt.s32 	%p252, %r245, 512;
	ld.shared.f64 	%fd1891, [_ZZN3cub18CUB_300001_SM_10006detail6reduce28DeviceReduceSingleTileKernelINS2_10policy_hubIdjN4cuda3std3__44plusIdEEE10Policy1000EN6thrust24THRUST_300001_SM_1000_NS12zip_iteratorINS7_5tupleIJNSD_6detail15normal_iteratorINSD_10device_ptrIiEEEESK_EEEEEPdjS9_dd4simpEEvT0_T1_T2_T3_T4_T6_E12temp_storage+152];
	add.f64 	%fd1892, %fd1891, %fd1890;
	selp.f64 	%fd1893, %fd1892, %fd1890, %p252;
	setp.gt.s32 	%p253, %r245, 544;
	ld.shared.f64 	%fd1894, [_ZZN3cub18CUB_300001_SM_10006detail6reduce28DeviceReduceSingleTileKernelINS2_10policy_hubIdjN4cuda3std3__44plusIdEEE10Policy1000EN6thrust24THRUST_300001_SM_1000_NS12zip_iteratorINS7_5tupleIJNSD_6detail15normal_iteratorINSD_10device_ptrIiEEEESK_EEEEEPdjS9_dd4simpEEvT0_T1_T2_T3_T4_T6_E12temp_storage+160];
	add.f64 	%fd1895, %fd1894, %fd1893;
	selp.f64 	%fd1896, %fd1895, %fd1893, %p253;
	setp.gt.s32 	%p254, %r245, 576;
	ld.shared.f64 	%fd1897, [_ZZN3cub18CUB_300001_SM_10006detail6reduce28DeviceReduceSingleTileKernelINS2_10policy_hubIdjN4cuda3std3__44plusIdEEE10Policy1000EN6thrust24THRUST_300001_SM_1000_NS12zip_iteratorINS7_5tupleIJNSD_6detail15normal_iteratorINSD_10device_ptrIiEEEESK_EEEEEPdjS9_dd4simpEEvT0_T1_T2_T3_T4_T6_E12temp_storage+168];
	add.f64 	%fd1898, %fd1897, %fd1896;
	selp.f64 	%fd1899, %fd1898, %fd1896, %p254;
	setp.gt.s32 	%p255, %r245, 608;
	ld.shared.f64 	%fd1900, [_ZZN3cub18CUB_300001_SM_10006detail6reduce28DeviceReduceSingleTileKernelINS2_10policy_hubIdjN4cuda3std3__44plusIdEEE10Policy1000EN6thrust24THRUST_300001_SM_1000_NS12zip_iteratorINS7_5tupleIJNSD_6detail15normal_iteratorINSD_10device_ptrIiEEEESK_EEEEEPdjS9_dd4simpEEvT0_T1_T2_T3_T4_T6_E12temp_storage+176];
	add.f64 	%fd1901, %fd1900, %fd1899;
	selp.f64 	%fd2036, %fd1901, %fd1899, %p255;
	bra.uni 	$L__BB2_258;
$L__BB2_42:
	mov.u32 	%r30, %tid.x;
	mul.wide.u32 	%rd17, %r30, 4;
	add.s64 	%rd10, %rd2, %rd17;
	add.s64 	%rd11, %rd3, %rd17;
	ld.global.u32 	%r246, [%rd10];
	ld.global.u32 	%r31, [%rd11];
	cvt.rn.f64.s32 	%fd400, %r246;
	mul.f64 	%fd50, %fd399, %fd400;
	abs.f64 	%fd51, %fd50;
	setp.neu.f64 	%p3, %fd51, 0d7FF0000000000000;
	@%p3 bra 	$L__BB2_44;
	mov.f64 	%fd406, 0d0000000000000000;
	mul.rn.f64 	%fd1964, %fd50, %fd406;
	mov.b32 	%r869, 0;
	bra.uni 	$L__BB2_46;
$L__BB2_44:
	mul.f64 	%fd401, %fd50, 0d3FE45F306DC9C883;
	cvt.rni.s32.f64 	%r869, %fd401;
	cvt.rn.f64.s32 	%fd402, %r869;
	fma.rn.f64 	%fd403, %fd402, 0dBFF921FB54442D18, %fd50;
	fma.rn.f64 	%fd404, %fd402, 0dBC91A62633145C00, %fd403;
	fma.rn.f64 	%fd1964, %fd402, 0dB97B839A252049C0, %fd404;
	setp.ltu.f64 	%p4, %fd51, 0d41E0000000000000;
	@%p4 bra 	$L__BB2_46;
	{ // callseq 0, 0
	.param .b64 param0;
	st.param.f64 	[param0], %fd50;
	.param .align 16 .b8 retval0[16];
	call.uni (retval0), 
	__internal_trig_reduction_slowpathd, 
	(
	param0
	);
	ld.param.f64 	%fd1964, [retval0];
	ld.param.b32 	%r869, [retval0+8];
	} // callseq 0
$L__BB2_46:
	shl.b32 	%r249, %r869, 6;
	cvt.u64.u32 	%rd18, %r249;
	and.b64  	%rd19, %rd18, 64;
	mov.u64 	%rd20, __cudart_sin_cos_coeffs;
	add.s64 	%rd21, %rd20, %rd19;
	mul.rn.f64 	%fd407, %fd1964, %fd1964;
	and.b32  	%r250, %r869, 1;
	setp.eq.b32 	%p5, %r250, 1;
	selp.f64 	%fd408, 0dBDA8FF8320FD8164, 0d3DE5DB65F9785EBA, %p5;
	ld.global.nc.v2.f64 	{%fd409, %fd410}, [%rd21];
	fma.rn.f64 	%fd411, %fd408, %fd407, %fd409;
	fma.rn.f64 	%fd412, %fd411, %fd407, %fd410;
	ld.global.nc.v2.f64 	{%fd413, %fd414}, [%rd21+16];
	fma.rn.f64 	%fd415, %fd412, %fd407, %fd413;
	fma.rn.f64 	%fd416, %fd415, %fd407, %fd414;
	ld.global.nc.v2.f64 	{%fd417, %fd418}, [%rd21+32];
	fma.rn.f64 	%fd419, %fd416, %fd407, %fd417;
	fma.rn.f64 	%fd420, %fd419, %fd407, %fd418;
	fma.rn.f64 	%fd421, %fd420, %fd1964, %fd1964;
	fma.rn.f64 	%fd422, %fd420, %fd407, 0d3FF0000000000000;
	selp.f64 	%fd423, %fd422, %fd421, %p5;
	and.b32  	%r251, %r869, 2;
	setp.eq.s32 	%p6, %r251, 0;
	mov.f64 	%fd424, 0d0000000000000000;
	sub.f64 	%fd425, %fd424, %fd423;
	selp.f64 	%fd56, %fd423, %fd425, %p6;
	fma.rn.f64 	%fd426, %fd56, 0d3FF71547652B82FE, 0d4338000000000000;
	{
	.reg .b32 %temp; 
	mov.b64 	{%r35, %temp}, %fd426;
	}
	mov.f64 	%fd427, 0dC338000000000000;
	add.rn.f64 	%fd428, %fd426, %fd427;
	fma.rn.f64 	%fd429, %fd428, 0dBFE62E42FEFA39EF, %fd56;
	fma.rn.f64 	%fd430, %fd428, 0dBC7ABC9E3B39803F, %fd429;
	fma.rn.f64 	%fd431, %fd430, 0d3E5ADE1569CE2BDF, 0d3E928AF3FCA213EA;
	fma.rn.f64 	%fd432, %fd431, %fd430, 0d3EC71DEE62401315;
	fma.rn.f64 	%fd433, %fd432, %fd430, 0d3EFA01997C89EB71;
	fma.rn.f64 	%fd434, %fd433, %fd430, 0d3F2A01A014761F65;
	fma.rn.f64 	%fd435, %fd434, %fd430, 0d3F56C16C1852B7AF;
	fma.rn.f64 	%fd436, %fd435, %fd430, 0d3F81111111122322;
	fma.rn.f64 	%fd437, %fd436, %fd430, 0d3FA55555555502A1;
	fma.rn.f64 	%fd438, %fd437, %fd430, 0d3FC5555555555511;
	fma.rn.f64 	%fd439, %fd438, %fd430, 0d3FE000000000000B;
	fma.rn.f64 	%fd440, %fd439, %fd430, 0d3FF0000000000000;
	fma.rn.f64 	%fd441, %fd440, %fd430, 0d3FF0000000000000;
	{
	.reg .b32 %temp; 
	mov.b64 	{%r36, %temp}, %fd441;
	}
	{
	.reg .b32 %temp; 
	mov.b64 	{%temp, %r37}, %fd441;
	}
	shl.b32 	%r252, %r35, 20;
	add.s32 	%r253, %r252, %r37;
	mov.b64 	%fd1965, {%r36, %r253};
	{
	.reg .b32 %temp; 
	mov.b64 	{%temp, %r254}, %fd56;
	}
	mov.b32 	%f20, %r254;
	abs.f32 	%f3, %f20;
	setp.lt.f32 	%p7, %f3, 0f4086232B;
	@%p7 bra 	$L__BB2_49;
	setp.lt.f64 	%p8, %fd56, 0d0000000000000000;
	add.f64 	%fd442, %fd56, 0d7FF0000000000000;
	selp.f64 	%fd1965, 0d0000000000000000, %fd442, %p8;
	setp.geu.f32 	%p9, %f3, 0f40874800;
	@%p9 bra 	$L__BB2_49;
	shr.u32 	%r255, %r35, 31;
	add.s32 	%r256, %r35, %r255;
	shr.s32 	%r257, %r256, 1;
	shl.b32 	%r258, %r257, 20;
	add.s32 	%r259, %r37, %r258;
	mov.b64 	%fd443, {%r36, %r259};
	sub.s32 	%r260, %r35, %r257;
	shl.b32 	%r261, %r260, 20;
	add.s32 	%r262, %r261, 1072693248;
	mov.b32 	%r263, 0;
	mov.b64 	%fd444, {%r263, %r262};
	mul.f64 	%fd1965, %fd444, %fd443;
$L__BB2_49:
	cvt.rn.f64.s32 	%fd445, %r31;
	mul.f64 	%fd61, %fd1965, %fd445;
	div.rn.f64 	%fd62, %fd50, 0d4044000000000000;
	abs.f64 	%fd63, %fd62;
	setp.neu.f64 	%p10, %fd63, 0d7FF0000000000000;
	@%p10 bra 	$L__BB2_51;
	mov.f64 	%fd451, 0d0000000000000000;
	mul.rn.f64 	%fd1967, %fd62, %fd451;
	mov.b32 	%r871, 1;
	bra.uni 	$L__BB2_54;
$L__BB2_51:
	mul.f64 	%fd446, %fd62, 0d3FE45F306DC9C883;
	cvt.rni.s32.f64 	%r870, %fd446;
	cvt.rn.f64.s32 	%fd447, %r870;
	fma.rn.f64 	%fd448, %fd447, 0dBFF921FB54442D18, %fd62;
	fma.rn.f64 	%fd449, %fd447, 0dBC91A62633145C00, %fd448;
	fma.rn.f64 	%fd1967, %fd447, 0dB97B839A252049C0, %fd449;
	setp.ltu.f64 	%p11, %fd63, 0d41E0000000000000;
	@%p11 bra 	$L__BB2_53;
	{ // callseq 1, 0
	.param .b64 param0;
	st.param.f64 	[param0], %fd62;
	.param .align 16 .b8 retval0[16];
	call.uni (retval0), 
	__internal_trig_reduction_slowpathd, 
	(
	param0
	);
	ld.param.f64 	%fd1967, [retval0];
	ld.param.b32 	%r870, [retval0+8];
	} // callseq 1
$L__BB2_53:
	add.s32 	%r871, %r870, 1;
$L__BB2_54:
	shl.b32 	%r266, %r871, 6;
	cvt.u64.u32 	%rd22, %r266;
	and.b64  	%rd23, %rd22, 64;
	add.s64 	%rd25, %rd20, %rd23;
	mul.rn.f64 	%fd452, %fd1967, %fd1967;
	and.b32  	%r267, %r871, 1;
	setp.eq.b32 	%p12, %r267, 1;
	selp.f64 	%fd453, 0dBDA8FF8320FD8164, 0d3DE5DB65F9785EBA, %p12;
	ld.global.nc.v2.f64 	{%fd454, %fd455}, [%rd25];
	fma.rn.f64 	%fd456, %fd453, %fd452, %fd454;
	fma.rn.f64 	%fd457, %fd456, %fd452, %fd455;
	ld.global.nc.v2.f64 	{%fd458, %fd459}, [%rd25+16];
	fma.rn.f64 	%fd460, %fd457, %fd452, %fd458;
	fma.rn.f64 	%fd461, %fd460, %fd452, %fd459;
	ld.global.nc.v2.f64 	{%fd462, %fd463}, [%rd25+32];
	fma.rn.f64 	%fd464, %fd461, %fd452, %fd462;
	fma.rn.f64 	%fd465, %fd464, %fd452, %fd463;
	fma.rn.f64 	%fd466, %fd465, %fd1967, %fd1967;
	fma.rn.f64 	%fd467, %fd465, %fd452, 0d3FF0000000000000;
	selp.f64 	%fd468, %fd467, %fd466, %p12;
	and.b32  	%r268, %r871, 2;
	setp.eq.s32 	%p13, %r268, 0;
	mov.f64 	%fd469, 0d0000000000000000;
	sub.f64 	%fd470, %fd469, %fd468;
	selp.f64 	%fd471, %fd468, %fd470, %p13;
	mul.f64 	%fd69, %fd61, %fd471;
	ld.global.u32 	%r269, [%rd10+2560];
	ld.global.u32 	%r43, [%rd11+2560];
	cvt.rn.f64.s32 	%fd472, %r269;
	mul.f64 	%fd70, %fd399, %fd472;
	abs.f64 	%fd71, %fd70;
	setp.eq.f64 	%p14, %fd71, 0d7FF0000000000000;
	@%p14 bra 	$L__BB2_57;
	mul.f64 	%fd473, %fd70, 0d3FE45F306DC9C883;
	cvt.rni.s32.f64 	%r872, %fd473;
	cvt.rn.f64.s32 	%fd474, %r872;
	fma.rn.f64 	%fd475, %fd474, 0dBFF921FB54442D18, %fd70;
	fma.rn.f64 	%fd476, %fd474, 0dBC91A62633145C00, %fd475;
	fma.rn.f64 	%fd1968, %fd474, 0dB97B839A252049C0, %fd476;
	setp.ltu.f64 	%p15, %fd71, 0d41E0000000000000;
	@%p15 bra 	$L__BB2_58;
	{ // callseq 2, 0
	.param .b64 param0;
	st.param.f64 	[param0], %fd70;
	.param .align 16 .b8 retval0[16];
	call.uni (retval0), 
	__internal_trig_reduction_slowpathd, 
	(
	param0
	);
	ld.param.f64 	%fd1968, [retval0];
	ld.param.b32 	%r872, [retval0+8];
	} // callseq 2
	bra.uni 	$L__BB2_58;
$L__BB2_57:
	mov.f64 	%fd478, 0d0000000000000000;
	mul.rn.f64 	%fd1968, %fd70, %fd478;
	mov.b32 	%r872, 0;
$L__BB2_58:
	shl.b32 	%r272, %r872, 6;
	cvt.u64.u32 	%rd26, %r272;
	and.b64  	%rd27, %rd26, 64;
	add.s64 	%rd29, %rd20, %rd27;
	mul.rn.f64 	%fd479, %fd1968, %fd1968;
	and.b32  	%r273, %r872, 1;
	setp.eq.b32 	%p16, %r273, 1;
	selp.f64 	%fd480, 0dBDA8FF8320FD8164, 0d3DE5DB65F9785EBA, %p16;
	ld.global.nc.v2.f64 	{%fd481, %fd482}, [%rd29];
	fma.rn.f64 	%fd483, %fd480, %fd479, %fd481;
	fma.rn.f64 	%fd484, %fd483, %fd479, %fd482;
	ld.global.nc.v2.f64 	{%fd485, %fd486}, [%rd29+16];
	fma.rn.f64 	%fd487, %fd484, %fd479, %fd485;
	fma.rn.f64 	%fd488, %fd487, %fd479, %fd486;
	ld.global.nc.v2.f64 	{%fd489, %fd490}, [%rd29+32];
	fma.rn.f64 	%fd491, %fd488, %fd479, %fd489;
	fma.rn.f64 	%fd492, %fd491, %fd479, %fd490;
	fma.rn.f64 	%fd493, %fd492, %fd1968, %fd1968;
	fma.rn.f64 	%fd494, %fd492, %fd479, 0d3FF0000000000000;
	selp.f64 	%fd495, %fd494, %fd493, %p16;
	and.b32  	%r274, %r872, 2;
	setp.eq.s32 	%p17, %r274, 0;
	mov.f64 	%fd496, 0d0000000000000000;
	sub.f64 	%fd497, %fd496, %fd495;
	selp.f64 	%fd76, %fd495, %fd497, %p17;
	fma.rn.f64 	%fd498, %fd76, 0d3FF71547652B82FE, 0d4338000000000000;
	{
	.reg .b32 %temp; 
	mov.b64 	{%r47, %temp}, %fd498;
	}
	mov.f64 	%fd499, 0dC338000000000000;
	add.rn.f64 	%fd500, %fd498, %fd499;
	fma.rn.f64 	%fd501, %fd500, 0dBFE62E42FEFA39EF, %fd76;
	fma.rn.f64 	%fd502, %fd500, 0dBC7ABC9E3B39803F, %fd501;
	fma.rn.f64 	%fd503, %fd502, 0d3E5ADE1569CE2BDF, 0d3E928AF3FCA213EA;
	fma.rn.f64 	%fd504, %fd503, %fd502, 0d3EC71DEE62401315;
	fma.rn.f64 	%fd505, %fd504, %fd502, 0d3EFA01997C89EB71;
	fma.rn.f64 	%fd506, %fd505, %fd502, 0d3F2A01A014761F65;
	fma.rn.f64 	%fd507, %fd506, %fd502, 0d3F56C16C1852B7AF;
	fma.rn.f64 	%fd508, %fd507, %fd502, 0d3F81111111122322;
	fma.rn.f64 	%fd509, %fd508, %fd502, 0d3FA55555555502A1;
	fma.rn.f64 	%fd510, %fd509, %fd502, 0d3FC5555555555511;
	fma.rn.f64 	%fd511, %fd510, %fd502, 0d3FE000000000000B;
	fma.rn.f64 	%fd512, %fd511, %fd502, 0d3FF0000000000000;
	fma.rn.f64 	%fd513, %fd512, %fd502, 0d3FF0000000000000;
	{
	.reg .b32 %temp; 
	mov.b64 	{%r48, %temp}, %fd513;
	}
	{
	.reg .b32 %temp; 
	mov.b64 	{%temp, %r49}, %fd513;
	}
	shl.b32 	%r275, %r47, 20;
	add.s32 	%r276, %r275, %r49;
	mov.b64 	%fd1969, {%r48, %r276};
	{
	.reg .b32 %temp; 
	mov.b64 	{%temp, %r277}, %fd76;
	}
	mov.b32 	%f21, %r277;
	abs.f32 	%f4, %f21;
	setp.lt.f32 	%p18, %f4, 0f4086232B;
	@%p18 bra 	$L__BB2_61;
	setp.lt.f64 	%p19, %fd76, 0d0000000000000000;
	add.f64 	%fd514, %fd76, 0d7FF0000000000000;
	selp.f64 	%fd1969, 0d0000000000000000, %fd514, %p19;
	setp.geu.f32 	%p20, %f4, 0f40874800;
	@%p20 bra 	$L__BB2_61;
	shr.u32 	%r278, %r47, 31;
	add.s32 	%r279, %r47, %r278;
	shr.s32 	%r280, %r279, 1;
	shl.b32 	%r281, %r280, 20;
	add.s32 	%r282, %r49, %r281;
	mov.b64 	%fd515, {%r48, %r282};
	sub.s32 	%r283, %r47, %r280;
	shl.b32 	%r284, %r283, 20;
	add.s32 	%r285, %r284, 1072693248;
	mov.b32 	%r286, 0;
	mov.b64 	%fd516, {%r286, %r285};
	mul.f64 	%fd1969, %fd516, %fd515;
$L__BB2_61:
	cvt.rn.f64.s32 	%fd517, %r43;
	mul.f64 	%fd81, %fd1969, %fd517;
	div.rn.f64 	%fd82, %fd70, 0d4044000000000000;
	abs.f64 	%fd83, %fd82;
	setp.eq.f64 	%p21, %fd83, 0d7FF0000000000000;
	@%p21 bra 	$L__BB2_65;
	mul.f64 	%fd518, %fd82, 0d3FE45F306DC9C883;
	cvt.rni.s32.f64 	%r873, %fd518;
	cvt.rn.f64.s32 	%fd519, %r873;
	fma.rn.f64 	%fd520, %fd519, 0dBFF921FB54442D18, %fd82;
	fma.rn.f64 	%fd521, %fd519, 0dBC91A62633145C00, %fd520;
	fma.rn.f64 	%fd1971, %fd519, 0dB97B839A252049C0, %fd521;
	setp.ltu.f64 	%p22, %fd83, 0d41E0000000000000;
	@%p22 bra 	$L__BB2_64;
	{ // callseq 3, 0
	.param .b64 param0;
	st.param.f64 	[param0], %fd82;
	.param .align 16 .b8 retval0[16];
	call.uni (retval0), 
	__internal_trig_reduction_slowpathd, 
	(
	param0
	);
	ld.param.f64 	%fd1971, [retval0];
	ld.param.b32 	%r873, [retval0+8];
	} // callseq 3
$L__BB2_64:
	add.s32 	%r874, %r873, 1;
	bra.uni 	$L__BB2_66;
$L__BB2_65:
	mov.f64 	%fd523, 0d0000000000000000;
	mul.rn.f64 	%fd1971, %fd82, %fd523;
	mov.b32 	%r874, 1;
$L__BB2_66:
	shl.b32 	%r289, %r874, 6;
	cvt.u64.u32 	%rd30, %r289;
	and.b64  	%rd31, %rd30, 64;
	add.s64 	%rd33, %rd20, %rd31;
	mul.rn.f64 	%fd524, %fd1971, %fd1971;
	and.b32  	%r290, %r874, 1;
	setp.eq.b32 	%p23, %r290, 1;
	selp.f64 	%fd525, 0dBDA8FF8320FD8164, 0d3DE5DB65F9785EBA, %p23;
	ld.global.nc.v2.f64 	{%fd526, %fd527}, [%rd33];
	fma.rn.f64 	%fd528, %fd525, %fd524, %fd526;
	fma.rn.f64 	%fd529, %fd528, %fd524, %fd527;
	ld.global.nc.v2.f64 	{%fd530, %fd531}, [%rd33+16];
	fma.rn.f64 	%fd532, %fd529, %fd524, %fd530;
	fma.rn.f64 	%fd533, %fd532, %fd524, %fd531;
	ld.global.nc.v2.f64 	{%fd534, %fd535}, [%rd33+32];
	fma.rn.f64 	%fd536, %fd533, %fd524, %fd534;
	fma.rn.f64 	%fd537, %fd536, %fd524, %fd535;
	fma.rn.f64 	%fd538, %fd537, %fd1971, %fd1971;
	fma.rn.f64 	%fd539, %fd537, %fd524, 0d3FF0000000000000;
	selp.f64 	%fd540, %fd539, %fd538, %p23;
	and.b32  	%r291, %r874, 2;
	setp.eq.s32 	%p24, %r291, 0;
	mov.f64 	%fd541, 0d0000000000000000;
	sub.f64 	%fd542, %fd541, %fd540;
	selp.f64 	%fd543, %fd540, %fd542, %p24;
	mul.f64 	%fd89, %fd81, %fd543;
	ld.global.u32 	%r292, [%rd10+5120];
	ld.global.u32 	%r55, [%rd11+5120];
	cvt.rn.f64.s32 	%fd544, %r292;
	mul.f64 	%fd90, %fd399, %fd544;
	abs.f64 	%fd91, %fd90;
	setp.eq.f64 	%p25, %fd91, 0d7FF0000000000000;
	@%p25 bra 	$L__BB2_69;
	mul.f64 	%fd545, %fd90, 0d3FE45F306DC9C883;
	cvt.rni.s32.f64 	%r875, %fd545;
	cvt.rn.f64.s32 	%fd546, %r875;
	fma.rn.f64 	%fd547, %fd546, 0dBFF921FB54442D18, %fd90;
	fma.rn.f64 	%fd548, %fd546, 0dBC91A62633145C00, %fd547;
	fma.rn.f64 	%fd1972, %fd546, 0dB97B839A252049C0, %fd548;
	setp.ltu.f64 	%p26, %fd91, 0d41E0000000000000;
	@%p26 bra 	$L__BB2_70;
	{ // callseq 4, 0
	.param .b64 param0;
	st.param.f64 	[param0], %fd90;
	.param .align 16 .b8 retval0[16];
	call.uni (retval0), 
	__internal_trig_reduction_slowpathd, 
	(
	param0
	);
	ld.param.f64 	%fd1972, [retval0];
	ld.param.b32 	%r875, [retval0+8];
	} // callseq 4
	bra.uni 	$L__BB2_70;
$L__BB2_69:
	mov.f64 	%fd550, 0d0000000000000000;
	mul.rn.f64 	%fd1972, %fd90, %fd550;
	mov.b32 	%r875, 0;
$L__BB2_70:
	shl.b32 	%r295, %r875, 6;
	cvt.u64.u32 	%rd34, %r295;
	and.b64  	%rd35, %rd34, 64;
	add.s64 	%rd37, %rd20, %rd35;
	mul.rn.f64 	%fd551, %fd1972, %fd1972;
	and.b32  	%r296, %r875, 1;
	setp.eq.b32 	%p27, %r296, 1;
	selp.f64 	%fd552, 0dBDA8FF8320FD8164, 0d3DE5DB65F9785EBA, %p27;
	ld.global.nc.v2.f64 	{%fd553, %fd554}, [%rd37];
	fma.rn.f64 	%fd555, %fd552, %fd551, %fd553;
	fma.rn.f64 	%fd556, %fd555, %fd551, %fd554;
	ld.global.nc.v2.f64 	{%fd557, %fd558}, [%rd37+16];
	fma.rn.f64 	%fd559, %fd556, %fd551, %fd557;
	fma.rn.f64 	%fd560, %fd559, %fd551, %fd558;
	ld.global.nc.v2.f64 	{%fd561, %fd562}, [%rd37+32];
	fma.rn.f64 	%fd563, %fd560, %fd551, %fd561;
	fma.rn.f64 	%fd564, %fd563, %fd551, %fd562;
	fma.rn.f64 	%fd565, %fd564, %fd1972, %fd1972;
	fma.rn.f64 	%fd566, %fd564, %fd551, 0d3FF0000000000000;
	selp.f64 	%fd567, %fd566, %fd565, %p27;
	and.b32  	%r297, %r875, 2;
	setp.eq.s32 	%p28, %r297, 0;
	mov.f64 	%fd568, 0d0000000000000000;
	sub.f64 	%fd569, %fd568, %fd567;
	selp.f64 	%fd96, %fd567, %fd569, %p28;
	fma.rn.f64 	%fd570, %fd96, 0d3FF71547652B82FE, 0d4338000000000000;
	{
	.reg .b32 %temp; 
	mov.b64 	{%r59, %temp}, %fd570;
	}
	mov.f64 	%fd571, 0dC338000000000000;
	add.rn.f64 	%fd572, %fd570, %fd571;
	fma.rn.f64 	%fd573, %fd572, 0dBFE62E42FEFA39EF, %fd96;
	fma.rn.f64 	%fd574, %fd572, 0dBC7ABC9E3B39803F, %fd573;
	fma.rn.f64 	%fd575, %fd574, 0d3E5ADE1569CE2BDF, 0d3E928AF3FCA213EA;
	fma.rn.f64 	%fd576, %fd575, %fd574, 0d3EC71DEE62401315;
	fma.rn.f64 	%fd577, %fd576, %fd574, 0d3EFA01997C89EB71;
	fma.rn.f64 	%fd578, %fd577, %fd574, 0d3F2A01A014761F65;
	fma.rn.f64 	%fd579, %fd578, %fd574, 0d3F56C16C1852B7AF;
	fma.rn.f64 	%fd580, %fd579, %fd574, 0d3F81111111122322;
	fma.rn.f64 	%fd581, %fd580, %fd574, 0d3FA55555555502A1;
	fma.rn.f64 	%fd582, %fd581, %fd574, 0d3FC5555555555511;
	fma.rn.f64 	%fd583, %fd582, %fd574, 0d3FE000000000000B;
	fma.rn.f64 	%fd584, %fd583, %fd574, 0d3FF0000000000000;
	fma.rn.f64 	%fd585, %fd584, %fd574, 0d3FF0000000000000;
	{
	.reg .b32 %temp; 
	mov.b64 	{%r60, %temp}, %fd585;
	}
	{
	.reg .b32 %temp; 
	mov.b64 	{%temp, %r61}, %fd585;
	}
	shl.b32 	%r298, %r59, 20;
	add.s32 	%r299, %r298, %r61;
	mov.b64 	%fd1973, {%r60, %r299};
	{
	.reg .b32 %temp; 
	mov.b64 	{%temp, %r300}, %fd96;
	}
	mov.b32 	%f22, %r300;
	abs.f32 	%f5, %f22;
	setp.lt.f32 	%p29, %f5, 0f4086232B;
	@%p29 bra 	$L__BB2_73;
	setp.lt.f64 	%p30, %fd96, 0d0000000000000000;
	add.f64 	%fd586, %fd96, 0d7FF0000000000000;
	selp.f64 	%fd1973, 0d0000000000000000, %fd586, %p30;
	setp.geu.f32 	%p31, %f5, 0f40874800;
	@%p31 bra 	$L__BB2_73;
	shr.u32 	%r301, %r59, 31;
	add.s32 	%r302, %r59, %r301;
	shr.s32 	%r303, %r302, 1;
	shl.b32 	%r304, %r303, 20;
	add.s32 	%r305, %r61, %r304;
	mov.b64 	%fd587, {%r60, %r305};
	sub.s32 	%r306, %r59, %r303;
	shl.b32 	%r307, %r306, 20;
	add.s32 	%r308, %r307, 1072693248;
	mov.b32 	%r309, 0;
	mov.b64 	%fd588, {%r309, %r308};
	mul.f64 	%fd1973, %fd588, %fd587;
$L__BB2_73:
	cvt.rn.f64.s32 	%fd589, %r55;
	mul.f64 	%fd101, %fd1973, %fd589;
	div.rn.f64 	%fd102, %fd90, 0d4044000000000000;
	abs.f64 	%fd103, %fd102;
	setp.eq.f64 	%p32, %fd103, 0d7FF0000000000000;
	@%p32 bra 	$L__BB2_77;
	mul.f64 	%fd590, %fd102, 0d3FE45F306DC9C883;
	cvt.rni.s32.f64 	%r876, %fd590;
	cvt.rn.f64.s32 	%fd591, %r876;
	fma.rn.f64 	%fd592, %fd591, 0dBFF921FB54442D18, %fd102;
	fma.rn.f64 	%fd593, %fd591, 0dBC91A62633145C00, %fd592;
	fma.rn.f64 	%fd1975, %fd591, 0dB97B839A252049C0, %fd593;
	setp.ltu.f64 	%p33, %fd103, 0d41E0000000000000;
	@%p33 bra 	$L__BB2_76;
	{ // callseq 5, 0
	.param .b64 param0;
	st.param.f64 	[param0], %fd102;
	.param .align 16 .b8 retval0[16];
	call.uni (retval0), 
	__internal_trig_reduction_slowpathd, 
	(
	param0
	);
	ld.param.f64 	%fd1975, [retval0];
	ld.param.b32 	%r876, [retval0+8];
	} // callseq 5
$L__BB2_76:
	add.s32 	%r877, %r876, 1;
	bra.uni 	$L__BB2_78;
$L__BB2_77:
	mov.f64 	%fd595, 0d0000000000000000;
	mul.rn.f64 	%fd1975, %fd102, %fd595;
	mov.b32 	%r877, 1;
$L__BB2_78:
	shl.b32 	%r312, %r877, 6;
	cvt.u64.u32 	%rd38, %r312;
	and.b64  	%rd39, %rd38, 64;
	add.s64 	%rd41, %rd20, %rd39;
	mul.rn.f64 	%fd596, %fd1975, %fd1975;
	and.b32  	%r313, %r877, 1;
	setp.eq.b32 	%p34, %r313, 1;
	selp.f64 	%fd597, 0dBDA8FF8320FD8164, 0d3DE5DB65F9785EBA, %p34;
	ld.global.nc.v2.f64 	{%fd598, %fd599}, [%rd41];
	fma.rn.f64 	%fd600, %fd597, %fd596, %fd598;
	fma.rn.f64 	%fd601, %fd600, %fd596, %fd599;
	ld.global.nc.v2.f64 	{%fd602, %fd603}, [%rd41+16];
	fma.rn.f64 	%fd604, %fd601, %fd596, %fd602;
	fma.rn.f64 	%fd605, %fd604, %fd596, %fd603;
	ld.global.nc.v2.f64 	{%fd606, %fd607}, [%rd41+32];
	fma.rn.f64 	%fd608, %fd605, %fd596, %fd606;
	fma.rn.f64 	%fd609, %fd608, %fd596, %fd607;
	fma.rn.f64 	%fd610, %fd609, %fd1975, %fd1975;
	fma.rn.f64 	%fd611, %fd609, %fd596, 0d3FF0000000000000;
	selp.f64 	%fd612, %fd611, %fd610, %p34;
	and.b32  	%r314, %r877, 2;
	setp.eq.s32 	%p35, %r314, 0;
	mov.f64 	%fd613, 0d0000000000000000;
	sub.f64 	%fd614, %fd613, %fd612;
	selp.f64 	%fd615, %fd612, %fd614, %p35;
	mul.f64 	%fd109, %fd101, %fd615;
	ld.global.u32 	%r315, [%rd10+7680];
	ld.global.u32 	%r67, [%rd11+7680];
	cvt.rn.f64.s32 	%fd616, %r315;
	mul.f64 	%fd110, %fd399, %fd616;
	abs.f64 	%fd111, %fd110;
	setp.eq.f64 	%p36, %fd111, 0d7FF0000000000000;
	@%p36 bra 	$L__BB2_81;
	mul.f64 	%fd617, %fd110, 0d3FE45F306DC9C883;
	cvt.rni.s32.f64 	%r878, %fd617;
	cvt.rn.f64.s32 	%fd618, %r878;
	fma.rn.f64 	%fd619, %fd618, 0dBFF921FB54442D18, %fd110;
	fma.rn.f64 	%fd620, %fd618, 0dBC91A62633145C00, %fd619;
	fma.rn.f64 	%fd1976, %fd618, 0dB97B839A252049C0, %fd620;
	setp.ltu.f64 	%p37, %fd111, 0d41E0000000000000;
	@%p37 bra 	$L__BB2_82;
	{ // callseq 6, 0
	.param .b64 param0;
	st.param.f64 	[param0], %fd110;
	.param .align 16 .b8 retval0[16];
	call.uni (retval0), 
	__internal_trig_reduction_slowpathd, 
	(
	param0
	);
	ld.param.f64 	%fd1976, [retval0];
	ld.param.b32 	%r878, [retval0+8];
	} // callseq 6
	bra.uni 	$L__BB2_82;
$L__BB2_81:
	mov.f64 	%fd622, 0d0000000000000000;
	mul.rn.f64 	%fd1976, %fd110, %fd622;
	mov.b32 	%r878, 0;
$L__BB2_82:
	shl.b32 	%r318, %r878, 6;
	cvt.u64.u32 	%rd42, %r318;
	and.b64  	%rd43, %rd42, 64;
	add.s64 	%rd45, %rd20, %rd43;
	mul.rn.f64 	%fd623, %fd1976, %fd1976;
	and.b32  	%r319, %r878, 1;
	setp.eq.b32 	%p38, %r319, 1;
	selp.f64 	%fd624, 0dBDA8FF8320FD8164, 0d3DE5DB65F9785EBA, %p38;
	ld.global.nc.v2.f64 	{%fd625, %fd626}, [%rd45];
	fma.rn.f64 	%fd627, %fd624, %fd623, %fd625;
	fma.rn.f64 	%fd628, %fd627, %fd623, %fd626;
	ld.global.nc.v2.f64 	{%fd629, %fd630}, [%rd45+16];
	fma.rn.f64 	%fd631, %fd628, %fd623, %fd629;
	fma.rn.f64 	%fd632, %fd631, %fd623, %fd630;
	ld.global.nc.v2.f64 	{%fd633, %fd634}, [%rd45+32];
	fma.rn.f64 	%fd635, %fd632, %fd623, %fd633;
	fma.rn.f64 	%fd636, %fd635, %fd623, %fd634;
	fma.rn.f64 	%fd637, %fd636, %fd1976, %fd1976;
	fma.rn.f64 	%fd638, %fd636, %fd623, 0d3FF0000000000000;
	selp.f64 	%fd639, %fd638, %fd637, %p38;
	and.b32  	%r320, %r878, 2;
	setp.eq.s32 	%p39, %r320, 0;
	mov.f64 	%fd640, 0d0000000000000000;
	sub.f64 	%fd641, %fd640, %fd639;
	selp.f64 	%fd116, %fd639, %fd641, %p39;
	fma.rn.f64 	%fd642, %fd116, 0d3FF71547652B82FE, 0d4338000000000000;
	{
	.reg .b32 %temp; 
	mov.b64 	{%r71, %temp}, %fd642;
	}
	mov.f64 	%fd643, 0dC338000000000000;
	add.rn.f64 	%fd644, %fd642, %fd643;
	fma.rn.f64 	%fd645, %fd644, 0dBFE62E42FEFA39EF, %fd116;
	fma.rn.f64 	%fd646, %fd644, 0dBC7ABC9E3B39803F, %fd645;
	fma.rn.f64 	%fd647, %fd646, 0d3E5ADE1569CE2BDF, 0d3E928AF3FCA213EA;
	fma.rn.f64 	%fd648, %fd647, %fd646, 0d3EC71DEE62401315;
	fma.rn.f64 	%fd649, %fd648, %fd646, 0d3EFA01997C89EB71;
	fma.rn.f64 	%fd650, %fd649, %fd646, 0d3F2A01A014761F65;
	fma.rn.f64 	%fd651, %fd650, %fd646, 0d3F56C16C1852B7AF;
	fma.rn.f64 	%fd652, %fd651, %fd646, 0d3F81111111122322;
	fma.rn.f64 	%fd653, %fd652, %fd646, 0d3FA55555555502A1;
	fma.rn.f64 	%fd654, %fd653, %fd646, 0d3FC5555555555511;
	fma.rn.f64 	%fd655, %fd654, %fd646, 0d3FE000000000000B;
	fma.rn.f64 	%fd656, %fd655, %fd646, 0d3FF0000000000000;
	fma.rn.f64 	%fd657, %fd656, %fd646, 0d3FF0000000000000;
	{
	.reg .b32 %temp; 
	mov.b64 	{%r72, %temp}, %fd657;
	}
	{
	.reg .b32 %temp; 
	mov.b64 	{%temp, %r73}, %fd657;
	}
	shl.b32 	%r321, %r71, 20;
	add.s32 	%r322, %r321, %r73;
	mov.b64 	%fd1977, {%r72, %r322};
	{
	.reg .b32 %temp; 
	mov.b64 	{%temp, %r323}, %fd116;
	}
	mov.b32 	%f23, %r323;
	abs.f32 	%f6, %f23;
	setp.lt.f32 	%p40, %f6, 0f4086232B;
	@%p40 bra 	$L__BB2_85;
	setp.lt.f64 	%p41, %fd116, 0d0000000000000000;
	add.f64 	%fd658, %fd116, 0d7FF0000000000000;
	selp.f64 	%fd1977, 0d0000000000000000, %fd658, %p41;
	setp.geu.f32 	%p42, %f6, 0f40874800;
	@%p42 bra 	$L__BB2_85;
	shr.u32 	%r324, %r71, 31;
	add.s32 	%r325, %r71, %r324;
	shr.s32 	%r326, %r325, 1;
	shl.b32 	%r327, %r326, 20;
	add.s32 	%r328, %r73, %r327;
	mov.b64 	%fd659, {%r72, %r328};
	sub.s32 	%r329, %r71, %r326;
	shl.b32 	%r330, %r329, 20;
	add.s32 	%r331, %r330, 1072693248;
	mov.b32 	%r332, 0;
	mov.b64 	%fd660, {%r332, %r331};
	mul.f64 	%fd1977, %fd660, %fd659;
$L__BB2_85:
	cvt.rn.f64.s32 	%fd661, %r67;
	mul.f64 	%fd121, %fd1977, %fd661;
	div.rn.f64 	%fd122, %fd110, 0d4044000000000000;
	abs.f64 	%fd123, %fd122;
	setp.eq.f64 	%p43, %fd123, 0d7FF0000000000000;
	@%p43 bra 	$L__BB2_89;
	mul.f64 	%fd662, %fd122, 0d3FE45F306DC9C883;
	cvt.rni.s32.f64 	%r879, %fd662;
	cvt.rn.f64.s32 	%fd663, %r879;
	fma.rn.f64 	%fd664, %fd663, 0dBFF921FB54442D18, %fd122;
	fma.rn.f64 	%fd665, %fd663, 0dBC91A62633145C00, %fd664;
	fma.rn.f64 	%fd1979, %fd663, 0dB97B839A252049C0, %fd665;
	setp.ltu.f64 	%p44, %fd123, 0d41E0000000000000;
	@%p44 bra 	$L__BB2_88;
	{ // callseq 7, 0
	.param .b64 param0;
	st.param.f64 	[param0], %fd122;
	.param .align 16 .b8 retval0[16];
	call.uni (retval0), 
	__internal_trig_reduction_slowpathd, 
	(
	param0
	);
	ld.param.f64 	%fd1979, [retval0];
	ld.param.b32 	%r879, [retval0+8];
	} // callseq 7
$L__BB2_88:
	add.s32 	%r880, %r879, 1;
	bra.uni 	$L__BB2_90;
$L__BB2_89:
	mov.f64 	%fd667, 0d0000000000000000;
	mul.rn.f64 	%fd1979, %fd122, %fd667;
	mov.b32 	%r880, 1;
$L__BB2_90:
	shl.b32 	%r335, %r880, 6;
	cvt.u64.u32 	%rd46, %r335;
	and.b64  	%rd47, %rd46, 64;
	add.s64 	%rd49, %rd20, %rd47;
	mul.rn.f64 	%fd668, %fd1979, %fd1979;
	and.b32  	%r336, %r880, 1;
	setp.eq.b32 	%p45, %r336, 1;
	selp.f64 	%fd669, 0dBDA8FF8320FD8164, 0d3DE5DB65F9785EBA, %p45;
	ld.global.nc.v2.f64 	{%fd670, %fd671}, [%rd49];
	fma.rn.f64 	%fd672, %fd669, %fd668, %fd670;
	fma.rn.f64 	%fd673, %fd672, %fd668, %fd671;
	ld.global.nc.v2.f64 	{%fd674, %fd675}, [%rd49+16];
	fma.rn.f64 	%fd676, %fd673, %fd668, %fd674;
	fma.rn.f64 	%fd677, %fd676, %fd668, %fd675;
	ld.global.nc.v2.f64 	{%fd678, %fd679}, [%rd49+32];
	fma.rn.f64 	%fd680, %fd677, %fd668, %fd678;
	fma.rn.f64 	%fd681, %fd680, %fd668, %fd679;
	fma.rn.f64 	%fd682, %fd681, %fd1979, %fd1979;
	fma.rn.f64 	%fd683, %fd681, %fd668, 0d3FF0000000000000;
	selp.f64 	%fd684, %fd683, %fd682, %p45;
	and.b32  	%r337, %r880, 2;
	setp.eq.s32 	%p46, %r337, 0;
	mov.f64 	%fd685, 0d0000000000000000;
	sub.f64 	%fd686, %fd685, %fd684;
	selp.f64 	%fd687, %fd684, %fd686, %p46;
	mul.f64 	%fd129, %fd121, %fd687;
	ld.global.u32 	%r338, [%rd10+10240];
	ld.global.u32 	%r79, [%rd11+10240];
	cvt.rn.f64.s32 	%fd688, %r338;
	mul.f64 	%fd130, %fd399, %fd688;
	abs.f64 	%fd131, %fd130;
	setp.eq.f64 	%p47, %fd131, 0d7FF0000000000000;
	@%p47 bra 	$L__BB2_93;
	mul.f64 	%fd689, %fd130, 0d3FE45F306DC9C883;
	cvt.rni.s32.f64 	%r881, %fd689;
	cvt.rn.f64.s32 	%fd690, %r881;
	fma.rn.f64 	%fd691, %fd690, 0dBFF921FB54442D18, %fd130;
	fma.rn.f64 	%fd692, %fd690, 0dBC91A62633145C00, %fd691;
	fma.rn.f64 	%fd1980, %fd690, 0dB97B839A252049C0, %fd692;
	setp.ltu.f64 	%p48, %fd131, 0d41E0000000000000;
	@%p48 bra 	$L__BB2_94;
	{ // callseq 8, 0
	.param .b64 param0;
	st.param.f64 	[param0], %fd130;
	.param .align 16 .b8 retval0[16];
	call.uni (retval0), 
	__internal_trig_reduction_slowpathd, 
	(
	param0
	);
	ld.param.f64 	%fd1980, [retval0];
	ld.param.b32 	%r881, [retval0+8];
	} // callseq 8
	bra.uni 	$L__BB2_94;
$L__BB2_93:
	mov.f64 	%fd694, 0d0000000000000000;
	mul.rn.f64 	%fd1980, %fd130, %fd694;
	mov.b32 	%r881, 0;
$L__BB2_94:
	shl.b32 	%r341, %r881, 6;
	cvt.u64.u32 	%rd50, %r341;
	and.b64  	%rd51, %rd50, 64;
	add.s64 	%rd53, %rd20, %rd51;
	mul.rn.f64 	%fd695, %fd1980, %fd1980;
	and.b32  	%r342, %r881, 1;
	setp.eq.b32 	%p49, %r342, 1;
	selp.f64 	%fd696, 0dBDA8FF8320FD8164, 0d3DE5DB65F9785EBA, %p49;
	ld.global.nc.v2.f64 	{%fd697, %fd698}, [%rd53];
	fma.rn.f64 	%fd699, %fd696, %fd695, %fd697;
	fma.rn.f64 	%fd700, %fd699, %fd695, %fd698;
	ld.global.nc.v2.f64 	{%fd701, %fd702}, [%rd53+16];
	fma.rn.f64 	%fd703, %fd700, %fd695, %fd701;
	fma.rn.f64 	%fd704, %fd703, %fd695, %fd702;
	ld.global.nc.v2.f64 	{%fd705, %fd706}, [%rd53+32];
	fma.rn.f64 	%fd707, %fd704, %fd695, %fd705;
	fma.rn.f64 	%fd708, %fd707, %fd695, %fd706;
	fma.rn.f64 	%fd709, %fd708, %fd1980, %fd1980;
	fma.rn.f64 	%fd710, %fd708, %fd695, 0d3FF0000000000000;
	selp.f64 	%fd711, %fd710, %fd709, %p49;
	and.b32  	%r343, %r881, 2;
	setp.eq.s32 	%p50, %r343, 0;
	mov.f64 	%fd712, 0d0000000000000000;
	sub.f64 	%fd713, %fd712, %fd711;
	selp.f64 	%fd136, %fd711, %fd713, %p50;
	fma.rn.f64 	%fd714, %fd136, 0d3FF71547652B82FE, 0d4338000000000000;
	{
	.reg .b32 %temp; 
	mov.b64 	{%r83, %temp}, %fd714;
	}
	mov.f64 	%fd715, 0dC338000000000000;
	add.rn.f64 	%fd716, %fd714, %fd715;
	fma.rn.f64 	%fd717, %fd716, 0dBFE62E42FEFA39EF, %fd136;
	fma.rn.f64 	%fd718, %fd716, 0dBC7ABC9E3B39803F, %fd717;
	fma.rn.f64 	%fd719, %fd718, 0d3E5ADE1569CE2BDF, 0d3E928AF3FCA213EA;
	fma.rn.f64 	%fd720, %fd719, %fd718, 0d3EC71DEE62401315;
	fma.rn.f64 	%fd721, %fd720, %fd718, 0d3EFA01997C89EB71;
	fma.rn.f64 	%fd722, %fd721, %fd718, 0d3F2A01A014761F65;
	fma.rn.f64 	%fd723, %fd722, %fd718, 0d3F56C16C1852B7AF;
	fma.rn.f64 	%fd724, %fd723, %fd718, 0d3F81111111122322;
	fma.rn.f64 	%fd725, %fd724, %fd718, 0d3FA55555555502A1;
	fma.rn.f64 	%fd726, %fd725, %fd718, 0d3FC5555555555511;
	fma.rn.f64 	%fd727, %fd726, %fd718, 0d3FE000000000000B;
	fma.rn.f64 	%fd728, %fd727, %fd718, 0d3FF0000000000000;
	fma.rn.f64 	%fd729, %fd728, %fd718, 0d3FF0000000000000;
	{
	.reg .b32 %temp; 
	mov.b64 	{%r84, %temp}, %fd729;
	}
	{
	.reg .b32 %temp; 
	mov.b64 	{%temp, %r85}, %fd729;
	}
	shl.b32 	%r344, %r83, 20;
	add.s32 	%r345, %r344, %r85;
	mov.b64 	%fd1981, {%r84, %r345};
	{
	.reg .b32 %temp; 
	mov.b64 	{%temp, %r346}, %fd136;
	}
	mov.b32 	%f24, %r346;
	abs.f32 	%f7, %f24;
	setp.lt.f32 	%p51, %f7, 0f4086232B;
	@%p51 bra 	$L__BB2_97;
	setp.lt.f64 	%p52, %fd136, 0d0000000000000000;
	add.f64 	%fd730, %fd136, 0d7FF0000000000000;
	selp.f64 	%fd1981, 0d0000000000000000, %fd730, %p52;
	setp.geu.f32 	%p53, %f7, 0f40874800;
	@%p53 bra 	$L__BB2_97;
	shr.u32 	%r347, %r83, 31;
	add.s32 	%r348, %r83, %r347;
	shr.s32 	%r349, %r348, 1;
	shl.b32 	%r350, %r349, 20;
	add.s32 	%r351, %r85, %r350;
	mov.b64 	%fd731, {%r84, %r351};
	sub.s32 	%r352, %r83, %r349;
	shl.b32 	%r353, %r352, 20;
	add.s32 	%r354, %r353, 1072693248;
	mov.b32 	%r355, 0;
	mov.b64 	%fd732, {%r355, %r354};
	mul.f64 	%fd1981, %fd732, %fd731;
$L__BB2_97:
	cvt.rn.f64.s32 	%fd733, %r79;
	mul.f64 	%fd141, %fd1981, %fd733;
	div.rn.f64 	%fd142, %fd130, 0d4044000000000000;
	abs.f64 	%fd143, %fd142;
	setp.eq.f64 	%p54, %fd143, 0d7FF0000000000000;
	@%p54 bra 	$L__BB2_101;
	mul.f64 	%fd734, %fd142, 0d3FE45F306DC9C883;
	cvt.rni.s32.f64 	%r882, %fd734;
	cvt.rn.f64.s32 	%fd735, %r882;
	fma.rn.f64 	%fd736, %fd735, 0dBFF921FB54442D18, %fd142;
	fma.rn.f64 	%fd737, %fd735, 0dBC91A62633145C00, %fd736;
	fma.rn.f64 	%fd1983, %fd735, 0dB97B839A252049C0, %fd737;
	setp.ltu.f64 	%p55, %fd143, 0d41E0000000000000;
	@%p55 bra 	$L__BB2_100;
	{ // callseq 9, 0
	.param .b64 param0;
	st.param.f64 	[param0], %fd142;
	.param .align 16 .b8 retval0[16];
	call.uni (retval0), 
	__internal_trig_reduction_slowpathd, 
	(
	param0
	);
	ld.param.f64 	%fd1983, [retval0];
	ld.param.b32 	%r882, [retval0+8];
	} // callseq 9
$L__BB2_100:
	add.s32 	%r883, %r882, 1;
	bra.uni 	$L__BB2_102;
$L__BB2_101:
	mov.f64 	%fd739, 0d0000000000000000;
	mul.rn.f64 	%fd1983, %fd142, %fd739;
	mov.b32 	%r883, 1;
$L__BB2_102:
	shl.b32 	%r358, %r883, 6;
	cvt.u64.u32 	%rd54, %r358;
	and.b64  	%rd55, %rd54, 64;
	add.s64 	%rd57, %rd20, %rd55;
	mul.rn.f64 	%fd740, %fd1983, %fd1983;
	and.b32  	%r359, %r883, 1;
	setp.eq.b32 	%p56, %r359, 1;
	selp.f64 	%fd741, 0dBDA8FF8320FD8164, 0d3DE5DB65F9785EBA, %p56;
	ld.global.nc.v2.f64 	{%fd742, %fd743}, [%rd57];
	fma.rn.f64 	%fd744, %fd741, %fd740, %fd742;
	fma.rn.f64 	%fd745, %fd744, %fd740, %fd743;
	ld.global.nc.v2.f64 	{%fd746, %fd747}, [%rd57+16];
	fma.rn.f64 	%fd748, %fd745, %fd740, %fd746;
	fma.rn.f64 	%fd749, %fd748, %fd740, %fd747;
	ld.global.nc.v2.f64 	{%fd750, %fd751}, [%rd57+32];
	fma.rn.f64 	%fd752, %fd749, %fd740, %fd750;
	fma.rn.f64 	%fd753, %fd752, %fd740, %fd751;
	fma.rn.f64 	%fd754, %fd753, %fd1983, %fd1983;
	fma.rn.f64 	%fd755, %fd753, %fd740, 0d3FF0000000000000;
	selp.f64 	%fd756, %fd755, %fd754, %p56;
	and.b32  	%r360, %r883, 2;
	setp.eq.s32 	%p57, %r360, 0;
	mov.f64 	%fd757, 0d0000000000000000;
	sub.f64 	%fd758, %fd757, %fd756;
	selp.f64 	%fd759, %fd756, %fd758, %p57;
	mul.f64 	%fd149, %fd141, %fd759;
	ld.global.u32 	%r361, [%rd10+12800];
	ld.global.u32 	%r91, [%rd11+12800];
	cvt.rn.f64.s32 	%fd760, %r361;
	mul.f64 	%fd150, %fd399, %fd760;
	abs.f64 	%fd151, %fd150;
	setp.eq.f64 	%p58, %fd151, 0d7FF0000000000000;
	@%p58 bra 	$L__BB2_105;
	mul.f64 	%fd761, %fd150, 0d3FE45F306DC9C883;
	cvt.rni.s32.f64 	%r884, %fd761;
	cvt.rn.f64.s32 	%fd762, %r884;
	fma.rn.f64 	%fd763, %fd762, 0dBFF921FB54442D18, %fd150;
	fma.rn.f64 	%fd764, %fd762, 0dBC91A62633145C00, %fd763;
	fma.rn.f64 	%fd1984, %fd762, 0dB97B839A252049C0, %fd764;
	setp.ltu.f64 	%p59, %fd151, 0d41E0000000000000;
	@%p59 bra 	$L__BB2_106;
	{ // callseq 10, 0
	.param .b64 param0;
	st.param.f64 	[param0], %fd150;
	.param .align 16 .b8 retval0[16];
	call.uni (retval0), 
	__internal_trig_reduction_slowpathd, 
	(
	param0
	);
	ld.param.f64 	%fd1984, [retval0];
	ld.param.b32 	%r884, [retval0+8];
	} // callseq 10
	bra.uni 	$L__BB2_106;
$L__BB2_105:
	mov.f64 	%fd766, 0d0000000000000000;
	mul.rn.f64 	%fd1984, %fd150, %fd766;
	mov.b32 	%r884, 0;
$L__BB2_106:
	shl.b32 	%r364, %r884, 6;
	cvt.u64.u32 	%rd58, %r364;
	and.b64  	%rd59, %rd58, 64;
	add.s64 	%rd61, %rd20, %rd59;
	mul.rn.f64 	%fd767, %fd1984, %fd1984;
	and.b32  	%r365, %r884, 1;
	setp.eq.b32 	%p60, %r365, 1;
	selp.f64 	%fd768, 0dBDA8FF8320FD8164, 0d3DE5DB65F9785EBA, %p60;
	ld.global.nc.v2.f64 	{%fd769, %fd770}, [%rd61];
	fma.rn.f64 	%fd771, %fd768, %fd767, %fd769;
	fma.rn.f64 	%fd772, %fd771, %fd767, %fd770;
	ld.global.nc.v2.f64 	{%fd773, %fd774}, [%rd61+16];
	fma.rn.f64 	%fd775, %fd772, %fd767, %fd773;
	fma.rn.f64 	%fd776, %fd775, %fd767, %fd774;
	ld.global.nc.v2.f64 	{%fd777, %fd778}, [%rd61+32];
	fma.rn.f64 	%fd779, %fd776, %fd767, %fd777;
	fma.rn.f64 	%fd780, %fd779, %fd767, %fd778;
	fma.rn.f64 	%fd781, %fd780, %fd1984, %fd1984;
	fma.rn.f64 	%fd782, %fd780, %fd767, 0d3FF0000000000000;
	selp.f64 	%fd783, %fd782, %fd781, %p60;
	and.b32  	%r366, %r884, 2;
	setp.eq.s32 	%p61, %r366, 0;
	mov.f64 	%fd784, 0d0000000000000000;
	sub.f64 	%fd785, %fd784, %fd783;
	selp.f64 	%fd156, %fd783, %fd785, %p61;
	fma.rn.f64 	%fd786, %fd156, 0d3FF71547652B82FE, 0d4338000000000000;
	{
	.reg .b32 %temp; 
	mov.b64 	{%r95, %temp}, %fd786;
	}
	mov.f64 	%fd787, 0dC338000000000000;
	add.rn.f64 	%fd788, %fd786, %fd787;
	fma.rn.f64 	%fd789, %fd788, 0dBFE62E42FEFA39EF, %fd156;
	fma.rn.f64 	%fd790, %fd788, 0dBC7ABC9E3B39803F, %fd789;
	fma.rn.f64 	%fd791, %fd790, 0d3E5ADE1569CE2BDF, 0d3E928AF3FCA213EA;
	fma.rn.f64 	%fd792, %fd791, %fd790, 0d3EC71DEE62401315;
	fma.rn.f64 	%fd793, %fd792, %fd790, 0d3EFA01997C89EB71;
	fma.rn.f64 	%fd794, %fd793, %fd790, 0d3F2A01A014761F65;
	fma.rn.f64 	%fd795, %fd794, %fd790, 0d3F56C16C1852B7AF;
	fma.rn.f64 	%fd796, %fd795, %fd790, 0d3F81111111122322;
	fma.rn.f64 	%fd797, %fd796, %fd790, 0d3FA55555555502A1;
	fma.rn.f64 	%fd798, %fd797, %fd790, 0d3FC5555555555511;
	fma.rn.f64 	%fd799, %fd798, %fd790, 0d3FE000000000000B;
	fma.rn.f64 	%fd800, %fd799, %fd790, 0d3FF0000000000000;
	fma.rn.f64 	%fd801, %fd800, %fd790, 0d3FF0000000000000;
	{
	.reg .b32 %temp; 
	mov.b64 	{%r96, %temp}, %fd801;
	}
	{
	.reg .b32 %temp; 
	mov.b64 	{%temp, %r97}, %fd801;
	}
	shl.b32 	%r367, %r95, 20;
	add.s32 	%r368, %r367, %r97;
	mov.b64 	%fd1985, {%r96, %r368};
	{
	.reg .b32 %temp; 
	mov.b64 	{%temp, %r369}, %fd156;
	}
	mov.b32 	%f25, %r369;
	abs.f32 	%f8, %f25;
	setp.lt.f32 	%p62, %f8, 0f4086232B;
	@%p62 bra 	$L__BB2_109;
	setp.lt.f64 	%p63, %fd156, 0d0000000000000000;
	add.f64 	%fd802, %fd156, 0d7FF0000000000000;
	selp.f64 	%fd1985, 0d0000000000000000, %fd802, %p63;
	setp.geu.f32 	%p64, %f8, 0f40874800;
	@%p64 bra 	$L__BB2_109;
	shr.u32 	%r370, %r95, 31;
	add.s32 	%r371, %r95, %r370;
	shr.s32 	%r372, %r371, 1;
	shl.b32 	%r373, %r372, 20;
	add.s32 	%r374, %r97, %r373;
	mov.b64 	%fd803, {%r96, %r374};
	sub.s32 	%r375, %r95, %r372;
	shl.b32 	%r376, %r375, 20;
	add.s32 	%r377, %r376, 1072693248;
	mov.b32 	%r378, 0;
	mov.b64 	%fd804, {%r378, %r377};
	mul.f64 	%fd1985, %fd804, %fd803;
$L__BB2_109:
	cvt.rn.f64.s32 	%fd805, %r91;
	mul.f64 	%fd161, %fd1985, %fd805;
	div.rn.f64 	%fd162, %fd150, 0d4044000000000000;
	abs.f64 	%fd163, %fd162;
	setp.eq.f64 	%p65, %fd163, 0d7FF0000000000000;
	@%p65 bra 	$L__BB2_113;
	mul.f64 	%fd806, %fd162, 0d3FE45F306DC9C883;
	cvt.rni.s32.f64 	%r885, %fd806;
	cvt.rn.f64.s32 	%fd807, %r885;
	fma.rn.f64 	%fd808, %fd807, 0dBFF921FB54442D18, %fd162;
	fma.rn.f64 	%fd809, %fd807, 0dBC91A62633145C00, %fd808;
	fma.rn.f64 	%fd1987, %fd807, 0dB97B839A252049C0, %fd809;
	setp.ltu.f64 	%p66, %fd163, 0d41E0000000000000;
	@%p66 bra 	$L__BB2_112;
	{ // callseq 11, 0
	.param .b64 param0;
	st.param.f64 	[param0], %fd162;
	.param .align 16 .b8 retval0[16];
	call.uni (retval0), 
	__internal_trig_reduction_slowpathd, 
	(
	param0
	);
	ld.param.f64 	%fd1987, [retval0];
	ld.param.b32 	%r885, [retval0+8];
	} // callseq 11
$L__BB2_112:
	add.s32 	%r886, %r885, 1;
	bra.uni 	$L__BB2_114;
$L__BB2_113:
	mov.f64 	%fd811, 0d0000000000000000;
	mul.rn.f64 	%fd1987, %fd162, %fd811;
	mov.b32 	%r886, 1;
$L__BB2_114:
	shl.b32 	%r381, %r886, 6;
	cvt.u64.u32 	%rd62, %r381;
	and.b64  	%rd63, %rd62, 64;
	add.s64 	%rd65, %rd20, %rd63;
	mul.rn.f64 	%fd812, %fd1987, %fd1987;
	and.b32  	%r382, %r886, 1;
	setp.eq.b32 	%p67, %r382, 1;
	selp.f64 	%fd813, 0dBDA8FF8320FD8164, 0d3DE5DB65F9785EBA, %p67;
	ld.global.nc.v2.f64 	{%fd814, %fd815}, [%rd65];
	fma.rn.f64 	%fd816, %fd813, %fd812, %fd814;
	fma.rn.f64 	%fd817, %fd816, %fd812, %fd815;
	ld.global.nc.v2.f64 	{%fd818, %fd819}, [%rd65+16];
	fma.rn.f64 	%fd820, %fd817, %fd812, %fd818;
	fma.rn.f64 	%fd821, %fd820, %fd812, %fd819;
	ld.global.nc.v2.f64 	{%fd822, %fd823}, [%rd65+32];
	fma.rn.f64 	%fd824, %fd821, %fd812, %fd822;
	fma.rn.f64 	%fd825, %fd824, %fd812, %fd823;
	fma.rn.f64 	%fd826, %fd825, %fd1987, %fd1987;
	fma.rn.f64 	%fd827, %fd825, %fd812, 0d3FF0000000000000;
	selp.f64 	%fd828, %fd827, %fd826, %p67;
	and.b32  	%r383, %r886, 2;
	setp.eq.s32 	%p68, %r383, 0;
	mov.f64 	%fd829, 0d0000000000000000;
	sub.f64 	%fd830, %fd829, %fd828;
	selp.f64 	%fd831, %fd828, %fd830, %p68;
	mul.f64 	%fd169, %fd161, %fd831;
	ld.global.u32 	%r384, [%rd10+15360];
	ld.global.u32 	%r103, [%rd11+15360];
	cvt.rn.f64.s32 	%fd832, %r384;
	mul.f64 	%fd170, %fd399, %fd832;
	abs.f64 	%fd171, %fd170;
	setp.eq.f64 	%p69, %fd171, 0d7FF0000000000000;
	@%p69 bra 	$L__BB2_117;
	mul.f64 	%fd833, %fd170, 0d3FE45F306DC9C883;
	cvt.rni.s32.f64 	%r887, %fd833;
	cvt.rn.f64.s32 	%fd834, %r887;
	fma.rn.f64 	%fd835, %fd834, 0dBFF921FB54442D18, %fd170;
	fma.rn.f64 	%fd836, %fd834, 0dBC91A62633145C00, %fd835;
	fma.rn.f64 	%fd1988, %fd834, 0dB97B839A252049C0, %fd836;
	setp.ltu.f64 	%p70, %fd171, 0d41E0000000000000;
	@%p70 bra 	$L__BB2_118;
	{ // callseq 12, 0
	.param .b64 param0;
	st.param.f64 	[param0], %fd170;
	.param .align 16 .b8 retval0[16];
	call.uni (retval0), 
	__internal_trig_reduction_slowpathd, 
	(
	param0
	);
	ld.param.f64 	%fd1988, [retval0];
	ld.param.b32 	%r887, [retval0+8];
	} // callseq 12
	bra.uni 	$L__BB2_118;
$L__BB2_117:
	mov.f64 	%fd838, 0d0000000000000000;
	mul.rn.f64 	%fd1988, %fd170, %fd838;
	mov.b32 	%r887, 0;
$L__BB2_118:
	shl.b32 	%r387, %r887, 6;
	cvt.u64.u32 	%rd66, %r387;
	and.b64  	%rd67, %rd66, 64;
	add.s64 	%rd69, %rd20, %rd67;
	mul.rn.f64 	%fd839, %fd1988, %fd1988;
	and.b32  	%r388, %r887, 1;
	setp.eq.b32 	%p71, %r388, 1;
	selp.f64 	%fd840, 0dBDA8FF8320FD8164, 0d3DE5DB65F9785EBA, %p71;
	ld.global.nc.v2.f64 	{%fd841, %fd842}, [%rd69];
	fma.rn.f64 	%fd843, %fd840, %fd839, %fd841;
	fma.rn.f64 	%fd844, %fd843, %fd839, %fd842;
	ld.global.nc.v2.f64 	{%fd845, %fd846}, [%rd69+16];
	fma.rn.f64 	%fd847, %fd844, %fd839, %fd845;
	fma.rn.f64 	%fd848, %fd847, %fd839, %fd846;
	ld.global.nc.v2.f64 	{%fd849, %fd850}, [%rd69+32];
	fma.rn.f64 	%fd851, %fd848, %fd839, %fd849;
	fma.rn.f64 	%fd852, %fd851, %fd839, %fd850;
	fma.rn.f64 	%fd853, %fd852, %fd1988, %fd1988;
	fma.rn.f64 	%fd854, %fd852, %fd839, 0d3FF0000000000000;
	selp.f64 	%fd855, %fd854, %fd853, %p71;
	and.b32  	%r389, %r887, 2;
	setp.eq.s32 	%p72, %r389, 0;
	mov.f64 	%fd856, 0d0000000000000000;
	sub.f64 	%fd857, %fd856, %fd855;
	selp.f64 	%fd176, %fd855, %fd857, %p72;
	fma.rn.f64 	%fd858, %fd176, 0d3FF71547652B82FE, 0d4338000000000000;
	{
	.reg .b32 %temp; 
	mov.b64 	{%r107, %temp}, %fd858;
	}
	mov.f64 	%fd859, 0dC338000000000000;
	add.rn.f64 	%fd860, %fd858, %fd859;
	fma.rn.f64 	%fd861, %fd860, 0dBFE62E42FEFA39EF, %fd176;
	fma.rn.f64 	%fd862, %fd860, 0dBC7ABC9E3B39803F, %fd861;
	fma.rn.f64 	%fd863, %fd862, 0d3E5ADE1569CE2BDF, 0d3E928AF3FCA213EA;
	fma.rn.f64 	%fd864, %fd863, %fd862, 0d3EC71DEE62401315;
	fma.rn.f64 	%fd865, %fd864, %fd862, 0d3EFA01997C89EB71;
	fma.rn.f64 	%fd866, %fd865, %fd862, 0d3F2A01A014761F65;
	fma.rn.f64 	%fd867, %fd866, %fd862, 0d3F56C16C1852B7AF;
	fma.rn.f64 	%fd868, %fd867, %fd862, 0d3F81111111122322;
	fma.rn.f64 	%fd869, %fd868, %fd862, 0d3FA55555555502A1;
	fma.rn.f64 	%fd870, %fd869, %fd862, 0d3FC5555555555511;
	fma.rn.f64 	%fd871, %fd870, %fd862, 0d3FE000000000000B;
	fma.rn.f64 	%fd872, %fd871, %fd862, 0d3FF0000000000000;
	fma.rn.f64 	%fd873, %fd872, %fd862, 0d3FF0000000000000;
	{
	.reg .b32 %temp; 
	mov.b64 	{%r108, %temp}, %fd873;
	}
	{
	.reg .b32 %temp; 
	mov.b64 	{%temp, %r109}, %fd873;
	}
	shl.b32 	%r390, %r107, 20;
	add.s32 	%r391, %r390, %r109;
	mov.b64 	%fd1989, {%r108, %r391};
	{
	.reg .b32 %temp; 
	mov.b64 	{%temp, %r392}, %fd176;
	}
	mov.b32 	%f26, %r392;
	abs.f32 	%f9, %f26;
	setp.lt.f32 	%p73, %f9, 0f4086232B;
	@%p73 bra 	$L__BB2_121;
	setp.lt.f64 	%p74, %fd176, 0d0000000000000000;
	add.f64 	%fd874, %fd176, 0d7FF0000000000000;
	selp.f64 	%fd1989, 0d0000000000000000, %fd874, %p74;
	setp.geu.f32 	%p75, %f9, 0f40874800;
	@%p75 bra 	$L__BB2_121;
	shr.u32 	%r393, %r107, 31;
	add.s32 	%r394, %r107, %r393;
	shr.s32 	%r395, %r394, 1;
	shl.b32 	%r396, %r395, 20;
	add.s32 	%r397, %r109, %r396;
	mov.b64 	%fd875, {%r108, %r397};
	sub.s32 	%r398, %r107, %r395;
	shl.b32 	%r399, %r398, 20;
	add.s32 	%r400, %r399, 1072693248;
	mov.b32 	%r401, 0;
	mov.b64 	%fd876, {%r401, %r400};
	mul.f64 	%fd1989, %fd876, %fd875;
$L__BB2_121:
	cvt.rn.f64.s32 	%fd877, %r103;
	mul.f64 	%fd181, %fd1989, %fd877;
	div.rn.f64 	%fd182, %fd170, 0d4044000000000000;
	abs.f64 	%fd183, %fd182;
	setp.eq.f64 	%p76, %fd183, 0d7FF0000000000000;
	@%p76 bra 	$L__BB2_125;
	mul.f64 	%fd878, %fd182, 0d3FE45F306DC9C883;
	cvt.rni.s32.f64 	%r888, %fd878;
	cvt.rn.f64.s32 	%fd879, %r888;
	fma.rn.f64 	%fd880, %fd879, 0dBFF921FB54442D18, %fd182;
	fma.rn.f64 	%fd881, %fd879, 0dBC91A62633145C00, %fd880;
	fma.rn.f64 	%fd1991, %fd879, 0dB97B839A252049C0, %fd881;
	setp.ltu.f64 	%p77, %fd183, 0d41E0000000000000;
	@%p77 bra 	$L__BB2_124;
	{ // callseq 13, 0
	.param .b64 param0;
	st.param.f64 	[param0], %fd182;
	.param .align 16 .b8 retval0[16];
	call.uni (retval0), 
	__internal_trig_reduction_slowpathd, 
	(
	param0
	);
	ld.param.f64 	%fd1991, [retval0];
	ld.param.b32 	%r888, [retval0+8];
	} // callseq 13
$L__BB2_124:
	add.s32 	%r889, %r888, 1;
	bra.uni 	$L__BB2_126;
$L__BB2_125:
	mov.f64 	%fd883, 0d0000000000000000;
	mul.rn.f64 	%fd1991, %fd182, %fd883;
	mov.b32 	%r889, 1;
$L__BB2_126:
	shl.b32 	%r404, %r889, 6;
	cvt.u64.u32 	%rd70, %r404;
	and.b64  	%rd71, %rd70, 64;
	add.s64 	%rd73, %rd20, %rd71;
	mul.rn.f64 	%fd884, %fd1991, %fd1991;
	and.b32  	%r405, %r889, 1;
	setp.eq.b32 	%p78, %r405, 1;
	selp.f64 	%fd885, 0dBDA8FF8320FD8164, 0d3DE5DB65F9785EBA, %p78;
	ld.global.nc.v2.f64 	{%fd886, %fd887}, [%rd73];
	fma.rn.f64 	%fd888, %fd885, %fd884, %fd886;
	fma.rn.f64 	%fd889, %fd888, %fd884, %fd887;
	ld.global.nc.v2.f64 	{%fd890, %fd891}, [%rd73+16];
	fma.rn.f64 	%fd892, %fd889, %fd884, %fd890;
	fma.rn.f64 	%fd893, %fd892, %fd884, %fd891;
	ld.global.nc.v2.f64 	{%fd894, %fd895}, [%rd73+32];
	fma.rn.f64 	%fd896, %fd893, %fd884, %fd894;
	fma.rn.f64 	%fd897, %fd896, %fd884, %fd895;
	fma.rn.f64 	%fd898, %fd897, %fd1991, %fd1991;
	fma.rn.f64 	%fd899, %fd897, %fd884, 0d3FF0000000000000;
	selp.f64 	%fd900, %fd899, %fd898, %p78;
	and.b32  	%r406, %r889, 2;
	setp.eq.s32 	%p79, %r406, 0;
	mov.f64 	%fd901, 0d0000000000000000;
	sub.f64 	%fd902, %fd901, %fd900;
	selp.f64 	%fd903, %fd900, %fd902, %p79;
	mul.f64 	%fd189, %fd181, %fd903;
	ld.global.u32 	%r407, [%rd10+17920];
	ld.global.u32 	%r115, [%rd11+17920];
	cvt.rn.f64.s32 	%fd904, %r407;
	mul.f64 	%fd190, %fd399, %fd904;
	abs.f64 	%fd191, %fd190;
	setp.eq.f64 	%p80, %fd191, 0d7FF0000000000000;
	@%p80 bra 	$L__BB2_129;
	mul.f64 	%fd905, %fd190, 0d3FE45F306DC9C883;
	cvt.rni.s32.f64 	%r890, %fd905;
	cvt.rn.f64.s32 	%fd906, %r890;
	fma.rn.f64 	%fd907, %fd906, 0dBFF921FB54442D18, %fd190;
	fma.rn.f64 	%fd908, %fd906, 0dBC91A62633145C00, %fd907;
	fma.rn.f64 	%fd1992, %fd906, 0dB97B839A252049C0, %fd908;
	setp.ltu.f64 	%p81, %fd191, 0d41E0000000000000;
	@%p81 bra 	$L__BB2_130;
	{ // callseq 14, 0
	.param .b64 param0;
	st.param.f64 	[param0], %fd190;
	.param .align 16 .b8 retval0[16];
	call.uni (retval0), 
	__internal_trig_reduction_slowpathd, 
	(
	param0
	);
	ld.param.f64 	%fd1992, [retval0];
	ld.param.b32 	%r890, [retval0+8];
	} // callseq 14
	bra.uni 	$L__BB2_130;
$L__BB2_129:
	mov.f64 	%fd910, 0d0000000000000000;
	mul.rn.f64 	%fd1992, %fd190, %fd910;
	mov.b32 	%r890, 0;
$L__BB2_130:
	shl.b32 	%r410, %r890, 6;
	cvt.u64.u32 	%rd74, %r410;
	and.b64  	%rd75, %rd74, 64;
	add.s64 	%rd77, %rd20, %rd75;
	mul.rn.f64 	%fd911, %fd1992, %fd1992;
	and.b32  	%r411, %r890, 1;
	setp.eq.b32 	%p82, %r411, 1;
	selp.f64 	%fd912, 0dBDA8FF8320FD8164, 0d3DE5DB65F9785EBA, %p82;
	ld.global.nc.v2.f64 	{%fd913, %fd914}, [%rd77];
	fma.rn.f64 	%fd915, %fd912, %fd911, %fd913;
	fma.rn.f64 	%fd916, %fd915, %fd911, %fd914;
	ld.global.nc.v2.f64 	{%fd917, %fd918}, [%rd77+16];
	fma.rn.f64 	%fd919, %fd916, %fd911, %fd917;
	fma.rn.f64 	%fd920, %fd919, %fd911, %fd918;
	ld.global.nc.v2.f64 	{%fd921, %fd922}, [%rd77+32];
	fma.rn.f64 	%fd923, %fd920, %fd911, %fd921;
	fma.rn.f64 	%fd924, %fd923, %fd911, %fd922;
	fma.rn.f64 	%fd925, %fd924, %fd1992, %fd1992;
	fma.rn.f64 	%fd926, %fd924, %fd911, 0d3FF0000000000000;
	selp.f64 	%fd927, %fd926, %fd925, %p82;
	and.b32  	%r412, %r890, 2;
	setp.eq.s32 	%p83, %r412, 0;
	mov.f64 	%fd928, 0d0000000000000000;
	sub.f64 	%fd929, %fd928, %fd927;
	selp.f64 	%fd196, %fd927, %fd929, %p83;
	fma.rn.f64 	%fd930, %fd196, 0d3FF71547652B82FE, 0d4338000000000000;
	{
	.reg .b32 %temp; 
	mov.b64 	{%r119, %temp}, %fd930;
	}
	mov.f64 	%fd931, 0dC338000000000000;
	add.rn.f64 	%fd932, %fd930, %fd931;
	fma.rn.f64 	%fd933, %fd932, 0dBFE62E42FEFA39EF, %fd196;
	fma.rn.f64 	%fd934, %fd932, 0dBC7ABC9E3B39803F, %fd933;
	fma.rn.f64 	%fd935, %fd934, 0d3E5ADE1569CE2BDF, 0d3E928AF3FCA213EA;
	fma.rn.f64 	%fd936, %fd935, %fd934, 0d3EC71DEE62401315;
	fma.rn.f64 	%fd937, %fd936, %fd934, 0d3EFA01997C89EB71;
	fma.rn.f64 	%fd938, %fd937, %fd934, 0d3F2A01A014761F65;
	fma.rn.f64 	%fd939, %fd938, %fd934, 0d3F56C16C1852B7AF;
	fma.rn.f64 	%fd940, %fd939, %fd934, 0d3F81111111122322;
	fma.rn.f64 	%fd941, %fd940, %fd934, 0d3FA55555555502A1;
	fma.rn.f64 	%fd942, %fd941, %fd934, 0d3FC5555555555511;
	fma.rn.f64 	%fd943, %fd942, %fd934, 0d3FE000000000000B;
	fma.rn.f64 	%fd944, %fd943, %fd934, 0d3FF0000000000000;
	fma.rn.f64 	%fd945, %fd944, %fd934, 0d3FF0000000000000;
	{
	.reg .b32 %temp; 
	mov.b64 	{%r120, %temp}, %fd945;
	}
	{
	.reg .b32 %temp; 
	mov.b64 	{%temp, %r121}, %fd945;
	}
	shl.b32 	%r413, %r119, 20;
	add.s32 	%r414, %r413, %r121;
	mov.b64 	%fd1993, {%r120, %r414};
	{
	.reg .b32 %temp; 
	mov.b64 	{%temp, %r415}, %fd196;
	}
	mov.b32 	%f27, %r415;
	abs.f32 	%f10, %f27;
	setp.lt.f32 	%p84, %f10, 0f4086232B;
	@%p84 bra 	$L__BB2_133;
	setp.lt.f64 	%p85, %fd196, 0d0000000000000000;
	add.f64 	%fd946, %fd196, 0d7FF0000000000000;
	selp.f64 	%fd1993, 0d0000000000000000, %fd946, %p85;
	setp.geu.f32 	%p86, %f10, 0f40874800;
	@%p86 bra 	$L__BB2_133;
	shr.u32 	%r416, %r119, 31;
	add.s32 	%r417, %r119, %r416;
	shr.s32 	%r418, %r417, 1;
	shl.b32 	%r419, %r418, 20;
	add.s32 	%r420, %r121, %r419;
	mov.b64 	%fd947, {%r120, %r420};
	sub.s32 	%r421, %r119, %r418;
	shl.b32 	%r422, %r421, 20;
	add.s32 	%r423, %r422, 1072693248;
	mov.b32 	%r424, 0;
	mov.b64 	%fd948, {%r424, %r423};
	mul.f64 	%fd1993, %fd948, %fd947;
$L__BB2_133:
	cvt.rn.f64.s32 	%fd949, %r115;
	mul.f64 	%fd201, %fd1993, %fd949;
	div.rn.f64 	%fd202, %fd190, 0d4044000000000000;
	abs.f64 	%fd203, %fd202;
	setp.eq.f64 	%p87, %fd203, 0d7FF0000000000000;
	@%p87 bra 	$L__BB2_137;
	mul.f64 	%fd950, %fd202, 0d3FE45F306DC9C883;
	cvt.rni.s32.f64 	%r891, %fd950;
	cvt.rn.f64.s32 	%fd951, %r891;
	fma.rn.f64 	%fd952, %fd951, 0dBFF921FB54442D18, %fd202;
	fma.rn.f64 	%fd953, %fd951, 0dBC91A62633145C00, %fd952;
	fma.rn.f64 	%fd1995, %fd951, 0dB97B839A252049C0, %fd953;
	setp.ltu.f64 	%p88, %fd203, 0d41E0000000000000;
	@%p88 bra 	$L__BB2_136;
	{ // callseq 15, 0
	.param .b64 param0;
	st.param.f64 	[param0], %fd202;
	.param .align 16 .b8 retval0[16];
	call.uni (retval0), 
	__internal_trig_reduction_slowpathd, 
	(
	param0
	);
	ld.param.f64 	%fd1995, [retval0];
	ld.param.b32 	%r891, [retval0+8];
	} // callseq 15
$L__BB2_136:
	add.s32 	%r892, %r891, 1;
	bra.uni 	$L__BB2_138;
$L__BB2_137:
	mov.f64 	%fd955, 0d0000000000000000;
	mul.rn.f64 	%fd1995, %fd202, %fd955;
	mov.b32 	%r892, 1;
$L__BB2_138:
	shl.b32 	%r428, %r892, 6;
	cvt.u64.u32 	%rd78, %r428;
	and.b64  	%rd79, %rd78, 64;
	add.s64 	%rd81, %rd20, %rd79;
	mul.rn.f64 	%fd956, %fd1995, %fd1995;
	and.b32  	%r429, %r892, 1;
	setp.eq.b32 	%p89, %r429, 1;
	selp.f64 	%fd957, 0dBDA8FF8320FD8164, 0d3DE5DB65F9785EBA, %p89;
	ld.global.nc.v2.f64 	{%fd958, %fd959}, [%rd81];
	fma.rn.f64 	%fd960, %fd957, %fd956, %fd958;
	fma.rn.f64 	%fd961, %fd960, %fd956, %fd959;
	ld.global.nc.v2.f64 	{%fd962, %fd963}, [%rd81+16];
	fma.rn.f64 	%fd964, %fd961, %fd956, %fd962;
	fma.rn.f64 	%fd965, %fd964, %fd956, %fd963;
	ld.global.nc.v2.f64 	{%fd966, %fd967}, [%rd81+32];
	fma.rn.f64 	%fd968, %fd965, %fd956, %fd966;
	fma.rn.f64 	%fd969, %fd968, %fd956, %fd967;
	fma.rn.f64 	%fd970, %fd969, %fd1995, %fd1995;
	fma.rn.f64 	%fd971, %fd969, %fd956, 0d3FF0000000000000;
	selp.f64 	%fd972, %fd971, %fd970, %p89;
	and.b32  	%r430, %r892, 2;
	setp.eq.s32 	%p90, %r430, 0;
	mov.f64 	%fd973, 0d0000000000000000;
	sub.f64 	%fd974, %fd973, %fd972;
	selp.f64 	%fd975, %fd972, %fd974, %p90;
	add.f64 	%fd976, %fd69, %fd89;
	add.f64 	%fd977, %fd976, %fd109;
	add.f64 	%fd978, %fd977, %fd129;
	add.f64 	%fd979, %fd978, %fd149;
	add.f64 	%fd980, %fd979, %fd169;
	add.f64 	%fd981, %fd980, %fd189;
	fma.rn.f64 	%fd2035, %fd201, %fd975, %fd981;
	add.s32 	%r127, %r245, -5120;
	setp.lt.u32 	%p91, %r127, 5120;
	mov.b32 	%r918, 5120;
	@%p91 bra 	$L__BB2_238;
	mov.b32 	%r918, 5120;
$L__BB2_140:
	mul.wide.u32 	%rd82, %r918, 4;
	add.s64 	%rd12, %rd10, %rd82;
	add.s64 	%rd13, %rd11, %rd82;
	ld.global.u32 	%r432, [%rd12];
	ld.global.u32 	%r129, [%rd13];
	cvt.rn.f64.s32 	%fd982, %r432;
	mul.f64 	%fd211, %fd399, %fd982;
	abs.f64 	%fd212, %fd211;
	setp.neu.f64 	%p92, %fd212, 0d7FF0000000000000;
	@%p92 bra 	$L__BB2_142;
	mov.f64 	%fd988, 0d0000000000000000;
	mul.rn.f64 	%fd1997, %fd211, %fd988;
	mov.b32 	%r894, 0;
	bra.uni 	$L__BB2_144;
$L__BB2_142:
	mul.f64 	%fd983, %fd211, 0d3FE45F306DC9C883;
	cvt.rni.s32.f64 	%r894, %fd983;
	cvt.rn.f64.s32 	%fd984, %r894;
	fma.rn.f64 	%fd985, %fd984, 0dBFF921FB54442D18, %fd211;
	fma.rn.f64 	%fd986, %fd984, 0dBC91A62633145C00, %fd985;
	fma.rn.f64 	%fd1997, %fd984, 0dB97B839A252049C0, %fd986;
	setp.ltu.f64 	%p93, %fd212, 0d41E0000000000000;
	@%p93 bra 	$L__BB2_144;
	{ // callseq 16, 0
	.param .b64 param0;
	st.param.f64 	[param0], %fd211;
	.param .align 16 .b8 retval0[16];
	call.uni (retval0), 
	__internal_trig_reduction_slowpathd, 
	(
	param0
	);
	ld.param.f64 	%fd1997, [retval0];
	ld.param.b32 	%r894, [retval0+8];
	} // callseq 16
$L__BB2_144:
	shl.b32 	%r435, %r894, 6;
	cvt.u64.u32 	%rd83, %r435;
	and.b64  	%rd84, %rd83, 64;
	add.s64 	%rd86, %rd20, %rd84;
	mul.rn.f64 	%fd989, %fd1997, %fd1997;
	and.b32  	%r436, %r894, 1;
	setp.eq.b32 	%p94, %r436, 1;
	selp.f64 	%fd990, 0dBDA8FF8320FD8164, 0d3DE5DB65F9785EBA, %p94;
	ld.global.nc.v2.f64 	{%fd991, %fd992}, [%rd86];
	fma.rn.f64 	%fd993, %fd990, %fd989, %fd991;
	fma.rn.f64 	%fd994, %fd993, %fd989, %fd992;
	ld.global.nc.v2.f64 	{%fd995, %fd996}, [%rd86+16];
	fma.rn.f64 	%fd997, %fd994, %fd989, %fd995;
	fma.rn.f64 	%fd998, %fd997, %fd989, %fd996;
	ld.global.nc.v2.f64 	{%fd999, %fd1000}, [%rd86+32];
	fma.rn.f64 	%fd1001, %fd998, %fd989, %fd999;
	fma.rn.f64 	%fd1002, %fd1001, %fd989, %fd1000;
	fma.rn.f64 	%fd1003, %fd1002, %fd1997, %fd1997;
	fma.rn.f64 	%fd1004, %fd1002, %fd989, 0d3FF0000000000000;
	selp.f64 	%fd1005, %fd1004, %fd1003, %p94;
	and.b32  	%r437, %r894, 2;
	setp.eq.s32 	%p95, %r437, 0;
	mov.f64 	%fd1006, 0d0000000000000000;
	sub.f64 	%fd1007, %fd1006, %fd1005;
	selp.f64 	%fd217, %fd1005, %fd1007, %p95;
	fma.rn.f64 	%fd1008, %fd217, 0d3FF71547652B82FE, 0d4338000000000000;
	{
	.reg .b32 %temp; 
	mov.b64 	{%r133, %temp}, %fd1008;
	}
	mov.f64 	%fd1009, 0dC338000000000000;
	add.rn.f64 	%fd1010, %fd1008, %fd1009;
	fma.rn.f64 	%fd1011, %fd1010, 0dBFE62E42FEFA39EF, %fd217;
	fma.rn.f64 	%fd1012, %fd1010, 0dBC7ABC9E3B39803F, %fd1011;
	fma.rn.f64 	%fd1013, %fd1012, 0d3E5ADE1569CE2BDF, 0d3E928AF3FCA213EA;
	fma.rn.f64 	%fd1014, %fd1013, %fd1012, 0d3EC71DEE62401315;
	fma.rn.f64 	%fd1015, %fd1014, %fd1012, 0d3EFA01997C89EB71;
	fma.rn.f64 	%fd1016, %fd1015, %fd1012, 0d3F2A01A014761F65;
	fma.rn.f64 	%fd1017, %fd1016, %fd1012, 0d3F56C16C1852B7AF;
	fma.rn.f64 	%fd1018, %fd1017, %fd1012, 0d3F81111111122322;
	fma.rn.f64 	%fd1019, %fd1018, %fd1012, 0d3FA55555555502A1;
	fma.rn.f64 	%fd1020, %fd1019, %fd1012, 0d3FC5555555555511;
	fma.rn.f64 	%fd1021, %fd1020, %fd1012, 0d3FE000000000000B;
	fma.rn.f64 	%fd1022, %fd1021, %fd1012, 0d3FF0000000000000;
	fma.rn.f64 	%fd1023, %fd1022, %fd1012, 0d3FF0000000000000;
	{
	.reg .b32 %temp; 
	mov.b64 	{%r134, %temp}, %fd1023;
	}
	{
	.reg .b32 %temp; 
	mov.b64 	{%temp, %r135}, %fd1023;
	}
	shl.b32 	%r438, %r133, 20;
	add.s32 	%r439, %r438, %r135;
	mov.b64 	%fd1998, {%r134, %r439};
	{
	.reg .b32 %temp; 
	mov.b64 	{%temp, %r440}, %fd217;
	}
	mov.b32 	%f28, %r440;
	abs.f32 	%f11, %f28;
	setp.lt.f32 	%p96, %f11, 0f4086232B;
	@%p96 bra 	$L__BB2_147;
	setp.lt.f64 	%p97, %fd217, 0d0000000000000000;
	add.f64 	%fd1024, %fd217, 0d7FF0000000000000;
	selp.f64 	%fd1998, 0d0000000000000000, %fd1024, %p97;
	setp.geu.f32 	%p98, %f11, 0f40874800;
	@%p98 bra 	$L__BB2_147;
	shr.u32 	%r441, %r133, 31;
	add.s32 	%r442, %r133, %r441;
	shr.s32 	%r443, %r442, 1;
	shl.b32 	%r444, %r443, 20;
	add.s32 	%r445, %r135, %r444;
	mov.b64 	%fd1025, {%r134, %r445};
	sub.s32 	%r446, %r133, %r443;
	shl.b32 	%r447, %r446, 20;
	add.s32 	%r448, %r447, 1072693248;
	mov.b32 	%r449, 0;
	mov.b64 	%fd1026, {%r449, %r448};
	mul.f64 	%fd1998, %fd1026, %fd1025;
$L__BB2_147:
	cvt.rn.f64.s32 	%fd1027, %r129;
	mul.f64 	%fd222, %fd1998, %fd1027;
	div.rn.f64 	%fd223, %fd211, 0d4044000000000000;
	abs.f64 	%fd224, %fd223;
	setp.neu.f64 	%p99, %fd224, 0d7FF0000000000000;
	@%p99 bra 	$L__BB2_149;
	mov.f64 	%fd1033, 0d0000000000000000;
	mul.rn.f64 	%fd2000, %fd223, %fd1033;
	mov.b32 	%r896, 1;
	bra.uni 	$L__BB2_152;
$L__BB2_149:
	mul.f64 	%fd1028, %fd223, 0d3FE45F306DC9C883;
	cvt.rni.s32.f64 	%r895, %fd1028;
	cvt.rn.f64.s32 	%fd1029, %r895;
	fma.rn.f64 	%fd1030, %fd1029, 0dBFF921FB54442D18, %fd223;
	fma.rn.f64 	%fd1031, %fd1029, 0dBC91A62633145C00, %fd1030;
	fma.rn.f64 	%fd2000, %fd1029, 0dB97B839A252049C0, %fd1031;
	setp.ltu.f64 	%p100, %fd224, 0d41E0000000000000;
	@%p100 bra 	$L__BB2_151;
	{ // callseq 17, 0
	.param .b64 param0;
	st.param.f64 	[param0], %fd223;
	.param .align 16 .b8 retval0[16];
	call.uni (retval0), 
	__internal_trig_reduction_slowpathd, 
	(
	param0
	);
	ld.param.f64 	%fd2000, [retval0];
	ld.param.b32 	%r895, [retval0+8];
	} // callseq 17
$L__BB2_151:
	add.s32 	%r896, %r895, 1;
$L__BB2_152:
	shl.b32 	%r452, %r896, 6;
	cvt.u64.u32 	%rd87, %r452;
	and.b64  	%rd88, %rd87, 64;
	add.s64 	%rd90, %rd20, %rd88;
	mul.rn.f64 	%fd1034, %fd2000, %fd2000;
	and.b32  	%r453, %r896, 1;
	setp.eq.b32 	%p101, %r453, 1;
	selp.f64 	%fd1035, 0dBDA8FF8320FD8164, 0d3DE5DB65F9785EBA, %p101;
	ld.global.nc.v2.f64 	{%fd1036, %fd1037}, [%rd90];
	fma.rn.f64 	%fd1038, %fd1035, %fd1034, %fd1036;
	fma.rn.f64 	%fd1039, %fd1038, %fd1034, %fd1037;
	ld.global.nc.v2.f64 	{%fd1040, %fd1041}, [%rd90+16];
	fma.rn.f64 	%fd1042, %fd1039, %fd1034, %fd1040;
	fma.rn.f64 	%fd1043, %fd1042, %fd1034, %fd1041;
	ld.global.nc.v2.f64 	{%fd1044, %fd1045}, [%rd90+32];
	fma.rn.f64 	%fd1046, %fd1043, %fd1034, %fd1044;
	fma.rn.f64 	%fd1047, %fd1046, %fd1034, %fd1045;
	fma.rn.f64 	%fd1048, %fd1047, %fd2000, %fd2000;
	fma.rn.f64 	%fd1049, %fd1047, %fd1034, 0d3FF0000000000000;
	selp.f64 	%fd1050, %fd1049, %fd1048, %p101;
	and.b32  	%r454, %r896, 2;
	setp.eq.s32 	%p102, %r454, 0;
	mov.f64 	%fd1051, 0d0000000000000000;
	sub.f64 	%fd1052, %fd1051, %fd1050;
	selp.f64 	%fd1053, %fd1050, %fd1052, %p102;
	mul.f64 	%fd230, %fd222, %fd1053;
	ld.global.u32 	%r455, [%rd12+2560];
	ld.global.u32 	%r141, [%rd13+2560];
	cvt.rn.f64.s32 	%fd1054, %r455;
	mul.f64 	%fd231, %fd399, %fd1054;
	abs.f64 	%fd232, %fd231;
	setp.eq.f64 	%p103, %fd232, 0d7FF0000000000000;
	@%p103 bra 	$L__BB2_155;
	mul.f64 	%fd1055, %fd231, 0d3FE45F306DC9C883;
	cvt.rni.s32.f64 	%r897, %fd1055;
	cvt.rn.f64.s32 	%fd1056, %r897;
	fma.rn.f64 	%fd1057, %fd1056, 0dBFF921FB54442D18, %fd231;
	fma.rn.f64 	%fd1058, %fd1056, 0dBC91A62633145C00, %fd1057;
	fma.rn.f64 	%fd2001, %fd1056, 0dB97B839A252049C0, %fd1058;
	setp.ltu.f64 	%p104, %fd232, 0d41E0000000000000;
	@%p104 bra 	$L__BB2_156;
	{ // callseq 18, 0
	.param .b64 param0;
	st.param.f64 	[param0], %fd231;
	.param .align 16 .b8 retval0[16];
	call.uni (retval0), 
	__internal_trig_reduction_slowpathd, 
	(
	param0
	);
	ld.param.f64 	%fd2001, [retval0];
	ld.param.b32 	%r897, [retval0+8];
	} // callseq 18
	bra.uni 	$L__BB2_156;
$L__BB2_155:
	mov.f64 	%fd1060, 0d0000000000000000;
	mul.rn.f64 	%fd2001, %fd231, %fd1060;
	mov.b32 	%r897, 0;
$L__BB2_156:
	shl.b32 	%r458, %r897, 6;
	cvt.u64.u32 	%rd91, %r458;
	and.b64  	%rd92, %rd91, 64;
	add.s64 	%rd94, %rd20, %rd92;
	mul.rn.f64 	%fd1061, %fd2001, %fd2001;
	and.b32  	%r459, %r897, 1;
	setp.eq.b32 	%p105, %r459, 1;
	selp.f64 	%fd1062, 0dBDA8FF8320FD8164, 0d3DE5DB65F9785EBA, %p105;
	ld.global.nc.v2.f64 	{%fd1063, %fd1064}, [%rd94];
	fma.rn.f64 	%fd1065, %fd1062, %fd1061, %fd1063;
	fma.rn.f64 	%fd1066, %fd1065, %fd1061, %fd1064;
	ld.global.nc.v2.f64 	{%fd1067, %fd1068}, [%rd94+16];
	fma.rn.f64 	%fd1069, %fd1066, %fd1061, %fd1067;
	fma.rn.f64 	%fd1070, %fd1069, %fd1061, %fd1068;
	ld.global.nc.v2.f64 	{%fd1071, %fd1072}, [%rd94+32];
	fma.rn.f64 	%fd1073, %fd1070, %fd1061, %fd1071;
	fma.rn.f64 	%fd1074, %fd1073, %fd1061, %fd1072;
	fma.rn.f64 	%fd1075, %fd1074, %fd2001, %fd2001;
	fma.rn.f64 	%fd1076, %fd1074, %fd1061, 0d3FF0000000000000;
	selp.f64 	%fd1077, %fd1076, %fd1075, %p105;
	and.b32  	%r460, %r897, 2;
	setp.eq.s32 	%p106, %r460, 0;
	mov.f64 	%fd1078, 0d0000000000000000;
	sub.f64 	%fd1079, %fd1078, %fd1077;
	selp.f64 	%fd237, %fd1077, %fd1079, %p106;
	fma.rn.f64 	%fd1080, %fd237, 0d3FF71547652B82FE, 0d4338000000000000;
	{
	.reg .b32 %temp; 
	mov.b64 	{%r145, %temp}, %fd1080;
	}
	mov.f64 	%fd1081, 0dC338000000000000;
	add.rn.f64 	%fd1082, %fd1080, %fd1081;
	fma.rn.f64 	%fd1083, %fd1082, 0dBFE62E42FEFA39EF, %fd237;
	fma.rn.f64 	%fd1084, %fd1082, 0dBC7ABC9E3B39803F, %fd1083;
	fma.rn.f64 	%fd1085, %fd1084, 0d3E5ADE1569CE2BDF, 0d3E928AF3FCA213EA;
	fma.rn.f64 	%fd1086, %fd1085, %fd1084, 0d3EC71DEE62401315;
	fma.rn.f64 	%fd1087, %fd1086, %fd1084, 0d3EFA01997C89EB71;
	fma.rn.f64 	%fd1088, %fd1087, %fd1084, 0d3F2A01A014761F65;
	fma.rn.f64 	%fd1089, %fd1088, %fd1084, 0d3F56C16C1852B7AF;
	fma.rn.f64 	%fd1090, %fd1089, %fd1084, 0d3F81111111122322;
	fma.rn.f64 	%fd1091, %fd1090, %fd1084, 0d3FA55555555502A1;
	fma.rn.f64 	%fd1092, %fd1091, %fd1084, 0d3FC5555555555511;
	fma.rn.f64 	%fd1093, %fd1092, %fd1084, 0d3FE000000000000B;
	fma.rn.f64 	%fd1094, %fd1093, %fd1084, 0d3FF0000000000000;
	fma.rn.f64 	%fd1095, %fd1094, %fd1084, 0d3FF0000000000000;
	{
	.reg .b32 %temp; 
	mov.b64 	{%r146, %temp}, %fd1095;
	}
	{
	.reg .b32 %temp; 
	mov.b64 	{%temp, %r147}, %fd1095;
	}
	shl.b32 	%r461, %r145, 20;
	add.s32 	%r462, %r461, %r147;
	mov.b64 	%fd2002, {%r146, %r462};
	{
	.reg .b32 %temp; 
	mov.b64 	{%temp, %r463}, %fd237;
	}
	mov.b32 	%f29, %r463;
	abs.f32 	%f12, %f29;
	setp.lt.f32 	%p107, %f12, 0f4086232B;
	@%p107 bra 	$L__BB2_159;
	setp.lt.f64 	%p108, %fd237, 0d0000000000000000;
	add.f64 	%fd1096, %fd237, 0d7FF0000000000000;
	selp.f64 	%fd2002, 0d0000000000000000, %fd1096, %p108;
	setp.geu.f32 	%p109, %f12, 0f40874800;
	@%p109 bra 	$L__BB2_159;
	shr.u32 	%r464, %r145, 31;
	add.s32 	%r465, %r145, %r464;
	shr.s32 	%r466, %r465, 1;
	shl.b32 	%r467, %r466, 20;
	add.s32 	%r468, %r147, %r467;
	mov.b64 	%fd1097, {%r146, %r468};
	sub.s32 	%r469, %r145, %r466;
	shl.b32 	%r470, %r469, 20;
	add.s32 	%r471, %r470, 1072693248;
	mov.b32 	%r472, 0;
	mov.b64 	%fd1098, {%r472, %r471};
	mul.f64 	%fd2002, %fd1098, %fd1097;
$L__BB2_159:
	cvt.rn.f64.s32 	%fd1099, %r141;
	mul.f64 	%fd242, %fd2002, %fd1099;
	div.rn.f64 	%fd243, %fd231, 0d4044000000000000;
	abs.f64 	%fd244, %fd243;
	setp.eq.f64 	%p110, %fd244, 0d7FF0000000000000;
	@%p110 bra 	$L__BB2_163;
	mul.f64 	%fd1100, %fd243, 0d3FE45F306DC9C883;
	cvt.rni.s32.f64 	%r898, %fd1100;
	cvt.rn.f64.s32 	%fd1101, %r898;
	fma.rn.f64 	%fd1102, %fd1101, 0dBFF921FB54442D18, %fd243;
	fma.rn.f64 	%fd1103, %fd1101, 0dBC91A62633145C00, %fd1102;
	fma.rn.f64 	%fd2004, %fd1101, 0dB97B839A252049C0, %fd1103;
	setp.ltu.f64 	%p111, %fd244, 0d41E0000000000000;
	@%p111 bra 	$L__BB2_162;
	{ // callseq 19, 0
	.param .b64 param0;
	st.param.f64 	[param0], %fd243;
	.param .align 16 .b8 retval0[16];
	call.uni (retval0), 
	__internal_trig_reduction_slowpathd, 
	(
	param0
	);
	ld.param.f64 	%fd2004, [retval0];
	ld.param.b32 	%r898, [retval0+8];
	} // callseq 19
$L__BB2_162:
	add.s32 	%r899, %r898, 1;
	bra.uni 	$L__BB2_164;
$L__BB2_163:
	mov.f64 	%fd1105, 0d0000000000000000;
	mul.rn.f64 	%fd2004, %fd243, %fd1105;
	mov.b32 	%r899, 1;
$L__BB2_164:
	shl.b32 	%r475, %r899, 6;
	cvt.u64.u32 	%rd95, %r475;
	and.b64  	%rd96, %rd95, 64;
	add.s64 	%rd98, %rd20, %rd96;
	mul.rn.f64 	%fd1106, %fd2004, %fd2004;
	and.b32  	%r476, %r899, 1;
	setp.eq.b32 	%p112, %r476, 1;
	selp.f64 	%fd1107, 0dBDA8FF8320FD8164, 0d3DE5DB65F9785EBA, %p112;
	ld.global.nc.v2.f64 	{%fd1108, %fd1109}, [%rd98];
	fma.rn.f64 	%fd1110, %fd1107, %fd1106, %fd1108;
	fma.rn.f64 	%fd1111, %fd1110, %fd1106, %fd1109;
	ld.global.nc.v2.f64 	{%fd1112, %fd1113}, [%rd98+16];
	fma.rn.f64 	%fd1114, %fd1111, %fd1106, %fd1112;
	fma.rn.f64 	%fd1115, %fd1114, %fd1106, %fd1113;
	ld.global.nc.v2.f64 	{%fd1116, %fd1117}, [%rd98+32];
	fma.rn.f64 	%fd1118, %fd1115, %fd1106, %fd1116;
	fma.rn.f64 	%fd1119, %fd1118, %fd1106, %fd1117;
	fma.rn.f64 	%fd1120, %fd1119, %fd2004, %fd2004;
	fma.rn.f64 	%fd1121, %fd1119, %fd1106, 0d3FF0000000000000;
	selp.f64 	%fd1122, %fd1121, %fd1120, %p112;
	and.b32  	%r477, %r899, 2;
	setp.eq.s32 	%p113, %r477, 0;
	mov.f64 	%fd1123, 0d0000000000000000;
	sub.f64 	%fd1124, %fd1123, %fd1122;
	selp.f64 	%fd1125, %fd1122, %fd1124, %p113;
	mul.f64 	%fd250, %fd242, %fd1125;
	ld.global.u32 	%r478, [%rd12+5120];
	ld.global.u32 	%r153, [%rd13+5120];
	cvt.rn.f64.s32 	%fd1126, %r478;
	mul.f64 	%fd251, %fd399, %fd1126;
	abs.f64 	%fd252, %fd251;
	setp.eq.f64 	%p114, %fd252, 0d7FF0000000000000;
	@%p114 bra 	$L__BB2_167;
	mul.f64 	%fd1127, %fd251, 0d3FE45F306DC9C883;
	cvt.rni.s32.f64 	%r900, %fd1127;
	cvt.rn.f64.s32 	%fd1128, %r900;
	fma.rn.f64 	%fd1129, %fd1128, 0dBFF921FB54442D18, %fd251;
	fma.rn.f64 	%fd1130, %fd1128, 0dBC91A62633145C00, %fd1129;
	fma.rn.f64 	%fd2005, %fd1128, 0dB97B839A252049C0, %fd1130;
	setp.ltu.f64 	%p115, %fd252, 0d41E0000000000000;
	@%p115 bra 	$L__BB2_168;
	{ // callseq 20, 0
	.param .b64 param0;
	st.param.f64 	[param0], %fd251;
	.param .align 16 .b8 retval0[16];
	call.uni (retval0), 
	__internal_trig_reduction_slowpathd, 
	(
	param0
	);
	ld.param.f64 	%fd2005, [retval0];
	ld.param.b32 	%r900, [retval0+8];
	} // callseq 20
	bra.uni 	$L__BB2_168;
$L__BB2_167:
	mov.f64 	%fd1132, 0d0000000000000000;
	mul.rn.f64 	%fd2005, %fd251, %fd1132;
	mov.b32 	%r900, 0;
$L__BB2_168:
	shl.b32 	%r481, %r900, 6;
	cvt.u64.u32 	%rd99, %r481;
	and.b64  	%rd100, %rd99, 64;
	add.s64 	%rd102, %rd20, %rd100;
	mul.rn.f64 	%fd1133, %fd2005, %fd2005;
	and.b32  	%r482, %r900, 1;
	setp.eq.b32 	%p116, %r482, 1;
	selp.f64 	%fd1134, 0dBDA8FF8320FD8164, 0d3DE5DB65F9785EBA, %p116;
	ld.global.nc.v2.f64 	{%fd1135, %fd1136}, [%rd102];
	fma.rn.f64 	%fd1137, %fd1134, %fd1133, %fd1135;
	fma.rn.f64 	%fd1138, %fd1137, %fd1133, %fd1136;
	ld.global.nc.v2.f64 	{%fd1139, %fd1140}, [%rd102+16];
	fma.rn.f64 	%fd1141, %fd1138, %fd1133, %fd1139;
	fma.rn.f64 	%fd1142, %fd1141, %fd1133, %fd1140;
	ld.global.nc.v2.f64 	{%fd1143, %fd1144}, [%rd102+32];
	fma.rn.f64 	%fd1145, %fd1142, %fd1133, %fd1143;
	fma.rn.f64 	%fd1146, %fd1145, %fd1133, %fd1144;
	fma.rn.f64 	%fd1147, %fd1146, %fd2005, %fd2005;
	fma.rn.f64 	%fd1148, %fd1146, %fd1133, 0d3FF0000000000000;
	selp.f64 	%fd1149, %fd1148, %fd1147, %p116;
	and.b32  	%r483, %r900, 2;
	setp.eq.s32 	%p117, %r483, 0;
	mov.f64 	%fd1150, 0d0000000000000000;
	sub.f64 	%fd1151, %fd1150, %fd1149;
	selp.f64 	%fd257, %fd1149, %fd1151, %p117;
	fma.rn.f64 	%fd1152, %fd257, 0d3FF71547652B82FE, 0d4338000000000000;
	{
	.reg .b32 %temp; 
	mov.b64 	{%r157, %temp}, %fd1152;
	}
	mov.f64 	%fd1153, 0dC338000000000000;
	add.rn.f64 	%fd1154, %fd1152, %fd1153;
	fma.rn.f64 	%fd1155, %fd1154, 0dBFE62E42FEFA39EF, %fd257;
	fma.rn.f64 	%fd1156, %fd1154, 0dBC7ABC9E3B39803F, %fd1155;
	fma.rn.f64 	%fd1157, %fd1156, 0d3E5ADE1569CE2BDF, 0d3E928AF3FCA213EA;
	fma.rn.f64 	%fd1158, %fd1157, %fd1156, 0d3EC71DEE62401315;
	fma.rn.f64 	%fd1159, %fd1158, %fd1156, 0d3EFA01997C89EB71;
	fma.rn.f64 	%fd1160, %fd1159, %fd1156, 0d3F2A01A014761F65;
	fma.rn.f64 	%fd1161, %fd1160, %fd1156, 0d3F56C16C1852B7AF;
	fma.rn.f64 	%fd1162, %fd1161, %fd1156, 0d3F81111111122322;
	fma.rn.f64 	%fd1163, %fd1162, %fd1156, 0d3FA55555555502A1;
	fma.rn.f64 	%fd1164, %fd1163, %fd1156, 0d3FC5555555555511;
	fma.rn.f64 	%fd1165, %fd1164, %fd1156, 0d3FE000000000000B;
	fma.rn.f64 	%fd1166, %fd1165, %fd1156, 0d3FF0000000000000;
	fma.rn.f64 	%fd1167, %fd1166, %fd1156, 0d3FF0000000000000;
	{
	.reg .b32 %temp; 
	mov.b64 	{%r158, %temp}, %fd1167;
	}
	{
	.reg .b32 %temp; 
	mov.b64 	{%temp, %r159}, %fd1167;
	}
	shl.b32 	%r484, %r157, 20;
	add.s32 	%r485, %r484, %r159;
	mov.b64 	%fd2006, {%r158, %r485};
	{
	.reg .b32 %temp; 
	mov.b64 	{%temp, %r486}, %fd257;
	}
	mov.b32 	%f30, %r486;
	abs.f32 	%f13, %f30;
	setp.lt.f32 	%p118, %f13, 0f4086232B;
	@%p118 bra 	$L__BB2_171;
	setp.lt.f64 	%p119, %fd257, 0d0000000000000000;
	add.f64 	%fd1168, %fd257, 0d7FF0000000000000;
	selp.f64 	%fd2006, 0d0000000000000000, %fd1168, %p119;
	setp.geu.f32 	%p120, %f13, 0f40874800;
	@%p120 bra 	$L__BB2_171;
	shr.u32 	%r487, %r157, 31;
	add.s32 	%r488, %r157, %r487;
	shr.s32 	%r489, %r488, 1;
	shl.b32 	%r490, %r489, 20;
	add.s32 	%r491, %r159, %r490;
	mov.b64 	%fd1169, {%r158, %r491};
	sub.s32 	%r492, %r157, %r489;
	shl.b32 	%r493, %r492, 20;
	add.s32 	%r494, %r493, 1072693248;
	mov.b32 	%r495, 0;
	mov.b64 	%fd1170, {%r495, %r494};
	mul.f64 	%fd2006, %fd1170, %fd1169;
$L__BB2_171:
	cvt.rn.f64.s32 	%fd1171, %r153;
	mul.f64 	%fd262, %fd2006, %fd1171;
	div.rn.f64 	%fd263, %fd251, 0d4044000000000000;
	abs.f64 	%fd264, %fd263;
	setp.eq.f64 	%p121, %fd264, 0d7FF0000000000000;
	@%p121 bra 	$L__BB2_175;
	mul.f64 	%fd1172, %fd263, 0d3FE45F306DC9C883;
	cvt.rni.s32.f64 	%r901, %fd1172;
	cvt.rn.f64.s32 	%fd1173, %r901;
	fma.rn.f64 	%fd1174, %fd1173, 0dBFF921FB54442D18, %fd263;
	fma.rn.f64 	%fd1175, %fd1173, 0dBC91A62633145C00, %fd1174;
	fma.rn.f64 	%fd2008, %fd1173, 0dB97B839A252049C0, %fd1175;
	setp.ltu.f64 	%p122, %fd264, 0d41E0000000000000;
	@%p122 bra 	$L__BB2_174;
	{ // callseq 21, 0
	.param .b64 param0;
	st.param.f64 	[param0], %fd263;
	.param .align 16 .b8 retval0[16];
	call.uni (retval0), 
	__internal_trig_reduction_slowpathd, 
	(
	param0
	);
	ld.param.f64 	%fd2008, [retval0];
	ld.param.b32 	%r901, [retval0+8];
	} // callseq 21
$L__BB2_174:
	add.s32 	%r902, %r901, 1;
	bra.uni 	$L__BB2_176;
$L__BB2_175:
	mov.f64 	%fd1177, 0d0000000000000000;
	mul.rn.f64 	%fd2008, %fd263, %fd1177;
	mov.b32 	%r902, 1;
$L__BB2_176:
	shl.b32 	%r498, %r902, 6;
	cvt.u64.u32 	%rd103, %r498;
	and.b64  	%rd104, %rd103, 64;
	add.s64 	%rd106, %rd20, %rd104;
	mul.rn.f64 	%fd1178, %fd2008, %fd2008;
	and.b32  	%r499, %r902, 1;
	setp.eq.b32 	%p123, %r499, 1;
	selp.f64 	%fd1179, 0dBDA8FF8320FD8164, 0d3DE5DB65F9785EBA, %p123;
	ld.global.nc.v2.f64 	{%fd1180, %fd1181}, [%rd106];
	fma.rn.f64 	%fd1182, %fd1179, %fd1178, %fd1180;
	fma.rn.f64 	%fd1183, %fd1182, %fd1178, %fd1181;
	ld.global.nc.v2.f64 	{%fd1184, %fd1185}, [%rd106+16];
	fma.rn.f64 	%fd1186, %fd1183, %fd1178, %fd1184;
	fma.rn.f64 	%fd1187, %fd1186, %fd1178, %fd1185;
	ld.global.nc.v2.f64 	{%fd1188, %fd1189}, [%rd106+32];
	fma.rn.f64 	%fd1190, %fd1187, %fd1178, %fd1188;
	fma.rn.f64 	%fd1191, %fd1190, %fd1178, %fd1189;
	fma.rn.f64 	%fd1192, %fd1191, %fd2008, %fd2008;
	fma.rn.f64 	%fd1193, %fd1191, %fd1178, 0d3FF0000000000000;
	selp.f64 	%fd1194, %fd1193, %fd1192, %p123;
	and.b32  	%r500, %r902, 2;
	setp.eq.s32 	%p124, %r500, 0;
	mov.f64 	%fd1195, 0d0000000000000000;
	sub.f64 	%fd1196, %fd1195, %fd1194;
	selp.f64 	%fd1197, %fd1194, %fd1196, %p124;
	mul.f64 	%fd270, %fd262, %fd1197;
	ld.global.u32 	%r501, [%rd12+7680];
	ld.global.u32 	%r165, [%rd13+7680];
	cvt.rn.f64.s32 	%fd1198, %r501;
	mul.f64 	%fd271, %fd399, %fd1198;
	abs.f64 	%fd272, %fd271;
	setp.eq.f64 	%p125, %fd272, 0d7FF0000000000000;
	@%p125 bra 	$L__BB2_179;
	mul.f64 	%fd1199, %fd271, 0d3FE45F306DC9C883;
	cvt.rni.s32.f64 	%r903, %fd1199;
	cvt.rn.f64.s32 	%fd1200, %r903;
	fma.rn.f64 	%fd1201, %fd1200, 0dBFF921FB54442D18, %fd271;
	fma.rn.f64 	%fd1202, %fd1200, 0dBC91A62633145C00, %fd1201;
	fma.rn.f64 	%fd2009, %fd1200, 0dB97B839A252049C0, %fd1202;
	setp.ltu.f64 	%p126, %fd272, 0d41E0000000000000;
	@%p126 bra 	$L__BB2_180;
	{ // callseq 22, 0
	.param .b64 param0;
	st.param.f64 	[param0], %fd271;
	.param .align 16 .b8 retval0[16];
	call.uni (retval0), 
	__internal_trig_reduction_slowpathd, 
	(
	param0
	);
	ld.param.f64 	%fd2009, [retval0];
	ld.param.b32 	%r903, [retval0+8];
	} // callseq 22
	bra.uni 	$L__BB2_180;
$L__BB2_179:
	mov.f64 	%fd1204, 0d0000000000000000;
	mul.rn.f64 	%fd2009, %fd271, %fd1204;
	mov.b32 	%r903, 0;
$L__BB2_180:
	shl.b32 	%r504, %r903, 6;
	cvt.u64.u32 	%rd107, %r504;
	and.b64  	%rd108, %rd107, 64;
	add.s64 	%rd110, %rd20, %rd108;
	mul.rn.f64 	%fd1205, %fd2009, %fd2009;
	and.b32  	%r505, %r903, 1;
	setp.eq.b32 	%p127, %r505, 1;
	selp.f64 	%fd1206, 0dBDA8FF8320FD8164, 0d3DE5DB65F9785EBA, %p127;
	ld.global.nc.v2.f64 	{%fd1207, %fd1208}, [%rd110];
	fma.rn.f64 	%fd1209, %fd1206, %fd1205, %fd1207;
	fma.rn.f64 	%fd1210, %fd1209, %fd1205, %fd1208;
	ld.global.nc.v2.f64 	{%fd1211, %fd1212}, [%rd110+16];
	fma.rn.f64 	%fd1213, %fd1210, %fd1205, %fd1211;
	fma.rn.f64 	%fd1214, %fd1213, %fd1205, %fd1212;
	ld.global.nc.v2.f64 	{%fd1215, %fd1216}, [%rd110+32];
	fma.rn.f64 	%fd1217, %fd1214, %fd1205, %fd1215;
	fma.rn.f64 	%fd1218, %fd1217, %fd1205, %fd1216;
	fma.rn.f64 	%fd1219, %fd1218, %fd2009, %fd2009;
	fma.rn.f64 	%fd1220, %fd1218, %fd1205, 0d3FF0000000000000;
	selp.f64 	%fd1221, %fd1220, %fd1219, %p127;
	and.b32  	%r506, %r903, 2;
	setp.eq.s32 	%p128, %r506, 0;
	mov.f64 	%fd1222, 0d0000000000000000;
	sub.f64 	%fd1223, %fd1222, %fd1221;
	selp.f64 	%fd277, %fd1221, %fd1223, %p128;
	fma.rn.f64 	%fd1224, %fd277, 0d3FF71547652B82FE, 0d4338000000000000;
	{
	.reg .b32 %temp; 
	mov.b64 	{%r169, %temp}, %fd1224;
	}
	mov.f64 	%fd1225, 0dC338000000000000;
	add.rn.f64 	%fd1226, %fd1224, %fd1225;
	fma.rn.f64 	%fd1227, %fd1226, 0dBFE62E42FEFA39EF, %fd277;
	fma.rn.f64 	%fd1228, %fd1226, 0dBC7ABC9E3B39803F, %fd1227;
	fma.rn.f64 	%fd1229, %fd1228, 0d3E5ADE1569CE2BDF, 0d3E928AF3FCA213EA;
	fma.rn.f64 	%fd1230, %fd1229, %fd1228, 0d3EC71DEE62401315;
	fma.rn.f64 	%fd1231, %fd1230, %fd1228, 0d3EFA01997C89EB71;
	fma.rn.f64 	%fd1232, %fd1231, %fd1228, 0d3F2A01A014761F65;
	fma.rn.f64 	%fd1233, %fd1232, %fd1228, 0d3F56C16C1852B7AF;
	fma.rn.f64 	%fd1234, %fd1233, %fd1228, 0d3F81111111122322;
	fma.rn.f64 	%fd1235, %fd1234, %fd1228, 0d3FA55555555502A1;
	fma.rn.f64 	%fd1236, %fd1235, %fd1228, 0d3FC5555555555511;
	fma.rn.f64 	%fd1237, %fd1236, %fd1228, 0d3FE000000000000B;
	fma.rn.f64 	%fd1238, %fd1237, %fd1228, 0d3FF0000000000000;
	fma.rn.f64 	%fd1239, %fd1238, %fd1228, 0d3FF0000000000000;
	{
	.reg .b32 %temp; 
	mov.b64 	{%r170, %temp}, %fd1239;
	}
	{
	.reg .b32 %temp; 
	mov.b64 	{%temp, %r171}, %fd1239;
	}
	shl.b32 	%r507, %r169, 20;
	add.s32 	%r508, %r507, %r171;
	mov.b64 	%fd2010, {%r170, %r508};
	{
	.reg .b32 %temp; 
	mov.b64 	{%temp, %r509}, %fd277;
	}
	mov.b32 	%f31, %r509;
	abs.f32 	%f14, %f31;
	setp.lt.f32 	%p129, %f14, 0f4086232B;
	@%p129 bra 	$L__BB2_183;
	setp.lt.f64 	%p130, %fd277, 0d0000000000000000;
	add.f64 	%fd1240, %fd277, 0d7FF0000000000000;
	selp.f64 	%fd2010, 0d0000000000000000, %fd1240, %p130;
	setp.geu.f32 	%p131, %f14, 0f40874800;
	@%p131 bra 	$L__BB2_183;
	shr.u32 	%r510, %r169, 31;
	add.s32 	%r511, %r169, %r510;
	shr.s32 	%r512, %r511, 1;
	shl.b32 	%r513, %r512, 20;
	add.s32 	%r514, %r171, %r513;
	mov.b64 	%fd1241, {%r170, %r514};
	sub.s32 	%r515, %r169, %r512;
	shl.b32 	%r516, %r515, 20;
	add.s32 	%r517, %r516, 1072693248;
	mov.b32 	%r518, 0;
	mov.b64 	%fd1242, {%r518, %r517};
	mul.f64 	%fd2010, %fd1242, %fd1241;
$L__BB2_183:
	cvt.rn.f64.s32 	%fd1243, %r165;
	mul.f64 	%fd282, %fd2010, %fd1243;
	div.rn.f64 	%fd283, %fd271, 0d4044000000000000;
	abs.f64 	%fd284, %fd283;
	setp.eq.f64 	%p132, %fd284, 0d7FF0000000000000;
	@%p132 bra 	$L__BB2_187;
	mul.f64 	%fd1244, %fd283, 0d3FE45F306DC9C883;
	cvt.rni.s32.f64 	%r904, %fd1244;
	cvt.rn.f64.s32 	%fd1245, %r904;
	fma.rn.f64 	%fd1246, %fd1245, 0dBFF921FB54442D18, %fd283;
	fma.rn.f64 	%fd1247, %fd1245, 0dBC91A62633145C00, %fd1246;
	fma.rn.f64 	%fd2012, %fd1245, 0dB97B839A252049C0, %fd1247;
	setp.ltu.f64 	%p133, %fd284, 0d41E0000000000000;
	@%p133 bra 	$L__BB2_186;
	{ // callseq 23, 0
	.param .b64 param0;
	st.param.f64 	[param0], %fd283;
	.param .align 16 .b8 retval0[16];
	call.uni (retval0), 
	__internal_trig_reduction_slowpathd, 
	(
	param0
	);
	ld.param.f64 	%fd2012, [retval0];
	ld.param.b32 	%r904, [retval0+8];
	} // callseq 23
$L__BB2_186:
	add.s32 	%r905, %r904, 1;
	bra.uni 	$L__BB2_188;
$L__BB2_187:
	mov.f64 	%fd1249, 0d0000000000000000;
	mul.rn.f64 	%fd2012, %fd283, %fd1249;
	mov.b32 	%r905, 1;
$L__BB2_188:
	shl.b32 	%r521, %r905, 6;
	cvt.u64.u32 	%rd111, %r521;
	and.b64  	%rd112, %rd111, 64;
	add.s64 	%rd114, %rd20, %rd112;
	mul.rn.f64 	%fd1250, %fd2012, %fd2012;
	and.b32  	%r522, %r905, 1;
	setp.eq.b32 	%p134, %r522, 1;
	selp.f64 	%fd1251, 0dBDA8FF8320FD8164, 0d3DE5DB65F9785EBA, %p134;
	ld.global.nc.v2.f64 	{%fd1252, %fd1253}, [%rd114];
	fma.rn.f64 	%fd1254, %fd1251, %fd1250, %fd1252;
	fma.rn.f64 	%fd1255, %fd1254, %fd1250, %fd1253;
	ld.global.nc.v2.f64 	{%fd1256, %fd1257}, [%rd114+16];
	fma.rn.f64 	%fd1258, %fd1255, %fd1250, %fd1256;
	fma.rn.f64 	%fd1259, %fd1258, %fd1250, %fd1257;
	ld.global.nc.v2.f64 	{%fd1260, %fd1261}, [%rd114+32];
	fma.rn.f64 	%fd1262, %fd1259, %fd1250, %fd1260;
	fma.rn.f64 	%fd1263, %fd1262, %fd1250, %fd1261;
	fma.rn.f64 	%fd1264, %fd1263, %fd2012, %fd2012;
	fma.rn.f64 	%fd1265, %fd1263, %fd1250, 0d3FF0000000000000;
	selp.f64 	%fd1266, %fd1265, %fd1264, %p134;
	and.b32  	%r523, %r905, 2;
	setp.eq.s32 	%p135, %r523, 0;
	mov.f64 	%fd1267, 0d0000000000000000;
	sub.f64 	%fd1268, %fd1267, %fd1266;
	selp.f64 	%fd1269, %fd1266, %fd1268, %p135;
	mul.f64 	%fd290, %fd282, %fd1269;
	ld.global.u32 	%r524, [%rd12+10240];
	ld.global.u32 	%r177, [%rd13+10240];
	cvt.rn.f64.s32 	%fd1270, %r524;
	mul.f64 	%fd291, %fd399, %fd1270;
	abs.f64 	%fd292, %fd291;
	setp.eq.f64 	%p136, %fd292, 0d7FF0000000000000;
	@%p136 bra 	$L__BB2_191;
	mul.f64 	%fd1271, %fd291, 0d3FE45F306DC9C883;
	cvt.rni.s32.f64 	%r906, %fd1271;
	cvt.rn.f64.s32 	%fd1272, %r906;
	fma.rn.f64 	%fd1273, %fd1272, 0dBFF921FB54442D18, %fd291;
	fma.rn.f64 	%fd1274, %fd1272, 0dBC91A62633145C00, %fd1273;
	fma.rn.f64 	%fd2013, %fd1272, 0dB97B839A252049C0, %fd1274;
	setp.ltu.f64 	%p137, %fd292, 0d41E0000000000000;
	@%p137 bra 	$L__BB2_192;
	{ // callseq 24, 0
	.param .b64 param0;
	st.param.f64 	[param0], %fd291;
	.param .align 16 .b8 retval0[16];
	call.uni (retval0), 
	__internal_trig_reduction_slowpathd, 
	(
	param0
	);
	ld.param.f64 	%fd2013, [retval0];
	ld.param.b32 	%r906, [retval0+8];
	} // callseq 24
	bra.uni 	$L__BB2_192;
$L__BB2_191:
	mov.f64 	%fd1276, 0d0000000000000000;
	mul.rn.f64 	%fd2013, %fd291, %fd1276;
	mov.b32 	%r906, 0;
$L__BB2_192:
	shl.b32 	%r527, %r906, 6;
	cvt.u64.u32 	%rd115, %r527;
	and.b64  	%rd116, %rd115, 64;
	add.s64 	%rd118, %rd20, %rd116;
	mul.rn.f64 	%fd1277, %fd2013, %fd2013;
	and.b32  	%r528, %r906, 1;
	setp.eq.b32 	%p138, %r528, 1;
	selp.f64 	%fd1278, 0dBDA8FF8320FD8164, 0d3DE5DB65F9785EBA, %p138;
	ld.global.nc.v2.f64 	{%fd1279, %fd1280}, [%rd118];
	fma.rn.f64 	%fd1281, %fd1278, %fd1277, %fd1279;
	fma.rn.f64 	%fd1282, %fd1281, %fd1277, %fd1280;
	ld.global.nc.v2.f64 	{%fd1283, %fd1284}, [%rd118+16];
	fma.rn.f64 	%fd1285, %fd1282, %fd1277, %fd1283;
	fma.rn.f64 	%fd1286, %fd1285, %fd1277, %fd1284;
	ld.global.nc.v2.f64 	{%fd1287, %fd1288}, [%rd118+32];
	fma.rn.f64 	%fd1289, %fd1286, %fd1277, %fd1287;
	fma.rn.f64 	%fd1290, %fd1289, %fd1277, %fd1288;
	fma.rn.f64 	%fd1291, %fd1290, %fd2013, %fd2013;
	fma.rn.f64 	%fd1292, %fd1290, %fd1277, 0d3FF0000000000000;
	selp.f64 	%fd1293, %fd1292, %fd1291, %p138;
	and.b32  	%r529, %r906, 2;
	setp.eq.s32 	%p139, %r529, 0;
	mov.f64 	%fd1294, 0d0000000000000000;
	sub.f64 	%fd1295, %fd1294, %fd1293;
	selp.f64 	%fd297, %fd1293, %fd1295, %p139;
	fma.rn.f64 	%fd1296, %fd297, 0d3FF71547652B82FE, 0d4338000000000000;
	{
	.reg .b32 %temp; 
	mov.b64 	{%r181, %temp}, %fd1296;
	}
	mov.f64 	%fd1297, 0dC338000000000000;
	add.rn.f64 	%fd1298, %fd1296, %fd1297;
	fma.rn.f64 	%fd1299, %fd1298, 0dBFE62E42FEFA39EF, %fd297;
	fma.rn.f64 	%fd1300, %fd1298, 0dBC7ABC9E3B39803F, %fd1299;
	fma.rn.f64 	%fd1301, %fd1300, 0d3E5ADE1569CE2BDF, 0d3E928AF3FCA213EA;
	fma.rn.f64 	%fd1302, %fd1301, %fd1300, 0d3EC71DEE62401315;
	fma.rn.f64 	%fd1303, %fd1302, %fd1300, 0d3EFA01997C89EB71;
	fma.rn.f64 	%fd1304, %fd1303, %fd1300, 0d3F2A01A014761F65;
	fma.rn.f64 	%fd1305, %fd1304, %fd1300, 0d3F56C16C1852B7AF;
	fma.rn.f64 	%fd1306, %fd1305, %fd1300, 0d3F81111111122322;
	fma.rn.f64 	%fd1307, %fd1306, %fd1300, 0d3FA55555555502A1;
	fma.rn.f64 	%fd1308, %fd1307, %fd1300, 0d3FC5555555555511;
	fma.rn.f64 	%fd1309, %fd1308, %fd1300, 0d3FE000000000000B;
	fma.rn.f64 	%fd1310, %fd1309, %fd1300, 0d3FF0000000000000;
	fma.rn.f64 	%fd1311, %fd1310, %fd1300, 0d3FF0000000000000;
	{
	.reg .b32 %temp; 
	mov.b64 	{%r182, %temp}, %fd1311;
	}
	{
	.reg .b32 %temp; 
	mov.b64 	{%temp, %r183}, %fd1311;
	}
	shl.b32 	%r530, %r181, 20;
	add.s32 	%r531, %r530, %r183;
	mov.b64 	%fd2014, {%r182, %r531};
	{
	.reg .b32 %temp; 
	mov.b64 	{%temp, %r532}, %fd297;
	}
	mov.b32 	%f32, %r532;
	abs.f32 	%f15, %f32;
	setp.lt.f32 	%p140, %f15, 0f4086232B;
	@%p140 bra 	$L__BB2_195;
	setp.lt.f64 	%p141, %fd297, 0d0000000000000000;
	add.f64 	%fd1312, %fd297, 0d7FF0000000000000;
	selp.f64 	%fd2014, 0d0000000000000000, %fd1312, %p141;
	setp.geu.f32 	%p142, %f15, 0f40874800;
	@%p142 bra 	$L__BB2_195;
	shr.u32 	%r533, %r181, 31;
	add.s32 	%r534, %r181, %r533;
	shr.s32 	%r535, %r534, 1;
	shl.b32 	%r536, %r535, 20;
	add.s32 	%r537, %r183, %r536;
	mov.b64 	%fd1313, {%r182, %r537};
	sub.s32 	%r538, %r181, %r535;
	shl.b32 	%r539, %r538, 20;
	add.s32 	%r540, %r539, 1072693248;
	mov.b32 	%r541, 0;
	mov.b64 	%fd1314, {%r541, %r540};
	mul.f64 	%fd2014, %fd1314, %fd1313;
$L__BB2_195:
	cvt.rn.f64.s32 	%fd1315, %r177;
	mul.f64 	%fd302, %fd2014, %fd1315;
	div.rn.f64 	%fd303, %fd291, 0d4044000000000000;
	abs.f64 	%fd304, %fd303;
	setp.eq.f64 	%p143, %fd304, 0d7FF0000000000000;
	@%p143 bra 	$L__BB2_199;
	mul.f64 	%fd1316, %fd303, 0d3FE45F306DC9C883;
	cvt.rni.s32.f64 	%r907, %fd1316;
	cvt.rn.f64.s32 	%fd1317, %r907;
	fma.rn.f64 	%fd1318, %fd1317, 0dBFF921FB54442D18, %fd303;
	fma.rn.f64 	%fd1319, %fd1317, 0dBC91A62633145C00, %fd1318;
	fma.rn.f64 	%fd2016, %fd1317, 0dB97B839A252049C0, %fd1319;
	setp.ltu.f64 	%p144, %fd304, 0d41E0000000000000;
	@%p144 bra 	$L__BB2_198;
	{ // callseq 25, 0
	.param .b64 param0;
	st.param.f64 	[param0], %fd303;
	.param .align 16 .b8 retval0[16];
	call.uni (retval0), 
	__internal_trig_reduction_slowpathd, 
	(
	param0
	);
	ld.param.f64 	%fd2016, [retval0];
	ld.param.b32 	%r907, [retval0+8];
	} // callseq 25
$L__BB2_198:
	add.s32 	%r908, %r907, 1;
	bra.uni 	$L__BB2_200;
$L__BB2_199:
	mov.f64 	%fd1321, 0d0000000000000000;
	mul.rn.f64 	%fd2016, %fd303, %fd1321;
	mov.b32 	%r908, 1;
$L__BB2_200:
	shl.b32 	%r544, %r908, 6;
	cvt.u64.u32 	%rd119, %r544;
	and.b64  	%rd120, %rd119, 64;
	add.s64 	%rd122, %rd20, %rd120;
	mul.rn.f64 	%fd1322, %fd2016, %fd2016;
	and.b32  	%r545, %r908, 1;
	setp.eq.b32 	%p145, %r545, 1;
	selp.f64 	%fd1323, 0dBDA8FF8320FD8164, 0d3DE5DB65F9785EBA, %p145;
	ld.global.nc.v2.f64 	{%fd1324, %fd1325}, [%rd122];
	fma.rn.f64 	%fd1326, %fd1323, %fd1322, %fd1324;
	fma.rn.f64 	%fd1327, %fd1326, %fd1322, %fd1325;
	ld.global.nc.v2.f64 	{%fd1328, %fd1329}, [%rd122+16];
	fma.rn.f64 	%fd1330, %fd1327, %fd1322, %fd1328;
	fma.rn.f64 	%fd1331, %fd1330, %fd1322, %fd1329;
	ld.global.nc.v2.f64 	{%fd1332, %fd1333}, [%rd122+32];
	fma.rn.f64 	%fd1334, %fd1331, %fd1322, %fd1332;
	fma.rn.f64 	%fd1335, %fd1334, %fd1322, %fd1333;
	fma.rn.f64 	%fd1336, %fd1335, %fd2016, %fd2016;
	fma.rn.f64 	%fd1337, %fd1335, %fd1322, 0d3FF0000000000000;
	selp.f64 	%fd1338, %fd1337, %fd1336, %p145;
	and.b32  	%r546, %r908, 2;
	setp.eq.s32 	%p146, %r546, 0;
	mov.f64 	%fd1339, 0d0000000000000000;
	sub.f64 	%fd1340, %fd1339, %fd1338;
	selp.f64 	%fd1341, %fd1338, %fd1340, %p146;
	mul.f64 	%fd310, %fd302, %fd1341;
	ld.global.u32 	%r547, [%rd12+12800];
	ld.global.u32 	%r189, [%rd13+12800];
	cvt.rn.f64.s32 	%fd1342, %r547;
	mul.f64 	%fd311, %fd399, %fd1342;
	abs.f64 	%fd312, %fd311;
	setp.eq.f64 	%p147, %fd312, 0d7FF0000000000000;
	@%p147 bra 	$L__BB2_203;
	mul.f64 	%fd1343, %fd311, 0d3FE45F306DC9C883;
	cvt.rni.s32.f64 	%r909, %fd1343;
	cvt.rn.f64.s32 	%fd1344, %r909;
	fma.rn.f64 	%fd1345, %fd1344, 0dBFF921FB54442D18, %fd311;
	fma.rn.f64 	%fd1346, %fd1344, 0dBC91A62633145C00, %fd1345;
	fma.rn.f64 	%fd2017, %fd1344, 0dB97B839A252049C0, %fd1346;
	setp.ltu.f64 	%p148, %fd312, 0d41E0000000000000;
	@%p148 bra 	$L__BB2_204;
	{ // callseq 26, 0
	.param .b64 param0;
	st.param.f64 	[param0], %fd311;
	.param .align 16 .b8 retval0[16];
	call.uni (retval0), 
	__internal_trig_reduction_slowpathd, 
	(
	param0
	);
	ld.param.f64 	%fd2017, [retval0];
	ld.param.b32 	%r909, [retval0+8];
	} // callseq 26
	bra.uni 	$L__BB2_204;
$L__BB2_203:
	mov.f64 	%fd1348, 0d0000000000000000;
	mul.rn.f64 	%fd2017, %fd311, %fd1348;
	mov.b32 	%r909, 0;
$L__BB2_204:
	shl.b32 	%r550, %r909, 6;
	cvt.u64.u32 	%rd123, %r550;
	and.b64  	%rd124, %rd123, 64;
	add.s64 	%rd126, %rd20, %rd124;
	mul.rn.f64 	%fd1349, %fd2017, %fd2017;
	and.b32  	%r551, %r909, 1;
	setp.eq.b32 	%p149, %r551, 1;
	selp.f64 	%fd1350, 0dBDA8FF8320FD8164, 0d3DE5DB65F9785EBA, %p149;
	ld.global.nc.v2.f64 	{%fd1351, %fd1352}, [%rd126];
	fma.rn.f64 	%fd1353, %fd1350, %fd1349, %fd1351;
	fma.rn.f64 	%fd1354, %fd1353, %fd1349, %fd1352;
	ld.global.nc.v2.f64 	{%fd1355, %fd1356}, [%rd126+16];
	fma.rn.f64 	%fd1357, %fd1354, %fd1349, %fd1355;
	fma.rn.f64 	%fd1358, %fd1357, %fd1349, %fd1356;
	ld.global.nc.v2.f64 	{%fd1359, %fd1360}, [%rd126+32];
	fma.rn.f64 	%fd1361, %fd1358, %fd1349, %fd1359;
	fma.rn.f64 	%fd1362, %fd1361, %fd1349, %fd1360;
	fma.rn.f64 	%fd1363, %fd1362, %fd2017, %fd2017;
	fma.rn.f64 	%fd1364, %fd1362, %fd1349, 0d3FF0000000000000;
	selp.f64 	%fd1365, %fd1364, %fd1363, %p149;
	and.b32  	%r552, %r909, 2;
	setp.eq.s32 	%p150, %r552, 0;
	mov.f64 	%fd1366, 0d0000000000000000;
	sub.f64 	%fd1367, %fd1366, %fd1365;
	selp.f64 	%fd317, %fd1365, %fd1367, %p150;
	fma.rn.f64 	%fd1368, %fd317, 0d3FF71547652B82FE, 0d4338000000000000;
	{
	.reg .b32 %temp; 
	mov.b64 	{%r193, %temp}, %fd1368;
	}
	mov.f64 	%fd1369, 0dC338000000000000;
	add.rn.f64 	%fd1370, %fd1368, %fd1369;
	fma.rn.f64 	%fd1371, %fd1370, 0dBFE62E42FEFA39EF, %fd317;
	fma.rn.f64 	%fd1372, %fd1370, 0dBC7ABC9E3B39803F, %fd1371;
	fma.rn.f64 	%fd1373, %fd1372, 0d3E5ADE1569CE2BDF, 0d3E928AF3FCA213EA;
	fma.rn.f64 	%fd1374, %fd1373, %fd1372, 0d3EC71DEE62401315;
	fma.rn.f64 	%fd1375, %fd1374, %fd1372, 0d3EFA01997C89EB71;
	fma.rn.f64 	%fd1376, %fd1375, %fd1372, 0d3F2A01A014761F65;
	fma.rn.f64 	%fd1377, %fd1376, %fd1372, 0d3F56C16C1852B7AF;
	fma.rn.f64 	%fd1378, %fd1377, %fd1372, 0d3F81111111122322;
	fma.rn.f64 	%fd1379, %fd1378, %fd1372, 0d3FA55555555502A1;
	fma.rn.f64 	%fd1380, %fd1379, %fd1372, 0d3FC5555555555511;
	fma.rn.f64 	%fd1381, %fd1380, %fd1372, 0d3FE000000000000B;
	fma.rn.f64 	%fd1382, %fd1381, %fd1372, 0d3FF0000000000000;
	fma.rn.f64 	%fd1383, %fd1382, %fd1372, 0d3FF0000000000000;
	{
	.reg .b32 %temp; 
	mov.b64 	{%r194, %temp}, %fd1383;
	}
	{
	.reg .b32 %temp; 
	mov.b64 	{%temp, %r195}, %fd1383;
	}
	shl.b32 	%r553, %r193, 20;
	add.s32 	%r554, %r553, %r195;
	mov.b64 	%fd2018, {%r194, %r554};
	{
	.reg .b32 %temp; 
	mov.b64 	{%temp, %r555}, %fd317;
	}
	mov.b32 	%f33, %r555;
	abs.f32 	%f16, %f33;
	setp.lt.f32 	%p151, %f16, 0f4086232B;
	@%p151 bra 	$L__BB2_207;
	setp.lt.f64 	%p152, %fd317, 0d0000000000000000;
	add.f64 	%fd1384, %fd317, 0d7FF0000000000000;
	selp.f64 	%fd2018, 0d0000000000000000, %fd1384, %p152;
	setp.geu.f32 	%p153, %f16, 0f40874800;
	@%p153 bra 	$L__BB2_207;
	shr.u32 	%r556, %r193, 31;
	add.s32 	%r557, %r193, %r556;
	shr.s32 	%r558, %r557, 1;
	shl.b32 	%r559, %r558, 20;
	add.s32 	%r560, %r195, %r559;
	mov.b64 	%fd1385, {%r194, %r560};
	sub.s32 	%r561, %r193, %r558;
	shl.b32 	%r562, %r561, 20;
	add.s32 	%r563, %r562, 1072693248;
	mov.b32 	%r564, 0;
	mov.b64 	%fd1386, {%r564, %r563};
	mul.f64 	%fd2018, %fd1386, %fd1385;
$L__BB2_207:
	cvt.rn.f64.s32 	%fd1387, %r189;
	mul.f64 	%fd322, %fd2018, %fd1387;
	div.rn.f64 	%fd323, %fd311, 0d4044000000000000;
	abs.f64 	%fd324, %fd323;
	setp.eq.f64 	%p154, %fd324, 0d7FF0000000000000;
	@%p154 bra 	$L__BB2_211;
	mul.f64 	%fd1388, %fd323, 0d3FE45F306DC9C883;
	cvt.rni.s32.f64 	%r910, %fd1388;
	cvt.rn.f64.s32 	%fd1389, %r910;
	fma.rn.f64 	%fd1390, %fd1389, 0dBFF921FB54442D18, %fd323;
	fma.rn.f64 	%fd1391, %fd1389, 0dBC91A62633145C00, %fd1390;
	fma.rn.f64 	%fd2020, %fd1389, 0dB97B839A252049C0, %fd1391;
	setp.ltu.f64 	%p155, %fd324, 0d41E0000000000000;
	@%p155 bra 	$L__BB2_210;
	{ // callseq 27, 0
	.param .b64 param0;
	st.param.f64 	[param0], %fd323;
	.param .align 16 .b8 retval0[16];
	call.uni (retval0), 
	__internal_trig_reduction_slowpathd, 
	(
	param0
	);
	ld.param.f64 	%fd2020, [retval0];
	ld.param.b32 	%r910, [retval0+8];
	} // callseq 27
$L__BB2_210:
	add.s32 	%r911, %r910, 1;
	bra.uni 	$L__BB2_212;
$L__BB2_211:
	mov.f64 	%fd1393, 0d0000000000000000;
	mul.rn.f64 	%fd2020, %fd323, %fd1393;
	mov.b32 	%r911, 1;
$L__BB2_212:
	shl.b32 	%r567, %r911, 6;
	cvt.u64.u32 	%rd127, %r567;
	and.b64  	%rd128, %rd127, 64;
	add.s64 	%rd130, %rd20, %rd128;
	mul.rn.f64 	%fd1394, %fd2020, %fd2020;
	and.b32  	%r568, %r911, 1;
	setp.eq.b32 	%p156, %r568, 1;
	selp.f64 	%fd1395, 0dBDA8FF8320FD8164, 0d3DE5DB65F9785EBA, %p156;
	ld.global.nc.v2.f64 	{%fd1396, %fd1397}, [%rd130];
	fma.rn.f64 	%fd1398, %fd1395, %fd1394, %fd1396;
	fma.rn.f64 	%fd1399, %fd1398, %fd1394, %fd1397;
	ld.global.nc.v2.f64 	{%fd1400, %fd1401}, [%rd130+16];
	fma.rn.f64 	%fd1402, %fd1399, %fd1394, %fd1400;
	fma.rn.f64 	%fd1403, %fd1402, %fd1394, %fd1401;
	ld.global.nc.v2.f64 	{%fd1404, %fd1405}, [%rd130+32];
	fma.rn.f64 	%fd1406, %fd1403, %fd1394, %fd1404;
	fma.rn.f64 	%fd1407, %fd1406, %fd1394, %fd1405;
	fma.rn.f64 	%fd1408, %fd1407, %fd2020, %fd2020;
	fma.rn.f64 	%fd1409, %fd1407, %fd1394, 0d3FF0000000000000;
	selp.f64 	%fd1410, %fd1409, %fd1408, %p156;
	and.b32  	%r569, %r911, 2;
	setp.eq.s32 	%p157, %r569, 0;
	mov.f64 	%fd1411, 0d0000000000000000;
	sub.f64 	%fd1412, %fd1411, %fd1410;
	selp.f64 	%fd1413, %fd1410, %fd1412, %p157;
	mul.f64 	%fd330, %fd322, %fd1413;
	ld.global.u32 	%r570, [%rd12+15360];
	ld.global.u32 	%r201, [%rd13+15360];
	cvt.rn.f64.s32 	%fd1414, %r570;
	mul.f64 	%fd331, %fd399, %fd1414;
	abs.f64 	%fd332, %fd331;
	setp.eq.f64 	%p158, %fd332, 0d7FF0000000000000;
	@%p158 bra 	$L__BB2_215;
	mul.f64 	%fd1415, %fd331, 0d3FE45F306DC9C883;
	cvt.rni.s32.f64 	%r912, %fd1415;
	cvt.rn.f64.s32 	%fd1416, %r912;
	fma.rn.f64 	%fd1417, %fd1416, 0dBFF921FB54442D18, %fd331;
	fma.rn.f64 	%fd1418, %fd1416, 0dBC91A62633145C00, %fd1417;
	fma.rn.f64 	%fd2021, %fd1416, 0dB97B839A252049C0, %fd1418;
	setp.ltu.f64 	%p159, %fd332, 0d41E0000000000000;
	@%p159 bra 	$L__BB2_216;
	{ // callseq 28, 0
	.param .b64 param0;
	st.param.f64 	[param0], %fd331;
	.param .align 16 .b8 retval0[16];
	call.uni (retval0), 
	__internal_trig_reduction_slowpathd, 
	(
	param0
	);
	ld.param.f64 	%fd2021, [retval0];
	ld.param.b32 	%r912, [retval0+8];
	} // callseq 28
	bra.uni 	$L__BB2_216;
$L__BB2_215:
	mov.f64 	%fd1420, 0d0000000000000000;
	mul.rn.f64 	%fd2021, %fd331, %fd1420;
	mov.b32 	%r912, 0;
$L__BB2_216:
	shl.b32 	%r573, %r912, 6;
	cvt.u64.u32 	%rd131, %r573;
	and.b64  	%rd132, %rd131, 64;
	add.s64 	%rd134, %rd20, %rd132;
	mul.rn.f64 	%fd1421, %fd2021, %fd2021;
	and.b32  	%r574, %r912, 1;
	setp.eq.b32 	%p160, %r574, 1;
	selp.f64 	%fd1422, 0dBDA8FF8320FD8164, 0d3DE5DB65F9785EBA, %p160;
	ld.global.nc.v2.f64 	{%fd1423, %fd1424}, [%rd134];
	fma.rn.f64 	%fd1425, %fd1422, %fd1421, %fd1423;
	fma.rn.f64 	%fd1426, %fd1425, %fd1421, %fd1424;
	ld.global.nc.v2.f64 	{%fd1427, %fd1428}, [%rd134+16];
	fma.rn.f64 	%fd1429, %fd1426, %fd1421, %fd1427;
	fma.rn.f64 	%fd1430, %fd1429, %fd1421, %fd1428;
	ld.global.nc.v2.f64 	{%fd1431, %fd1432}, [%rd134+32];
	fma.rn.f64 	%fd1433, %fd1430, %fd1421, %fd1431;
	fma.rn.f64 	%fd1434, %fd1433, %fd1421, %fd1432;
	fma.rn.f64 	%fd1435, %fd1434, %fd2021, %fd2021;
	fma.rn.f64 	%fd1436, %fd1434, %fd1421, 0d3FF0000000000000;
	selp.f64 	%fd1437, %fd1436, %fd1435, %p160;
	and.b32  	%r575, %r912, 2;
	setp.eq.s32 	%p161, %r575, 0;
	mov.f64 	%fd1438, 0d0000000000000000;
	sub.f64 	%fd1439, %fd1438, %fd1437;
	selp.f64 	%fd337, %fd1437, %fd1439, %p161;
	fma.rn.f64 	%fd1440, %fd337, 0d3FF71547652B82FE, 0d4338000000000000;
	{
	.reg .b32 %temp; 
	mov.b64 	{%r205, %temp}, %fd1440;
	}
	mov.f64 	%fd1441, 0dC338000000000000;
	add.rn.f64 	%fd1442, %fd1440, %fd1441;
	fma.rn.f64 	%fd1443, %fd1442, 0dBFE62E42FEFA39EF, %fd337;
	fma.rn.f64 	%fd1444, %fd1442, 0dBC7ABC9E3B39803F, %fd1443;
	fma.rn.f64 	%fd1445, %fd1444, 0d3E5ADE1569CE2BDF, 0d3E928AF3FCA213EA;
	fma.rn.f64 	%fd1446, %fd1445, %fd1444, 0d3EC71DEE62401315;
	fma.rn.f64 	%fd1447, %fd1446, %fd1444, 0d3EFA01997C89EB71;
	fma.rn.f64 	%fd1448, %fd1447, %fd1444, 0d3F2A01A014761F65;
	fma.rn.f64 	%fd1449, %fd1448, %fd1444, 0d3F56C16C1852B7AF;
	fma.rn.f64 	%fd1450, %fd1449, %fd1444, 0d3F81111111122322;
	fma.rn.f64 	%fd1451, %fd1450, %fd1444, 0d3FA55555555502A1;
	fma.rn.f64 	%fd1452, %fd1451, %fd1444, 0d3FC5555555555511;
	fma.rn.f64 	%fd1453, %fd1452, %fd1444, 0d3FE000000000000B;
	fma.rn.f64 	%fd1454, %fd1453, %fd1444, 0d3FF0000000000000;
	fma.rn.f64 	%fd1455, %fd1454, %fd1444, 0d3FF0000000000000;
	{
	.reg .b32 %temp; 
	mov.b64 	{%r206, %temp}, %fd1455;
	}
	{
	.reg .b32 %temp; 
	mov.b64 	{%temp, %r207}, %fd1455;
	}
	shl.b32 	%r576, %r205, 20;
	add.s32 	%r577, %r576, %r207;
	mov.b64 	%fd2022, {%r206, %r577};
	{
	.reg .b32 %temp; 
	mov.b64 	{%temp, %r578}, %fd337;
	}
	mov.b32 	%f34, %r578;
	abs.f32 	%f17, %f34;
	setp.lt.f32 	%p162, %f17, 0f4086232B;
	@%p162 bra 	$L__BB2_219;
	setp.lt.f64 	%p163, %fd337, 0d0000000000000000;
	add.f64 	%fd1456, %fd337, 0d7FF0000000000000;
	selp.f64 	%fd2022, 0d0000000000000000, %fd1456, %p163;
	setp.geu.f32 	%p164, %f17, 0f40874800;
	@%p164 bra 	$L__BB2_219;
	shr.u32 	%r579, %r205, 31;
	add.s32 	%r580, %r205, %r579;
	shr.s32 	%r581, %r580, 1;
	shl.b32 	%r582, %r581, 20;
	add.s32 	%r583, %r207, %r582;
	mov.b64 	%fd1457, {%r206, %r583};
	sub.s32 	%r584, %r205, %r581;
	shl.b32 	%r585, %r584, 20;
	add.s32 	%r586, %r585, 1072693248;
	mov.b32 	%r587, 0;
	mov.b64 	%fd1458, {%r587, %r586};
	mul.f64 	%fd2022, %fd1458, %fd1457;
$L__BB2_219:
	cvt.rn.f64.s32 	%fd1459, %r201;
	mul.f64 	%fd342, %fd2022, %fd1459;
	div.rn.f64 	%fd343, %fd331, 0d4044000000000000;
	abs.f64 	%fd344, %fd343;
	setp.eq.f64 	%p165, %fd344, 0d7FF0000000000000;
	@%p165 bra 	$L__BB2_223;
	mul.f64 	%fd1460, %fd343, 0d3FE45F306DC9C883;
	cvt.rni.s32.f64 	%r913, %fd1460;
	cvt.rn.f64.s32 	%fd1461, %r913;
	fma.rn.f64 	%fd1462, %fd1461, 0dBFF921FB54442D18, %fd343;
	fma.rn.f64 	%fd1463, %fd1461, 0dBC91A62633145C00, %fd1462;
	fma.rn.f64 	%fd2024, %fd1461, 0dB97B839A252049C0, %fd1463;
	setp.ltu.f64 	%p166, %fd344, 0d41E0000000000000;
	@%p166 bra 	$L__BB2_222;
	{ // callseq 29, 0
	.param .b64 param0;
	st.param.f64 	[param0], %fd343;
	.param .align 16 .b8 retval0[16];
	call.uni (retval0), 
	__internal_trig_reduction_slowpathd, 
	(
	param0
	);
	ld.param.f64 	%fd2024, [retval0];
	ld.param.b32 	%r913, [retval0+8];
	} // callseq 29
$L__BB2_222:
	add.s32 	%r914, %r913, 1;
	bra.uni 	$L__BB2_224;
$L__BB2_223:
	mov.f64 	%fd1465, 0d0000000000000000;
	mul.rn.f64 	%fd2024, %fd343, %fd1465;
	mov.b32 	%r914, 1;
$L__BB2_224:
	shl.b32 	%r590, %r914, 6;
	cvt.u64.u32 	%rd135, %r590;
	and.b64  	%rd136, %rd135, 64;
	add.s64 	%rd138, %rd20, %rd136;
	mul.rn.f64 	%fd1466, %fd2024, %fd2024;
	and.b32  	%r591, %r914, 1;
	setp.eq.b32 	%p167, %r591, 1;
	selp.f64 	%fd1467, 0dBDA8FF8320FD8164, 0d3DE5DB65F9785EBA, %p167;
	ld.global.nc.v2.f64 	{%fd1468, %fd1469}, [%rd138];
	fma.rn.f64 	%fd1470, %fd1467, %fd1466, %fd1468;
	fma.rn.f64 	%fd1471, %fd1470, %fd1466, %fd1469;
	ld.global.nc.v2.f64 	{%fd1472, %fd1473}, [%rd138+16];
	fma.rn.f64 	%fd1474, %fd1471, %fd1466, %fd1472;
	fma.rn.f64 	%fd1475, %fd1474, %fd1466, %fd1473;
	ld.global.nc.v2.f64 	{%fd1476, %fd1477}, [%rd138+32];
	fma.rn.f64 	%fd1478, %fd1475, %fd1466, %fd1476;
	fma.rn.f64 	%fd1479, %fd1478, %fd1466, %fd1477;
	fma.rn.f64 	%fd1480, %fd1479, %fd2024, %fd2024;
	fma.rn.f64 	%fd1481, %fd1479, %fd1466, 0d3FF0000000000000;
	selp.f64 	%fd1482, %fd1481, %fd1480, %p167;
	and.b32  	%r592, %r914, 2;
	setp.eq.s32 	%p168, %r592, 0;
	mov.f64 	%fd1483, 0d0000000000000000;
	sub.f64 	%fd1484, %fd1483, %fd1482;
	selp.f64 	%fd1485, %fd1482, %fd1484, %p168;
	mul.f64 	%fd350, %fd342, %fd1485;
	ld.global.u32 	%r593, [%rd12+17920];
	ld.global.u32 	%r213, [%rd13+17920];
	cvt.rn.f64.s32 	%fd1486, %r593;
	mul.f64 	%fd351, %fd399, %fd1486;
	abs.f64 	%fd352, %fd351;
	setp.eq.f64 	%p169, %fd352, 0d7FF0000000000000;
	@%p169 bra 	$L__BB2_227;
	mul.f64 	%fd1487, %fd351, 0d3FE45F306DC9C883;
	cvt.rni.s32.f64 	%r915, %fd1487;
	cvt.rn.f64.s32 	%fd1488, %r915;
	fma.rn.f64 	%fd1489, %fd1488, 0dBFF921FB54442D18, %fd351;
	fma.rn.f64 	%fd1490, %fd1488, 0dBC91A62633145C00, %fd1489;
	fma.rn.f64 	%fd2025, %fd1488, 0dB97B839A252049C0, %fd1490;
	setp.ltu.f64 	%p170, %fd352, 0d41E0000000000000;
	@%p170 bra 	$L__BB2_228;
	{ // callseq 30, 0
	.param .b64 param0;
	st.param.f64 	[param0], %fd351;
	.param .align 16 .b8 retval0[16];
	call.uni (retval0), 
	__internal_trig_reduction_slowpathd, 
	(
	param0
	);
	ld.param.f64 	%fd2025, [retval0];
	ld.param.b32 	%r915, [retval0+8];
	} // callseq 30
	bra.uni 	$L__BB2_228;
$L__BB2_227:
	mov.f64 	%fd1492, 0d0000000000000000;
	mul.rn.f64 	%fd2025, %fd351, %fd1492;
	mov.b32 	%r915, 0;
$L__BB2_228:
	shl.b32 	%r596, %r915, 6;
	cvt.u64.u32 	%rd139, %r596;
	and.b64  	%rd140, %rd139, 64;
	add.s64 	%rd142, %rd20, %rd140;
	mul.rn.f64 	%fd1493, %fd2025, %fd2025;
	and.b32  	%r597, %r915, 1;
	setp.eq.b32 	%p171, %r597, 1;
	selp.f64 	%fd1494, 0dBDA8FF8320FD8164, 0d3DE5DB65F9785EBA, %p171;
	ld.global.nc.v2.f64 	{%fd1495, %fd1496}, [%rd142];
	fma.rn.f64 	%fd1497, %fd1494, %fd1493, %fd1495;
	fma.rn.f64 	%fd1498, %fd1497, %fd1493, %fd1496;
	ld.global.nc.v2.f64 	{%fd1499, %fd1500}, [%rd142+16];
	fma.rn.f64 	%fd1501, %fd1498, %fd1493, %fd1499;
	fma.rn.f64 	%fd1502, %fd1501, %fd1493, %fd1500;
	ld.global.nc.v2.f64 	{%fd1503, %fd1504}, [%rd142+32];
	fma.rn.f64 	%fd1505, %fd1502, %fd1493, %fd1503;
	fma.rn.f64 	%fd1506, %fd1505, %fd1493, %fd1504;
	fma.rn.f64 	%fd1507, %fd1506, %fd2025, %fd2025;
	fma.rn.f64 	%fd1508, %fd1506, %fd1493, 0d3FF0000000000000;
	selp.f64 	%fd1509, %fd1508, %fd1507, %p171;
	and.b32  	%r598, %r915, 2;
	setp.eq.s32 	%p172, %r598, 0;
	mov.f64 	%fd1510, 0d0000000000000000;
	sub.f64 	%fd1511, %fd1510, %fd1509;
	selp.f64 	%fd357, %fd1509, %fd1511, %p172;
	fma.rn.f64 	%fd1512, %fd357, 0d3FF71547652B82FE, 0d4338000000000000;
	{
	.reg .b32 %temp; 
	mov.b64 	{%r217, %temp}, %fd1512;
	}
	mov.f64 	%fd1513, 0dC338000000000000;
	add.rn.f64 	%fd1514, %fd1512, %fd1513;
	fma.rn.f64 	%fd1515, %fd1514, 0dBFE62E42FEFA39EF, %fd357;
	fma.rn.f64 	%fd1516, %fd1514, 0dBC7ABC9E3B39803F, %fd1515;
	fma.rn.f64 	%fd1517, %fd1516, 0d3E5ADE1569CE2BDF, 0d3E928AF3FCA213EA;
	fma.rn.f64 	%fd1518, %fd1517, %fd1516, 0d3EC71DEE62401315;
	fma.rn.f64 	%fd1519, %fd1518, %fd1516, 0d3EFA01997C89EB71;
	fma.rn.f64 	%fd1520, %fd1519, %fd1516, 0d3F2A01A014761F65;
	fma.rn.f64 	%fd1521, %fd1520, %fd1516, 0d3F56C16C1852B7AF;
	fma.rn.f64 	%fd1522, %fd1521, %fd1516, 0d3F81111111122322;
	fma.rn.f64 	%fd1523, %fd1522, %fd1516, 0d3FA55555555502A1;
	fma.rn.f64 	%fd1524, %fd1523, %fd1516, 0d3FC5555555555511;
	fma.rn.f64 	%fd1525, %fd1524, %fd1516, 0d3FE000000000000B;
	fma.rn.f64 	%fd1526, %fd1525, %fd1516, 0d3FF0000000000000;
	fma.rn.f64 	%fd1527, %fd1526, %fd1516, 0d3FF0000000000000;
	{
	.reg .b32 %temp; 
	mov.b64 	{%r218, %temp}, %fd1527;
	}
	{
	.reg .b32 %temp; 
	mov.b64 	{%temp, %r219}, %fd1527;
	}
	shl.b32 	%r599, %r217, 20;
	add.s32 	%r600, %r599, %r219;
	mov.b64 	%fd2026, {%r218, %r600};
	{
	.reg .b32 %temp; 
	mov.b64 	{%temp, %r601}, %fd357;
	}
	mov.b32 	%f35, %r601;
	abs.f32 	%f18, %f35;
	setp.lt.f32 	%p173, %f18, 0f4086232B;
	@%p173 bra 	$L__BB2_231;
	setp.lt.f64 	%p174, %fd357, 0d0000000000000000;
	add.f64 	%fd1528, %fd357, 0d7FF0000000000000;
	selp.f64 	%fd2026, 0d0000000000000000, %fd1528, %p174;
	setp.geu.f32 	%p175, %f18, 0f40874800;
	@%p175 bra 	$L__BB2_231;
	shr.u32 	%r602, %r217, 31;
	add.s32 	%r603, %r217, %r602;
	shr.s32 	%r604, %r603, 1;
	shl.b32 	%r605, %r604, 20;
	add.s32 	%r606, %r219, %r605;
	mov.b64 	%fd1529, {%r218, %r606};
	sub.s32 	%r607, %r217, %r604;
	shl.b32 	%r608, %r607, 20;
	add.s32 	%r609, %r608, 1072693248;
	mov.b32 	%r610, 0;
	mov.b64 	%fd1530, {%r610, %r609};
	mul.f64 	%fd2026, %fd1530, %fd1529;
$L__BB2_231:
	cvt.rn.f64.s32 	%fd1531, %r213;
	mul.f64 	%fd362, %fd2026, %fd1531;
	div.rn.f64 	%fd363, %fd351, 0d4044000000000000;
	abs.f64 	%fd364, %fd363;
	setp.eq.f64 	%p176, %fd364, 0d7FF0000000000000;
	@%p176 bra 	$L__BB2_235;
	mul.f64 	%fd1532, %fd363, 0d3FE45F306DC9C883;
	cvt.rni.s32.f64 	%r916, %fd1532;
	cvt.rn.f64.s32 	%fd1533, %r916;
	fma.rn.f64 	%fd1534, %fd1533, 0dBFF921FB54442D18, %fd363;
	fma.rn.f64 	%fd1535, %fd1533, 0dBC91A62633145C00, %fd1534;
	fma.rn.f64 	%fd2028, %fd1533, 0dB97B839A252049C0, %fd1535;
	setp.ltu.f64 	%p177, %fd364, 0d41E0000000000000;
	@%p177 bra 	$L__BB2_234;
	{ // callseq 31, 0
	.param .b64 param0;
	st.param.f64 	[param0], %fd363;
	.param .align 16 .b8 retval0[16];
	call.uni (retval0), 
	__internal_trig_reduction_slowpathd, 
	(
	param0
	);
	ld.param.f64 	%fd2028, [retval0];
	ld.param.b32 	%r916, [retval0+8];
	} // callseq 31
$L__BB2_234:
	add.s32 	%r917, %r916, 1;
	bra.uni 	$L__BB2_236;
$L__BB2_235:
	mov.f64 	%fd1537, 0d0000000000000000;
	mul.rn.f64 	%fd2028, %fd363, %fd1537;
	mov.b32 	%r917, 1;
$L__BB2_236:
	shl.b32 	%r613, %r917, 6;
	cvt.u64.u32 	%rd143, %r613;
	and.b64  	%rd144, %rd143, 64;
	add.s64 	%rd146, %rd20, %rd144;
	mul.rn.f64 	%fd1538, %fd2028, %fd2028;
	and.b32  	%r614, %r917, 1;
	setp.eq.b32 	%p178, %r614, 1;
	selp.f64 	%fd1539, 0dBDA8FF8320FD8164, 0d3DE5DB65F9785EBA, %p178;
	ld.global.nc.v2.f64 	{%fd1540, %fd1541}, [%rd146];
	fma.rn.f64 	%fd1542, %fd1539, %fd1538, %fd1540;
	fma.rn.f64 	%fd1543, %fd1542, %fd1538, %fd1541;
	ld.global.nc.v2.f64 	{%fd1544, %fd1545}, [%rd146+16];
	fma.rn.f64 	%fd1546, %fd1543, %fd1538, %fd1544;
	fma.rn.f64 	%fd1547, %fd1546, %fd1538, %fd1545;
	ld.global.nc.v2.f64 	{%fd1548, %fd1549}, [%rd146+32];
	fma.rn.f64 	%fd1550, %fd1547, %fd1538, %fd1548;
	fma.rn.f64 	%fd1551, %fd1550, %fd1538, %fd1549;
	fma.rn.f64 	%fd1552, %fd1551, %fd2028, %fd2028;
	fma.rn.f64 	%fd1553, %fd1551, %fd1538, 0d3FF0000000000000;
	selp.f64 	%fd1554, %fd1553, %fd1552, %p178;
	and.b32  	%r615, %r917, 2;
	setp.eq.s32 	%p179, %r615, 0;
	mov.f64 	%fd1555, 0d0000000000000000;
	sub.f64 	%fd1556, %fd1555, %fd1554;
	selp.f64 	%fd1557, %fd1554, %fd1556, %p179;
	add.f64 	%fd1558, %fd2035, %fd230;
	add.f64 	%fd1559, %fd1558, %fd250;
	add.f64 	%fd1560, %fd1559, %fd270;
	add.f64 	%fd1561, %fd1560, %fd290;
	add.f64 	%fd1562, %fd1561, %fd310;
	add.f64 	%fd1563, %fd1562, %fd330;
	add.f64 	%fd1564, %fd1563, %fd350;
	fma.rn.f64 	%fd2035, %fd362, %fd1557, %fd1564;
	sub.s32 	%r616, %r245, %r918;
	setp.lt.u32 	%p180, %r616, 5120;
	@%p180 bra 	$L__BB2_254;
	add.s32 	%r918, %r918, 5120;
	setp.le.u32 	%p181, %r918, %r127;
	@%p181 bra 	$L__BB2_140;
$L__BB2_238:
	setp.le.u32 	%p182, %r245, %r918;
	@%p182 bra 	$L__BB2_254;
	sub.s32 	%r227, %r245, %r918;
	setp.ge.s32 	%p183, %r30, %r227;
	@%p183 bra 	$L__BB2_254;
	add.s32 	%r919, %r30, %r918;
	mov.u32 	%r920, %r30;
$L__BB2_241:
	mul.wide.u32 	%rd147, %r919, 4;
	add.s64 	%rd148, %rd2, %rd147;
	add.s64 	%rd149, %rd3, %rd147;
	ld.global.u32 	%r617, [%rd148];
	ld.global.u32 	%r231, [%rd149];
	cvt.rn.f64.s32 	%fd1565, %r617;
	mul.f64 	%fd373, %fd399, %fd1565;
	abs.f64 	%fd374, %fd373;
	setp.neu.f64 	%p184, %fd374, 0d7FF0000000000000;
	@%p184 bra 	$L__BB2_243;
	mov.f64 	%fd1571, 0d0000000000000000;
	mul.rn.f64 	%fd2031, %fd373, %fd1571;
	mov.b32 	%r921, 0;
	bra.uni 	$L__BB2_245;
$L__BB2_243:
	mul.f64 	%fd1566, %fd373, 0d3FE45F306DC9C883;
	cvt.rni.s32.f64 	%r921, %fd1566;
	cvt.rn.f64.s32 	%fd1567, %r921;
	fma.rn.f64 	%fd1568, %fd1567, 0dBFF921FB54442D18, %fd373;
	fma.rn.f64 	%fd1569, %fd1567, 0dBC91A62633145C00, %fd1568;
	fma.rn.f64 	%fd2031, %fd1567, 0dB97B839A252049C0, %fd1569;
	setp.ltu.f64 	%p185, %fd374, 0d41E0000000000000;
	@%p185 bra 	$L__BB2_245;
	{ // callseq 32, 0
	.param .b64 param0;
	st.param.f64 	[param0], %fd373;
	.param .align 16 .b8 retval0[16];
	call.uni (retval0), 
	__internal_trig_reduction_slowpathd, 
	(
	param0
	);
	ld.param.f64 	%fd2031, [retval0];
	ld.param.b32 	%r921, [retval0+8];
	} // callseq 32
$L__BB2_245:
	shl.b32 	%r620, %r921, 6;
	cvt.u64.u32 	%rd150, %r620;
	and.b64  	%rd151, %rd150, 64;
	add.s64 	%rd153, %rd20, %rd151;
	mul.rn.f64 	%fd1572, %fd2031, %fd2031;
	and.b32  	%r621, %r921, 1;
	setp.eq.b32 	%p186, %r621, 1;
	selp.f64 	%fd1573, 0dBDA8FF8320FD8164, 0d3DE5DB65F9785EBA, %p186;
	ld.global.nc.v2.f64 	{%fd1574, %fd1575}, [%rd153];
	fma.rn.f64 	%fd1576, %fd1573, %fd1572, %fd1574;
	fma.rn.f64 	%fd1577, %fd1576, %fd1572, %fd1575;
	ld.global.nc.v2.f64 	{%fd1578, %fd1579}, [%rd153+16];
	fma.rn.f64 	%fd1580, %fd1577, %fd1572, %fd1578;
	fma.rn.f64 	%fd1581, %fd1580, %fd1572, %fd1579;
	ld.global.nc.v2.f64 	{%fd1582, %fd1583}, [%rd153+32];
	fma.rn.f64 	%fd1584, %fd1581, %fd1572, %fd1582;
	fma.rn.f64 	%fd1585, %fd1584, %fd1572, %fd1583;
	fma.rn.f64 	%fd1586, %fd1585, %fd2031, %fd2031;
	fma.rn.f64 	%fd1587, %fd1585, %fd1572, 0d3FF0000000000000;
	selp.f64 	%fd1588, %fd1587, %fd1586, %p186;
	and.b32  	%r622, %r921, 2;
	setp.eq.s32 	%p187, %r622, 0;
	mov.f64 	%fd1589, 0d0000000000000000;
	sub.f64 	%fd1590, %fd1589, %fd1588;
	selp.f64 	%fd379, %fd1588, %fd1590, %p187;
	fma.rn.f64 	%fd1591, %fd379, 0d3FF71547652B82FE, 0d4338000000000000;
	{
	.reg .b32 %temp; 
	mov.b64 	{%r235, %temp}, %fd1591;
	}
	mov.f64 	%fd1592, 0dC338000000000000;
	add.rn.f64 	%fd1593, %fd1591, %fd1592;
	fma.rn.f64 	%fd1594, %fd1593, 0dBFE62E42FEFA39EF, %fd379;
	fma.rn.f64 	%fd1595, %fd1593, 0dBC7ABC9E3B39803F, %fd1594;
	fma.rn.f64 	%fd1596, %fd1595, 0d3E5ADE1569CE2BDF, 0d3E928AF3FCA213EA;
	fma.rn.f64 	%fd1597, %fd1596, %fd1595, 0d3EC71DEE62401315;
	fma.rn.f64 	%fd1598, %fd1597, %fd1595, 0d3EFA01997C89EB71;
	fma.rn.f64 	%fd1599, %fd1598, %fd1595, 0d3F2A01A014761F65;
	fma.rn.f64 	%fd1600, %fd1599, %fd1595, 0d3F56C16C1852B7AF;
	fma.rn.f64 	%fd1601, %fd1600, %fd1595, 0d3F81111111122322;
	fma.rn.f64 	%fd1602, %fd1601, %fd1595, 0d3FA55555555502A1;
	fma.rn.f64 	%fd1603, %fd1602, %fd1595, 0d3FC5555555555511;
	fma.rn.f64 	%fd1604, %fd1603, %fd1595, 0d3FE000000000000B;
	fma.rn.f64 	%fd1605, %fd1604, %fd1595, 0d3FF0000000000000;
	fma.rn.f64 	%fd1606, %fd1605, %fd1595, 0d3FF0000000000000;
	{
	.reg .b32 %temp; 
	mov.b64 	{%r236, %temp}, %fd1606;
	}
	{
	.reg .b32 %temp; 
	mov.b64 	{%temp, %r237}, %fd1606;
	}
	shl.b32 	%r623, %r235, 20;
	add.s32 	%r624, %r623, %r237;
	mov.b64 	%fd2032, {%r236, %r624};
	{
	.reg .b32 %temp; 
	mov.b64 	{%temp, %r625}, %fd379;
	}
	mov.b32 	%f36, %r625;
	abs.f32 	%f19, %f36;
	setp.lt.f32 	%p188, %f19, 0f4086232B;
	@%p188 bra 	$L__BB2_248;
	setp.lt.f64 	%p189, %fd379, 0d0000000000000000;
	add.f64 	%fd1607, %fd379, 0d7FF0000000000000;
	selp.f64 	%fd2032, 0d0000000000000000, %fd1607, %p189;
	setp.geu.f32 	%p190, %f19, 0f40874800;
	@%p190 bra 	$L__BB2_248;
	shr.u32 	%r626, %r235, 31;
	add.s32 	%r627, %r235, %r626;
	shr.s32 	%r628, %r627, 1;
	shl.b32 	%r629, %r628, 20;
	add.s32 	%r630, %r237, %r629;
	mov.b64 	%fd1608, {%r236, %r630};
	sub.s32 	%r631, %r235, %r628;
	shl.b32 	%r632, %r631, 20;
	add.s32 	%r633, %r632, 1072693248;
	mov.b32 	%r634, 0;
	mov.b64 	%fd1609, {%r634, %r633};
	mul.f64 	%fd2032, %fd1609, %fd1608;
$L__BB2_248:
	cvt.rn.f64.s32 	%fd1610, %r231;
	mul.f64 	%fd384, %fd2032, %fd1610;
	div.rn.f64 	%fd385, %fd373, 0d4044000000000000;
	abs.f64 	%fd386, %fd385;
	setp.neu.f64 	%p191, %fd386, 0d7FF0000000000000;
	@%p191 bra 	$L__BB2_250;
	mov.f64 	%fd1616, 0d0000000000000000;
	mul.rn.f64 	%fd2034, %fd385, %fd1616;
	mov.b32 	%r923, 1;
	bra.uni 	$L__BB2_253;
$L__BB2_250:
	mul.f64 	%fd1611, %fd385, 0d3FE45F306DC9C883;
	cvt.rni.s32.f64 	%r922, %fd1611;
	cvt.rn.f64.s32 	%fd1612, %r922;
	fma.rn.f64 	%fd1613, %fd1612, 0dBFF921FB54442D18, %fd385;
	fma.rn.f64 	%fd1614, %fd1612, 0dBC91A62633145C00, %fd1613;
	fma.rn.f64 	%fd2034, %fd1612, 0dB97B839A252049C0, %fd1614;
	setp.ltu.f64 	%p192, %fd386, 0d41E0000000000000;
	@%p192 bra 	$L__BB2_252;
	{ // callseq 33, 0
	.param .b64 param0;
	st.param.f64 	[param0], %fd385;
	.param .align 16 .b8 retval0[16];
	call.uni (retval0), 
	__internal_trig_reduction_slowpathd, 
	(
	param0
	);
	ld.param.f64 	%fd2034, [retval0];
	ld.param.b32 	%r922, [retval0+8];
	} // callseq 33
$L__BB2_252:
	add.s32 	%r923, %r922, 1;
$L__BB2_253:
	shl.b32 	%r637, %r923, 6;
	cvt.u64.u32 	%rd154, %r637;
	and.b64  	%rd155, %rd154, 64;
	add.s64 	%rd157, %rd20, %rd155;
	mul.rn.f64 	%fd1617, %fd2034, %fd2034;
	and.b32  	%r638, %r923, 1;
	setp.eq.b32 	%p193, %r638, 1;
	selp.f64 	%fd1618, 0dBDA8FF8320FD8164, 0d3DE5DB65F9785EBA, %p193;
	ld.global.nc.v2.f64 	{%fd1619, %fd1620}, [%rd157];
	fma.rn.f64 	%fd1621, %fd1618, %fd1617, %fd1619;
	fma.rn.f64 	%fd1622, %fd1621, %fd1617, %fd1620;
	ld.global.nc.v2.f64 	{%fd1623, %fd1624}, [%rd157+16];
	fma.rn.f64 	%fd1625, %fd1622, %fd1617, %fd1623;
	fma.rn.f64 	%fd1626, %fd1625, %fd1617, %fd1624;
	ld.global.nc.v2.f64 	{%fd1627, %fd1628}, [%rd157+32];
	fma.rn.f64 	%fd1629, %fd1626, %fd1617, %fd1627;
	fma.rn.f64 	%fd1630, %fd1629, %fd1617, %fd1628;
	fma.rn.f64 	%fd1631, %fd1630, %fd2034, %fd2034;
	fma.rn.f64 	%fd1632, %fd1630, %fd1617, 0d3FF0000000000000;
	selp.f64 	%fd1633, %fd1632, %fd1631, %p193;
	and.b32  	%r639, %r923, 2;
	setp.eq.s32 	%p194, %r639, 0;
	mov.f64 	%fd1634, 0d0000000000000000;
	sub.f64 	%fd1635, %fd1634, %fd1633;
	selp.f64 	%fd1636, %fd1633, %fd1635, %p194;
	fma.rn.f64 	%fd2035, %fd384, %fd1636, %fd2035;
	add.s32 	%r920, %r920, 640;
	add.s32 	%r919, %r919, 640;
	setp.lt.s32 	%p195, %r920, %r227;
	@%p195 bra 	$L__BB2_241;
$L__BB2_254:
	// begin inline asm
	mov.u32 %r640, %laneid;
	// end inline asm
	mov.b64 	%rd158, %fd2035;
	mov.b64 	{%r642, %r647}, %rd158;
	mov.b32 	%r648, 1;
	mov.b32 	%r689, 31;
	mov.b32 	%r690, -1;
	// begin inline asm
	shfl.sync.down.b32 %r641, %r642, %r648, %r689, %r690;
	// end inline asm
	// begin inline asm
	shfl.sync.down.b32 %r646, %r647, %r648, %r689, %r690;
	// end inline asm
	mov.b64 	%rd159, {%r641, %r646};
	mov.b64 	%fd1637, %rd159;
	setp.gt.s32 	%p196, %r640, 30;
	add.f64 	%fd1638, %fd2035, %fd1637;
	selp.f64 	%fd1639, %fd2035, %fd1638, %p196;
	mov.b64 	%rd160, %fd1639;
	mov.b64 	{%r652, %r657}, %rd160;
	mov.b32 	%r658, 2;
	// begin inline asm
	shfl.sync.down.b32 %r651, %r652, %r658, %r689, %r690;
	// end inline asm
	// begin inline asm
	shfl.sync.down.b32 %r656, %r657, %r658, %r689, %r690;
	// end inline asm
	mov.b64 	%rd161, {%r651, %r656};
	mov.b64 	%fd1640, %rd161;
	setp.gt.s32 	%p197, %r640, 29;
	add.f64 	%fd1641, %fd1639, %fd1640;
	selp.f64 	%fd1642, %fd1639, %fd1641, %p197;
	mov.b64 	%rd162, %fd1642;
	mov.b64 	{%r662, %r667}, %rd162;
	mov.b32 	%r668, 4;
	// begin inline asm
	shfl.sync.down.b32 %r661, %r662, %r668, %r689, %r690;
	// end inline asm
	// begin inline asm
	shfl.sync.down.b32 %r666, %r667, %r668, %r689, %r690;
	// end inline asm
	mov.b64 	%rd163, {%r661, %r666};
	mov.b64 	%fd1643, %rd163;
	setp.gt.s32 	%p198, %r640, 27;
	add.f64 	%fd1644, %fd1642, %fd1643;
	selp.f64 	%fd1645, %fd1642, %fd1644, %p198;
	mov.b64 	%rd164, %fd1645;
	mov.b64 	{%r672, %r677}, %rd164;
	mov.b32 	%r678, 8;
	// begin inline asm
	shfl.sync.down.b32 %r671, %r672, %r678, %r689, %r690;
	// end inline asm
	// begin inline asm
	shfl.sync.down.b32 %r676, %r677, %r678, %r689, %r690;
	// end inline asm
	mov.b64 	%rd165, {%r671, %r676};
	mov.b64 	%fd1646, %rd165;
	setp.gt.s32 	%p199, %r640, 23;
	add.f64 	%fd1647, %fd1645, %fd1646;
	selp.f64 	%fd1648, %fd1645, %fd1647, %p199;
	mov.b64 	%rd166, %fd1648;
	mov.b64 	{%r682, %r687}, %rd166;
	mov.b32 	%r688, 16;
	// begin inline asm
	shfl.sync.down.b32 %r681, %r682, %r688, %r689, %r690;
	// end inline asm
	// begin inline asm
	shfl.sync.down.b32 %r686, %r687, %r688, %r689, %r690;
	// end inline asm
	mov.b64 	%rd167, {%r681, %r686};
	mov.b64 	%fd1649, %rd167;
	setp.gt.s32 	%p200, %r640, 15;
	add.f64 	%fd394, %fd1648, %fd1649;
	selp.f64 	%fd2036, %fd1648, %fd394, %p200;
	setp.ne.s32 	%p201, %r640, 0;
	@%p201 bra 	$L__BB2_256;
	shr.u32 	%r691, %r30, 2;
	and.b32  	%r692, %r691, 248;
	mov.u32 	%r693, _ZZN3cub18CUB_300001_SM_10006detail6reduce28DeviceReduceSingleTileKernelINS2_10policy_hubIdjN4cuda3std3__44plusIdEEE10Policy1000EN6thrust24THRUST_300001_SM_1000_NS12zip_iteratorINS7_5tupleIJNSD_6detail15normal_iteratorINSD_10device_ptrIiEEEESK_EEEEEPdjS9_dd4simpEEvT0_T1_T2_T3_T4_T6_E12temp_storage;
	add.s32 	%r694, %r693, %r692;
	st.shared.f64 	[%r694+24], %fd394;
$L__BB2_256:
	bar.sync 	0;
	setp.ne.s32 	%p202, %r30, 0;
	@%p202 bra 	$L__BB2_258;
	ld.shared.f64 	%fd1650, [_ZZN3cub18CUB_300001_SM_10006detail6reduce28DeviceReduceSingleTileKernelINS2_10policy_hubIdjN4cuda3std3__44plusIdEEE10Policy1000EN6thrust24THRUST_300001_SM_1000_NS12zip_iteratorINS7_5tupleIJNSD_6detail15normal_iteratorINSD_10device_ptrIiEEEESK_EEEEEPdjS9_dd4simpEEvT0_T1_T2_T3_T4_T6_E12temp_storage+32];
	add.f64 	%fd1651, %fd2036, %fd1650;
	ld.shared.f64 	%fd1652, [_ZZN3cub18CUB_300001_SM_10006detail6reduce28DeviceReduceSingleTileKernelINS2_10policy_hubIdjN4cuda3std3__44plusIdEEE10Policy1000EN6thrust24THRUST_300001_SM_1000_NS12zip_iteratorINS7_5tupleIJNSD_6detail15normal_iteratorINSD_10device_ptrIiEEEESK_EEEEEPdjS9_dd4simpEEvT0_T1_T2_T3_T4_T6_E12temp_storage+40];
	add.f64 	%fd1653, %fd1651, %fd1652;
	ld.shared.f64 	%fd1654, [_ZZN3cub18CUB_300001_SM_10006detail6reduce28DeviceReduceSingleTileKernelINS2_10policy_hubIdjN4cuda3std3__44plusIdEEE10Policy1000EN6thrust24THRUST_300001_SM_1000_NS12zip_iteratorINS7_5tupleIJNSD_6detail15normal_iteratorINSD_10device_ptrIiEEEESK_EEEEEPdjS9_dd4simpEEvT0_T1_T2_T3_T4_T6_E12temp_storage+48];
	add.f64 	%fd1655, %fd1653, %fd1654;
	ld.shared.f64 	%fd1656, [_ZZN3cub18CUB_300001_SM_10006detail6reduce28DeviceReduceSingleTileKernelINS2_10policy_hubIdjN4cuda3std3__44plusIdEEE10Policy1000EN6thrust24THRUST_300001_SM_1000_NS12zip_iteratorINS7_5tupleIJNSD_6detail15normal_iteratorINSD_10device_ptrIiEEEESK_EEEEEPdjS9_dd4simpEEvT0_T1_T2_T3_T4_T6_E12temp_storage+56];
	add.f64 	%fd1657, %fd1655, %fd1656;
	ld.shared.f64 	%fd1658, [_ZZN3cub18CUB_300001_SM_10006detail6reduce28DeviceReduceSingleTileKernelINS2_10policy_hubIdjN4cuda3std3__44plusIdEEE10Policy1000EN6thrust24THRUST_300001_SM_1000_NS12zip_iteratorINS7_5tupleIJNSD_6detail15normal_iteratorINSD_10device_ptrIiEEEESK_EEEEEPdjS9_dd4simpEEvT0_T1_T2_T3_T4_T6_E12temp_storage+64];
	add.f64 	%fd1659, %fd1657, %fd1658;
	ld.shared.f64 	%fd1660, [_ZZN3cub18CUB_300001_SM_10006detail6reduce28DeviceReduceSingleTileKernelINS2_10policy_hubIdjN4cuda3std3__44plusIdEEE10Policy1000EN6thrust24THRUST_300001_SM_1000_NS12zip_iteratorINS7_5tupleIJNSD_6detail15normal_iteratorINSD_10device_ptrIiEEEESK_EEEEEPdjS9_dd4simpEEvT0_T1_T2_T3_T4_T6_E12temp_storage+72];
	add.f64 	%fd1661, %fd1659, %fd1660;
	ld.shared.f64 	%fd1662, [_ZZN3cub18CUB_300001_SM_10006detail6reduce28DeviceReduceSingleTileKernelINS2_10policy_hubIdjN4cuda3std3__44plusIdEEE10Policy1000EN6thrust24THRUST_300001_SM_1000_NS12zip_iteratorINS7_5tupleIJNSD_6detail15normal_iteratorINSD_10device_ptrIiEEEESK_EEEEEPdjS9_dd4simpEEvT0_T1_T2_T3_T4_T6_E12temp_storage+80];
	add.f64 	%fd1663, %fd1661, %fd1662;
	ld.shared.f64 	%fd1664, [_ZZN3cub18CUB_300001_SM_10006detail6reduce28DeviceReduceSingleTileKernelINS2_10policy_hubIdjN4cuda3std3__44plusIdEEE10Policy1000EN6thrust24THRUST_300001_SM_1000_NS12zip_iteratorINS7_5tupleIJNSD_6detail15normal_iteratorINSD_10device_ptrIiEEEESK_EEEEEPdjS9_dd4simpEEvT0_T1_T2_T3_T4_T6_E12temp_storage+88];
	add.f64 	%fd1665, %fd1663, %fd1664;
	ld.shared.f64 	%fd1666, [_ZZN3cub18CUB_300001_SM_10006detail6reduce28DeviceReduceSingleTileKernelINS2_10policy_hubIdjN4cuda3std3__44plusIdEEE10Policy1000EN6thrust24THRUST_300001_SM_1000_NS12zip_iteratorINS7_5tupleIJNSD_6detail15normal_iteratorINSD_10device_ptrIiEEEESK_EEEEEPdjS9_dd4simpEEvT0_T1_T2_T3_T4_T6_E12temp_storage+96];
	add.f64 	%fd1667, %fd1665, %fd1666;
	ld.shared.f64 	%fd1668, [_ZZN3cub18CUB_300001_SM_10006detail6reduce28DeviceReduceSingleTileKernelINS2_10policy_hubIdjN4cuda3std3__44plusIdEEE10Policy1000EN6thrust24THRUST_300001_SM_1000_NS12zip_iteratorINS7_5tupleIJNSD_6detail15normal_iteratorINSD_10device_ptrIiEEEESK_EEEEEPdjS9_dd4simpEEvT0_T1_T2_T3_T4_T6_E12temp_storage+104];
	add.f64 	%fd1669, %fd1667, %fd1668;
	ld.shared.f64 	%fd1670, [_ZZN3cub18CUB_300001_SM_10006detail6reduce28DeviceReduceSingleTileKernelINS2_10policy_hubIdjN4cuda3std3__44plusIdEEE10Policy1000EN6thrust24THRUST_300001_SM_1000_NS12zip_iteratorINS7_5tupleIJNSD_6detail15normal_iteratorINSD_10device_ptrIiEEEESK_EEEEEPdjS9_dd4simpEEvT0_T1_T2_T3_T4_T6_E12temp_storage+112];
	add.f64 	%fd1671, %fd1669, %fd1670;
	ld.shared.f64 	%fd1672, [_ZZN3cub18CUB_300001_SM_10006detail6reduce28DeviceReduceSingleTileKernelINS2_10policy_hubIdjN4cuda3std3__44plusIdEEE10Policy1000EN6thrust24THRUST_300001_SM_1000_NS12zip_iteratorINS7_5tupleIJNSD_6detail15normal_iteratorINSD_10device_ptrIiEEEESK_EEEEEPdjS9_dd4simpEEvT0_T1_T2_T3_T4_T6_E12temp_storage+120];
	add.f64 	%fd1673, %fd1671, %fd1672;
	ld.shared.f64 	%fd1674, [_ZZN3cub18CUB_300001_SM_10006detail6reduce28DeviceReduceSingleTileKernelINS2_10policy_hubIdjN4cuda3std3__44plusIdEEE10Policy1000EN6thrust24THRUST_300001_SM_1000_NS12zip_iteratorINS7_5tupleIJNSD_6detail15normal_iteratorINSD_10device_ptrIiEEEESK_EEEEEPdjS9_dd4simpEEvT0_T1_T2_T3_T4_T6_E12temp_storage+128];
	add.f64 	%fd1675, %fd1673, %fd1674;
	ld.shared.f64 	%fd1676, [_ZZN3cub18CUB_300001_SM_10006detail6reduce28DeviceReduceSingleTileKernelINS2_10policy_hubIdjN4cuda3std3__44plusIdEEE10Policy1000EN6thrust24THRUST_300001_SM_1000_NS12zip_iteratorINS7_5tupleIJNSD_6detail15normal_iteratorINSD_10device_ptrIiEEEESK_EEEEEPdjS9_dd4simpEEvT0_T1_T2_T3_T4_T6_E12temp_storage+136];
	add.f64 	%fd1677, %fd1675, %fd1676;
	ld.shared.f64 	%fd1678, [_ZZN3cub18CUB_300001_SM_10006detail6reduce28DeviceReduceSingleTileKernelINS2_10policy_hubIdjN4cuda3std3__44plusIdEEE10Policy1000EN6thrust24THRUST_300001_SM_1000_NS12zip_iteratorINS7_5tupleIJNSD_6detail15normal_iteratorINSD_10device_ptrIiEEEESK_EEEEEPdjS9_dd4simpEEvT0_T1_T2_T3_T4_T6_E12temp_storage+144];
	add.f64 	%fd1679, %fd1677, %fd1678;
	ld.shared.f64 	%fd1680, [_ZZN3cub18CUB_300001_SM_10006detail6reduce28DeviceReduceSingleTileKernelINS2_10policy_hubIdjN4cuda3std3__44plusIdEEE10Policy1000EN6thrust24THRUST_300001_SM_1000_NS12zip_iteratorINS7_5tupleIJNSD_6detail15normal_iteratorINSD_10device_ptrIiEEEESK_EEEEEPdjS9_dd4simpEEvT0_T1_T2_T3_T4_T6_E12temp_storage+152];
	add.f64 	%fd1681, %fd1679, %fd1680;
	ld.shared.f64 	%fd1682, [_ZZN3cub18CUB_300001_SM_10006detail6reduce28DeviceReduceSingleTileKernelINS2_10policy_hubIdjN4cuda3std3__44plusIdEEE10Policy1000EN6thrust24THRUST_300001_SM_1000_NS12zip_iteratorINS7_5tupleIJNSD_6detail15normal_iteratorINSD_10device_ptrIiEEEESK_EEEEEPdjS9_dd4simpEEvT0_T1_T2_T3_T4_T6_E12temp_storage+160];
	add.f64 	%fd1683, %fd1681, %fd1682;
	ld.shared.f64 	%fd1684, [_ZZN3cub18CUB_300001_SM_10006detail6reduce28DeviceReduceSingleTileKernelINS2_10policy_hubIdjN4cuda3std3__44plusIdEEE10Policy1000EN6thrust24THRUST_300001_SM_1000_NS12zip_iteratorINS7_5tupleIJNSD_6detail15normal_iteratorINSD_10device_ptrIiEEEESK_EEEEEPdjS9_dd4simpEEvT0_T1_T2_T3_T4_T6_E12temp_storage+168];
	add.f64 	%fd1685, %fd1683, %fd1684;
	ld.shared.f64 	%fd1686, [_ZZN3cub18CUB_300001_SM_10006detail6reduce28DeviceReduceSingleTileKernelINS2_10policy_hubIdjN4cuda3std3__44plusIdEEE10Policy1000EN6thrust24THRUST_300001_SM_1000_NS12zip_iteratorINS7_5tupleIJNSD_6detail15normal_iteratorINSD_10device_ptrIiEEEESK_EEEEEPdjS9_dd4simpEEvT0_T1_T2_T3_T4_T6_E12temp_storage+176];
	add.f64 	%fd2036, %fd1685, %fd1686;
$L__BB2_258:
	mov.u32 	%r859, %tid.x;
	setp.ne.s32 	%p263, %r859, 0;
	@%p263 bra 	$L__BB2_260;
	add.f64 	%fd1952, %fd398, %fd2036;
	st.global.f64 	[%rd1], %fd1952;
$L__BB2_260:
	ret;

}
	// .globl	_ZN3cub18CUB_300001_SM_10006detail6reduce18DeviceReduceKernelINS2_10policy_hubIdjN4cuda3std3__44plusIdEEE10Policy1000EN6thrust24THRUST_300001_SM_1000_NS12zip_iteratorINS7_5tupleIJNSD_6detail15normal_iteratorINSD_10device_ptrIiEEEESK_EEEEEjS9_d4simpEEvT0_PT3_T1_NS0_13GridEvenShareISR_EET2_T4_
.visible .entry _ZN3cub18CUB_300001_SM_10006detail6reduce18DeviceReduceKernelINS2_10policy_hubIdjN4cuda3std3__44plusIdEEE10Policy1000EN6thrust24THRUST_300001_SM_1000_NS12zip_iteratorINS7_5tupleIJNSD_6detail15normal_iteratorINSD_10device_ptrIiEEEESK_EEEEEjS9_d4simpEEvT0_PT3_T1_NS0_13GridEvenShareISR_EET2_T4_(
	.param .align 8 .b8 _ZN3cub18CUB_300001_SM_10006detail6reduce18DeviceReduceKernelINS2_10policy_hubIdjN4cuda3std3__44plusIdEEE10Policy1000EN6thrust24THRUST_300001_SM_1000_NS12zip_iteratorINS7_5tupleIJNSD_6detail15normal_iteratorINSD_10device_ptrIiEEEESK_EEEEEjS9_d4simpEEvT0_PT3_T1_NS0_13GridEvenShareISR_EET2_T4__param_0[16],
	.param .u64 .ptr .align 1 _ZN3cub18CUB_300001_SM_10006detail6reduce18DeviceReduceKernelINS2_10policy_hubIdjN4cuda3std3__44plusIdEEE10Policy1000EN6thrust24THRUST_300001_SM_1000_NS12zip_iteratorINS7_5tupleIJNSD_6detail15normal_iteratorINSD_10device_ptrIiEEEESK_EEEEEjS9_d4simpEEvT0_PT3_T1_NS0_13GridEvenShareISR_EET2_T4__param_1,
	.param .u32 _ZN3cub18CUB_300001_SM_10006detail6reduce18DeviceReduceKernelINS2_10policy_hubIdjN4cuda3std3__44plusIdEEE10Policy1000EN6thrust24THRUST_300001_SM_1000_NS12zip_iteratorINS7_5tupleIJNSD_6detail15normal_iteratorINSD_10device_ptrIiEEEESK_EEEEEjS9_d4simpEEvT0_PT3_T1_NS0_13GridEvenShareISR_EET2_T4__param_2,
	.param .align 4 .b8 _ZN3cub18CUB_300001_SM_10006detail6reduce18DeviceReduceKernelINS2_10policy_hubIdjN4cuda3std3__44plusIdEEE10Policy1000EN6thrust24THRUST_300001_SM_1000_NS12zip_iteratorINS7_5tupleIJNSD_6detail15normal_iteratorINSD_10device_ptrIiEEEESK_EEEEEjS9_d4simpEEvT0_PT3_T1_NS0_13GridEvenShareISR_EET2_T4__param_3[40],
	.param .align 1 .b8 _ZN3cub18CUB_300001_SM_10006detail6reduce18DeviceReduceKernelINS2_10policy_hubIdjN4cuda3std3__44plusIdEEE10Policy1000EN6thrust24THRUST_300001_SM_1000_NS12zip_iteratorINS7_5tupleIJNSD_6detail15normal_iteratorINSD_10device_ptrIiEEEESK_EEEEEjS9_d4simpEEvT0_PT3_T1_NS0_13GridEvenShareISR_EET2_T4__param_4[1],
	.param .align 8 .b8 _ZN3cub18CUB_300001_SM_10006detail6reduce18DeviceReduceKernelINS2_10policy_hubIdjN4cuda3std3__44plusIdEEE10Policy1000EN6thrust24THRUST_300001_SM_1000_NS12zip_iteratorINS7_5tupleIJNSD_6detail15normal_iteratorINSD_10device_ptrIiEEEESK_EEEEEjS9_d4simpEEvT0_PT3_T1_NS0_13GridEvenShareISR_EET2_T4__param_5[8]
)
.maxntid 640
{
	.reg .pred 	%p<263>;
	.reg .b32 	%r<935>;
	.reg .b32 	%f<39>;
	.reg .b64 	%rd<207>;
	.reg .b64 	%fd<2032>;
	// demoted variable
	.shared .align 8 .b8 _ZZN3cub18CUB_300001_SM_10006detail6reduce18DeviceReduceKernelINS2_10policy_hubIdjN4cuda3std3__44plusIdEEE10Policy1000EN6thrust24THRUST_300001_SM_1000_NS12zip_iteratorINS7_5tupleIJNSD_6detail15normal_iteratorINSD_10device_ptrIiEEEESK_EEEEEjS9_d4simpEEvT0_PT3_T1_NS0_13GridEvenShareISR_EET2_T4_E12temp_storage[192];
	ld.param.f64 	%fd1, [_ZN3cub18CUB_300001_SM_10006detail6reduce18DeviceReduceKernelINS2_10policy_hubIdjN4cuda3std3__44plusIdEEE10Policy1000EN6thrust24THRUST_300001_SM_1000_NS12zip_iteratorINS7_5tupleIJNSD_6detail15normal_iteratorINSD_10device_ptrIiEEEESK_EEEEEjS9_d4simpEEvT0_PT3_T1_NS0_13GridEvenShareISR_EET2_T4__param_5];
	ld.param.u32 	%r1, [_ZN3cub18CUB_300001_SM_10006detail6reduce18DeviceReduceKernelINS2_10policy_hubIdjN4cuda3std3__44plusIdEEE10Policy1000EN6thrust24THRUST_300001_SM_1000_NS12zip_iteratorINS7_5tupleIJNSD_6detail15normal_iteratorINSD_10device_ptrIiEEEESK_EEEEEjS9_d4simpEEvT0_PT3_T1_NS0_13GridEvenShareISR_EET2_T4__param_3+20];
	ld.param.u32 	%r253, [_ZN3cub18CUB_300001_SM_10006detail6reduce18DeviceReduceKernelINS2_10policy_hubIdjN4cuda3std3__44plusIdEEE10Policy1000EN6thrust24THRUST_300001_SM_1000_NS12zip_iteratorINS7_5tupleIJNSD_6detail15normal_iteratorINSD_10device_ptrIiEEEESK_EEEEEjS9_d4simpEEvT0_PT3_T1_NS0_13GridEvenShareISR_EET2_T4__param_3+24];
	ld.param.u64 	%rd8, [_ZN3cub18CUB_300001_SM_10006detail6reduce18DeviceReduceKernelINS2_10policy_hubIdjN4cuda3std3__44plusIdEEE10Policy1000EN6thrust24THRUST_300001_SM_1000_NS12zip_iteratorINS7_5tupleIJNSD_6detail15normal_iteratorINSD_10device_ptrIiEEEESK_EEEEEjS9_d4simpEEvT0_PT3_T1_NS0_13GridEvenShareISR_EET2_T4__param_0+8];
	ld.param.u64 	%rd9, [_ZN3cub18CUB_300001_SM_10006detail6reduce18DeviceReduceKernelINS2_10policy_hubIdjN4cuda3std3__44plusIdEEE10Policy1000EN6thrust24THRUST_300001_SM_1000_NS12zip_iteratorINS7_5tupleIJNSD_6detail15normal_iteratorINSD_10device_ptrIiEEEESK_EEEEEjS9_d4simpEEvT0_PT3_T1_NS0_13GridEvenShareISR_EET2_T4__param_0];
	cvta.to.global.u64 	%rd1, %rd9;
	cvta.to.global.u64 	%rd2, %rd8;
	mov.u32 	%r2, %ctaid.x;
	mul.lo.s32 	%r3, %r253, 5120;
	mul.lo.s32 	%r905, %r2, 5120;
	sub.s32 	%r5, %r1, %r905;
	setp.gt.u32 	%p1, %r5, 5119;
	@%p1 bra 	$L__BB3_39;
	mov.u32 	%r6, %tid.x;
	setp.ge.u32 	%p202, %r6, %r5;
	mov.f64 	%fd1959, 0d0000000000000000;
	mov.u32 	%r876, %r6;
	@%p202 bra 	$L__BB3_15;
	add.s32 	%r705, %r905, %r6;
	mul.wide.u32 	%rd161, %r705, 4;
	add.s64 	%rd162, %rd1, %rd161;
	add.s64 	%rd163, %rd2, %rd161;
	ld.global.u32 	%r706, [%rd162];
	ld.global.u32 	%r7, [%rd163];
	cvt.rn.f64.s32 	%fd1685, %r706;
	mul.f64 	%fd2, %fd1, %fd1685;
	abs.f64 	%fd3, %fd2;
	setp.neu.f64 	%p203, %fd3, 0d7FF0000000000000;
	@%p203 bra 	$L__BB3_4;
	mov.f64 	%fd1691, 0d0000000000000000;
	mul.rn.f64 	%fd1949, %fd2, %fd1691;
	mov.b32 	%r871, 0;
	bra.uni 	$L__BB3_6;
$L__BB3_4:
	mul.f64 	%fd1686, %fd2, 0d3FE45F306DC9C883;
	cvt.rni.s32.f64 	%r871, %fd1686;
	cvt.rn.f64.s32 	%fd1687, %r871;
	fma.rn.f64 	%fd1688, %fd1687, 0dBFF921FB54442D18, %fd2;
	fma.rn.f64 	%fd1689, %fd1687, 0dBC91A62633145C00, %fd1688;
	fma.rn.f64 	%fd1949, %fd1687, 0dB97B839A252049C0, %fd1689;
	setp.ltu.f64 	%p204, %fd3, 0d41E0000000000000;
	@%p204 bra 	$L__BB3_6;
	{ // callseq 72, 0
	.param .b64 param0;
	st.param.f64 	[param0], %fd2;
	.param .align 16 .b8 retval0[16];
	call.uni (retval0), 
	__internal_trig_reduction_slowpathd, 
	(
	param0
	);
	ld.param.f64 	%fd1949, [retval0];
	ld.param.b32 	%r871, [retval0+8];
	} // callseq 72
$L__BB3_6:
	shl.b32 	%r709, %r871, 6;
	cvt.u64.u32 	%rd164, %r709;
	and.b64  	%rd165, %rd164, 64;
	mov.u64 	%rd166, __cudart_sin_cos_coeffs;
	add.s64 	%rd167, %rd166, %rd165;
	mul.rn.f64 	%fd1692, %fd1949, %fd1949;
	and.b32  	%r710, %r871, 1;
	setp.eq.b32 	%p205, %r710, 1;
	selp.f64 	%fd1693, 0dBDA8FF8320FD8164, 0d3DE5DB65F9785EBA, %p205;
	ld.global.nc.v2.f64 	{%fd1694, %fd1695}, [%rd167];
	fma.rn.f64 	%fd1696, %fd1693, %fd1692, %fd1694;
	fma.rn.f64 	%fd1697, %fd1696, %fd1692, %fd1695;
	ld.global.nc.v2.f64 	{%fd1698, %fd1699}, [%rd167+16];
	fma.rn.f64 	%fd1700, %fd1697, %fd1692, %fd1698;
	fma.rn.f64 	%fd1701, %fd1700, %fd1692, %fd1699;
	ld.global.nc.v2.f64 	{%fd1702, %fd1703}, [%rd167+32];
	fma.rn.f64 	%fd1704, %fd1701, %fd1692, %fd1702;
	fma.rn.f64 	%fd1705, %fd1704, %fd1692, %fd1703;
	fma.rn.f64 	%fd1706, %fd1705, %fd1949, %fd1949;
	fma.rn.f64 	%fd1707, %fd1705, %fd1692, 0d3FF0000000000000;
	selp.f64 	%fd1708, %fd1707, %fd1706, %p205;
	and.b32  	%r711, %r871, 2;
	setp.eq.s32 	%p206, %r711, 0;
	mov.f64 	%fd1709, 0d0000000000000000;
	sub.f64 	%fd1710, %fd1709, %fd1708;
	selp.f64 	%fd8, %fd1708, %fd1710, %p206;
	fma.rn.f64 	%fd1711, %fd8, 0d3FF71547652B82FE, 0d4338000000000000;
	{
	.reg .b32 %temp; 
	mov.b64 	{%r11, %temp}, %fd1711;
	}
	mov.f64 	%fd1712, 0dC338000000000000;
	add.rn.f64 	%fd1713, %fd1711, %fd1712;
	fma.rn.f64 	%fd1714, %fd1713, 0dBFE62E42FEFA39EF, %fd8;
	fma.rn.f64 	%fd1715, %fd1713, 0dBC7ABC9E3B39803F, %fd1714;
	fma.rn.f64 	%fd1716, %fd1715, 0d3E5ADE1569CE2BDF, 0d3E928AF3FCA213EA;
	fma.rn.f64 	%fd1717, %fd1716, %fd1715, 0d3EC71DEE62401315;
	fma.rn.f64 	%fd1718, %fd1717, %fd1715, 0d3EFA01997C89EB71;
	fma.rn.f64 	%fd1719, %fd1718, %fd1715, 0d3F2A01A014761F65;
	fma.rn.f64 	%fd1720, %fd1719, %fd1715, 0d3F56C16C1852B7AF;
	fma.rn.f64 	%fd1721, %fd1720, %fd1715, 0d3F81111111122322;
	fma.rn.f64 	%fd1722, %fd1721, %fd1715, 0d3FA55555555502A1;
	fma.rn.f64 	%fd1723, %fd1722, %fd1715, 0d3FC5555555555511;
	fma.rn.f64 	%fd1724, %fd1723, %fd1715, 0d3FE000000000000B;
	fma.rn.f64 	%fd1725, %fd1724, %fd1715, 0d3FF0000000000000;
	fma.rn.f64 	%fd1726, %fd1725, %fd1715, 0d3FF0000000000000;
	{
	.reg .b32 %temp; 
	mov.b64 	{%r12, %temp}, %fd1726;
	}
	{
	.reg .b32 %temp; 
	mov.b64 	{%temp, %r13}, %fd1726;
	}
	shl.b32 	%r712, %r11, 20;
	add.s32 	%r713, %r712, %r13;
	mov.b64 	%fd1950, {%r12, %r713};
	{
	.reg .b32 %temp; 
	mov.b64 	{%temp, %r714}, %fd8;
	}
	mov.b32 	%f37, %r714;
	abs.f32 	%f1, %f37;
	setp.lt.f32 	%p207, %f1, 0f4086232B;
	@%p207 bra 	$L__BB3_9;
	setp.lt.f64 	%p208, %fd8, 0d0000000000000000;
	add.f64 	%fd1727, %fd8, 0d7FF0000000000000;
	selp.f64 	%fd1950, 0d0000000000000000, %fd1727, %p208;
	setp.geu.f32 	%p209, %f1, 0f40874800;
	@%p209 bra 	$L__BB3_9;
	shr.u32 	%r715, %r11, 31;
	add.s32 	%r716, %r11, %r715;
	shr.s32 	%r717, %r716, 1;
	shl.b32 	%r718, %r717, 20;
	add.s32 	%r719, %r13, %r718;
	mov.b64 	%fd1728, {%r12, %r719};
	sub.s32 	%r720, %r11, %r717;
	shl.b32 	%r721, %r720, 20;
	add.s32 	%r722, %r721, 1072693248;
	mov.b32 	%r723, 0;
	mov.b64 	%fd1729, {%r723, %r722};
	mul.f64 	%fd1950, %fd1729, %fd1728;
$L__BB3_9:
	cvt.rn.f64.s32 	%fd1730, %r7;
	mul.f64 	%fd13, %fd1950, %fd1730;
	div.rn.f64 	%fd14, %fd2, 0d4044000000000000;
	abs.f64 	%fd15, %fd14;
	setp.neu.f64 	%p210, %fd15, 0d7FF0000000000000;
	@%p210 bra 	$L__BB3_11;
	mov.f64 	%fd1736, 0d0000000000000000;
	mul.rn.f64 	%fd1952, %fd14, %fd1736;
	mov.b32 	%r873, 1;
	bra.uni 	$L__BB3_14;
$L__BB3_11:
	mul.f64 	%fd1731, %fd14, 0d3FE45F306DC9C883;
	cvt.rni.s32.f64 	%r872, %fd1731;
	cvt.rn.f64.s32 	%fd1732, %r872;
	fma.rn.f64 	%fd1733, %fd1732, 0dBFF921FB54442D18, %fd14;
	fma.rn.f64 	%fd1734, %fd1732, 0dBC91A62633145C00, %fd1733;
	fma.rn.f64 	%fd1952, %fd1732, 0dB97B839A252049C0, %fd1734;
	setp.ltu.f64 	%p211, %fd15, 0d41E0000000000000;
	@%p211 bra 	$L__BB3_13;
	{ // callseq 73, 0
	.param .b64 param0;
	st.param.f64 	[param0], %fd14;
	.param .align 16 .b8 retval0[16];
	call.uni (retval0), 
	__internal_trig_reduction_slowpathd, 
	(
	param0
	);
	ld.param.f64 	%fd1952, [retval0];
	ld.param.b32 	%r872, [retval0+8];
	} // callseq 73
$L__BB3_13:
	add.s32 	%r873, %r872, 1;
$L__BB3_14:
	shl.b32 	%r726, %r873, 6;
	cvt.u64.u32 	%rd168, %r726;
	and.b64  	%rd169, %rd168, 64;
	add.s64 	%rd171, %rd166, %rd169;
	mul.rn.f64 	%fd1737, %fd1952, %fd1952;
	and.b32  	%r727, %r873, 1;
	setp.eq.b32 	%p212, %r727, 1;
	selp.f64 	%fd1738, 0dBDA8FF8320FD8164, 0d3DE5DB65F9785EBA, %p212;
	ld.global.nc.v2.f64 	{%fd1739, %fd1740}, [%rd171];
	fma.rn.f64 	%fd1741, %fd1738, %fd1737, %fd1739;
	fma.rn.f64 	%fd1742, %fd1741, %fd1737, %fd1740;
	ld.global.nc.v2.f64 	{%fd1743, %fd1744}, [%rd171+16];
	fma.rn.f64 	%fd1745, %fd1742, %fd1737, %fd1743;
	fma.rn.f64 	%fd1746, %fd1745, %fd1737, %fd1744;
	ld.global.nc.v2.f64 	{%fd1747, %fd1748}, [%rd171+32];
	fma.rn.f64 	%fd1749, %fd1746, %fd1737, %fd1747;
	fma.rn.f64 	%fd1750, %fd1749, %fd1737, %fd1748;
	fma.rn.f64 	%fd1751, %fd1750, %fd1952, %fd1952;
	fma.rn.f64 	%fd1752, %fd1750, %fd1737, 0d3FF0000000000000;
	selp.f64 	%fd1753, %fd1752, %fd1751, %p212;
	and.b32  	%r728, %r873, 2;
	setp.eq.s32 	%p213, %r728, 0;
	mov.f64 	%fd1754, 0d0000000000000000;
	sub.f64 	%fd1755, %fd1754, %fd1753;
	selp.f64 	%fd1756, %fd1753, %fd1755, %p213;
	mul.f64 	%fd1959, %fd13, %fd1756;
	add.s32 	%r876, %r6, 640;
$L__BB3_15:
	setp.ge.u32 	%p214, %r876, %r5;
	@%p214 bra 	$L__BB3_30;
	add.s32 	%r875, %r876, %r905;
	mov.u64 	%rd177, __cudart_sin_cos_coeffs;
$L__BB3_17:
	mul.wide.u32 	%rd172, %r875, 4;
	add.s64 	%rd173, %rd1, %rd172;
	add.s64 	%rd174, %rd2, %rd172;
	ld.global.u32 	%r729, [%rd173];
	ld.global.u32 	%r24, [%rd174];
	cvt.rn.f64.s32 	%fd1757, %r729;
	mul.f64 	%fd24, %fd1, %fd1757;
	abs.f64 	%fd25, %fd24;
	setp.neu.f64 	%p215, %fd25, 0d7FF0000000000000;
	@%p215 bra 	$L__BB3_19;
	mov.f64 	%fd1763, 0d0000000000000000;
	mul.rn.f64 	%fd1955, %fd24, %fd1763;
	mov.b32 	%r877, 0;
	bra.uni 	$L__BB3_21;
$L__BB3_19:
	mul.f64 	%fd1758, %fd24, 0d3FE45F306DC9C883;
	cvt.rni.s32.f64 	%r877, %fd1758;
	cvt.rn.f64.s32 	%fd1759, %r877;
	fma.rn.f64 	%fd1760, %fd1759, 0dBFF921FB54442D18, %fd24;
	fma.rn.f64 	%fd1761, %fd1759, 0dBC91A62633145C00, %fd1760;
	fma.rn.f64 	%fd1955, %fd1759, 0dB97B839A252049C0, %fd1761;
	setp.ltu.f64 	%p216, %fd25, 0d41E0000000000000;
	@%p216 bra 	$L__BB3_21;
	{ // callseq 74, 0
	.param .b64 param0;
	st.param.f64 	[param0], %fd24;
	.param .align 16 .b8 retval0[16];
	call.uni (retval0), 
	__internal_trig_reduction_slowpathd, 
	(
	param0
	);
	ld.param.f64 	%fd1955, [retval0];
	ld.param.b32 	%r877, [retval0+8];
	} // callseq 74
$L__BB3_21:
	shl.b32 	%r732, %r877, 6;
	cvt.u64.u32 	%rd175, %r732;
	and.b64  	%rd176, %rd175, 64;
	add.s64 	%rd178, %rd177, %rd176;
	mul.rn.f64 	%fd1764, %fd1955, %fd1955;
	and.b32  	%r733, %r877, 1;
	setp.eq.b32 	%p217, %r733, 1;
	selp.f64 	%fd1765, 0dBDA8FF8320FD8164, 0d3DE5DB65F9785EBA, %p217;
	ld.global.nc.v2.f64 	{%fd1766, %fd1767}, [%rd178];
	fma.rn.f64 	%fd1768, %fd1765, %fd1764, %fd1766;
	fma.rn.f64 	%fd1769, %fd1768, %fd1764, %fd1767;
	ld.global.nc.v2.f64 	{%fd1770, %fd1771}, [%rd178+16];
	fma.rn.f64 	%fd1772, %fd1769, %fd1764, %fd1770;
	fma.rn.f64 	%fd1773, %fd1772, %fd1764, %fd1771;
	ld.global.nc.v2.f64 	{%fd1774, %fd1775}, [%rd178+32];
	fma.rn.f64 	%fd1776, %fd1773, %fd1764, %fd1774;
	fma.rn.f64 	%fd1777, %fd1776, %fd1764, %fd1775;
	fma.rn.f64 	%fd1778, %fd1777, %fd1955, %fd1955;
	fma.rn.f64 	%fd1779, %fd1777, %fd1764, 0d3FF0000000000000;
	selp.f64 	%fd1780, %fd1779, %fd1778, %p217;
	and.b32  	%r734, %r877, 2;
	setp.eq.s32 	%p218, %r734, 0;
	mov.f64 	%fd1781, 0d0000000000000000;
	sub.f64 	%fd1782, %fd1781, %fd1780;
	selp.f64 	%fd30, %fd1780, %fd1782, %p218;
	fma.rn.f64 	%fd1783, %fd30, 0d3FF71547652B82FE, 0d4338000000000000;
	{
	.reg .b32 %temp; 
	mov.b64 	{%r28, %temp}, %fd1783;
	}
	mov.f64 	%fd1784, 0dC338000000000000;
	add.rn.f64 	%fd1785, %fd1783, %fd1784;
	fma.rn.f64 	%fd1786, %fd1785, 0dBFE62E42FEFA39EF, %fd30;
	fma.rn.f64 	%fd1787, %fd1785, 0dBC7ABC9E3B39803F, %fd1786;
	fma.rn.f64 	%fd1788, %fd1787, 0d3E5ADE1569CE2BDF, 0d3E928AF3FCA213EA;
	fma.rn.f64 	%fd1789, %fd1788, %fd1787, 0d3EC71DEE62401315;
	fma.rn.f64 	%fd1790, %fd1789, %fd1787, 0d3EFA01997C89EB71;
	fma.rn.f64 	%fd1791, %fd1790, %fd1787, 0d3F2A01A014761F65;
	fma.rn.f64 	%fd1792, %fd1791, %fd1787, 0d3F56C16C1852B7AF;
	fma.rn.f64 	%fd1793, %fd1792, %fd1787, 0d3F81111111122322;
	fma.rn.f64 	%fd1794, %fd1793, %fd1787, 0d3FA55555555502A1;
	fma.rn.f64 	%fd1795, %fd1794, %fd1787, 0d3FC5555555555511;
	fma.rn.f64 	%fd1796, %fd1795, %fd1787, 0d3FE000000000000B;
	fma.rn.f64 	%fd1797, %fd1796, %fd1787, 0d3FF0000000000000;
	fma.rn.f64 	%fd1798, %fd1797, %fd1787, 0d3FF0000000000000;
	{
	.reg .b32 %temp; 
	mov.b64 	{%r29, %temp}, %fd1798;
	}
	{
	.reg .b32 %temp; 
	mov.b64 	{%temp, %r30}, %fd1798;
	}
	shl.b32 	%r735, %r28, 20;
	add.s32 	%r736, %r735, %r30;
	mov.b64 	%fd1956, {%r29, %r736};
	{
	.reg .b32 %temp; 
	mov.b64 	{%temp, %r737}, %fd30;
	}
	mov.b32 	%f38, %r737;
	abs.f32 	%f2, %f38;
	setp.lt.f32 	%p219, %f2, 0f4086232B;
	@%p219 bra 	$L__BB3_24;
	setp.lt.f64 	%p220, %fd30, 0d0000000000000000;
	add.f64 	%fd1799, %fd30, 0d7FF0000000000000;
	selp.f64 	%fd1956, 0d0000000000000000, %fd1799, %p220;
	setp.geu.f32 	%p221, %f2, 0f40874800;
	@%p221 bra 	$L__BB3_24;
	shr.u32 	%r738, %r28, 31;
	add.s32 	%r739, %r28, %r738;
	shr.s32 	%r740, %r739, 1;
	shl.b32 	%r741, %r740, 20;
	add.s32 	%r742, %r30, %r741;
	mov.b64 	%fd1800, {%r29, %r742};
	sub.s32 	%r743, %r28, %r740;
	shl.b32 	%r744, %r743, 20;
	add.s32 	%r745, %r744, 1072693248;
	mov.b32 	%r746, 0;
	mov.b64 	%fd1801, {%r746, %r745};
	mul.f64 	%fd1956, %fd1801, %fd1800;
$L__BB3_24:
	cvt.rn.f64.s32 	%fd1802, %r24;
	mul.f64 	%fd35, %fd1956, %fd1802;
	div.rn.f64 	%fd36, %fd24, 0d4044000000000000;
	abs.f64 	%fd37, %fd36;
	setp.neu.f64 	%p222, %fd37, 0d7FF0000000000000;
	@%p222 bra 	$L__BB3_26;
	mov.f64 	%fd1808, 0d0000000000000000;
	mul.rn.f64 	%fd1958, %fd36, %fd1808;
	mov.b32 	%r879, 1;
	bra.uni 	$L__BB3_29;
$L__BB3_26:
	mul.f64 	%fd1803, %fd36, 0d3FE45F306DC9C883;
	cvt.rni.s32.f64 	%r878, %fd1803;
	cvt.rn.f64.s32 	%fd1804, %r878;
	fma.rn.f64 	%fd1805, %fd1804, 0dBFF921FB54442D18, %fd36;
	fma.rn.f64 	%fd1806, %fd1804, 0dBC91A62633145C00, %fd1805;
	fma.rn.f64 	%fd1958, %fd1804, 0dB97B839A252049C0, %fd1806;
	setp.ltu.f64 	%p223, %fd37, 0d41E0000000000000;
	@%p223 bra 	$L__BB3_28;
	{ // callseq 75, 0
	.param .b64 param0;
	st.param.f64 	[param0], %fd36;
	.param .align 16 .b8 retval0[16];
	call.uni (retval0), 
	__internal_trig_reduction_slowpathd, 
	(
	param0
	);
	ld.param.f64 	%fd1958, [retval0];
	ld.param.b32 	%r878, [retval0+8];
	} // callseq 75
$L__BB3_28:
	add.s32 	%r879, %r878, 1;
$L__BB3_29:
	shl.b32 	%r749, %r879, 6;
	cvt.u64.u32 	%rd179, %r749;
	and.b64  	%rd180, %rd179, 64;
	add.s64 	%rd182, %rd177, %rd180;
	mul.rn.f64 	%fd1809, %fd1958, %fd1958;
	and.b32  	%r750, %r879, 1;
	setp.eq.b32 	%p224, %r750, 1;
	selp.f64 	%fd1810, 0dBDA8FF8320FD8164, 0d3DE5DB65F9785EBA, %p224;
	ld.global.nc.v2.f64 	{%fd1811, %fd1812}, [%rd182];
	fma.rn.f64 	%fd1813, %fd1810, %fd1809, %fd1811;
	fma.rn.f64 	%fd1814, %fd1813, %fd1809, %fd1812;
	ld.global.nc.v2.f64 	{%fd1815, %fd1816}, [%rd182+16];
	fma.rn.f64 	%fd1817, %fd1814, %fd1809, %fd1815;
	fma.rn.f64 	%fd1818, %fd1817, %fd1809, %fd1816;
	ld.global.nc.v2.f64 	{%fd1819, %fd1820}, [%rd182+32];
	fma.rn.f64 	%fd1821, %fd1818, %fd1809, %fd1819;
	fma.rn.f64 	%fd1822, %fd1821, %fd1809, %fd1820;
	fma.rn.f64 	%fd1823, %fd1822, %fd1958, %fd1958;
	fma.rn.f64 	%fd1824, %fd1822, %fd1809, 0d3FF0000000000000;
	selp.f64 	%fd1825, %fd1824, %fd1823, %p224;
	and.b32  	%r751, %r879, 2;
	setp.eq.s32 	%p225, %r751, 0;
	mov.f64 	%fd1826, 0d0000000000000000;
	sub.f64 	%fd1827, %fd1826, %fd1825;
	selp.f64 	%fd1828, %fd1825, %fd1827, %p225;
	fma.rn.f64 	%fd1959, %fd35, %fd1828, %fd1959;
	add.s32 	%r876, %r876, 640;
	add.s32 	%r875, %r875, 640;
	setp.lt.s32 	%p226, %r876, %r5;
	@%p226 bra 	$L__BB3_17;
$L__BB3_30:
	setp.lt.s32 	%p227, %r5, 640;
	@%p227 bra 	$L__BB3_35;
	// begin inline asm
	mov.u32 %r815, %laneid;
	// end inline asm
	mov.b64 	%rd193, %fd1959;
	mov.b64 	{%r817, %r822}, %rd193;
	mov.b32 	%r823, 1;
	mov.b32 	%r864, 31;
	mov.b32 	%r865, -1;
	// begin inline asm
	shfl.sync.down.b32 %r816, %r817, %r823, %r864, %r865;
	// end inline asm
	// begin inline asm
	shfl.sync.down.b32 %r821, %r822, %r823, %r864, %r865;
	// end inline asm
	mov.b64 	%rd194, {%r816, %r821};
	mov.b64 	%fd1899, %rd194;
	setp.gt.s32 	%p255, %r815, 30;
	add.f64 	%fd1900, %fd1959, %fd1899;
	selp.f64 	%fd1901, %fd1959, %fd1900, %p255;
	mov.b64 	%rd195, %fd1901;
	mov.b64 	{%r827, %r832}, %rd195;
	mov.b32 	%r833, 2;
	// begin inline asm
	shfl.sync.down.b32 %r826, %r827, %r833, %r864, %r865;
	// end inline asm
	// begin inline asm
	shfl.sync.down.b32 %r831, %r832, %r833, %r864, %r865;
	// end inline asm
	mov.b64 	%rd196, {%r826, %r831};
	mov.b64 	%fd1902, %rd196;
	setp.gt.s32 	%p256, %r815, 29;
	add.f64 	%fd1903, %fd1901, %fd1902;
	selp.f64 	%fd1904, %fd1901, %fd1903, %p256;
	mov.b64 	%rd197, %fd1904;
	mov.b64 	{%r837, %r842}, %rd197;
	mov.b32 	%r843, 4;
	// begin inline asm
	shfl.sync.down.b32 %r836, %r837, %r843, %r864, %r865;
	// end inline asm
	// begin inline asm
	shfl.sync.down.b32 %r841, %r842, %r843, %r864, %r865;
	// end inline asm
	mov.b64 	%rd198, {%r836, %r841};
	mov.b64 	%fd1905, %rd198;
	setp.gt.s32 	%p257, %r815, 27;
	add.f64 	%fd1906, %fd1904, %fd1905;
	selp.f64 	%fd1907, %fd1904, %fd1906, %p257;
	mov.b64 	%rd199, %fd1907;
	mov.b64 	{%r847, %r852}, %rd199;
	mov.b32 	%r853, 8;
	// begin inline asm
	shfl.sync.down.b32 %r846, %r847, %r853, %r864, %r865;
	// end inline asm
	// begin inline asm
	shfl.sync.down.b32 %r851, %r852, %r853, %r864, %r865;
	// end inline asm
	mov.b64 	%rd200, {%r846, %r851};
	mov.b64 	%fd1908, %rd200;
	setp.gt.s32 	%p258, %r815, 23;
	add.f64 	%fd1909, %fd1907, %fd1908;
	selp.f64 	%fd1910, %fd1907, %fd1909, %p258;
	mov.b64 	%rd201, %fd1910;
	mov.b64 	{%r857, %r862}, %rd201;
	mov.b32 	%r863, 16;
	// begin inline asm
	shfl.sync.down.b32 %r856, %r857, %r863, %r864, %r865;
	// end inline asm
	// begin inline asm
	shfl.sync.down.b32 %r861, %r862, %r863, %r864, %r865;
	// end inline asm
	mov.b64 	%rd202, {%r856, %r861};
	mov.b64 	%fd1911, %rd202;
	setp.gt.s32 	%p259, %r815, 15;
	add.f64 	%fd45, %fd1910, %fd1911;
	selp.f64 	%fd2031, %fd1910, %fd45, %p259;
	setp.ne.s32 	%p260, %r815, 0;
	@%p260 bra 	$L__BB3_33;
	shr.u32 	%r866, %r6, 2;
	and.b32  	%r867, %r866, 248;
	mov.u32 	%r868, _ZZN3cub18CUB_300001_SM_10006detail6reduce18DeviceReduceKernelINS2_10policy_hubIdjN4cuda3std3__44plusIdEEE10Policy1000EN6thrust24THRUST_300001_SM_1000_NS12zip_iteratorINS7_5tupleIJNSD_6detail15normal_iteratorINSD_10device_ptrIiEEEESK_EEEEEjS9_d4simpEEvT0_PT3_T1_NS0_13GridEvenShareISR_EET2_T4_E12temp_storage;
	add.s32 	%r869, %r868, %r867;
	st.shared.f64 	[%r869+24], %fd45;
$L__BB3_33:
	bar.sync 	0;
	setp.ne.s32 	%p261, %r6, 0;
	@%p261 bra 	$L__BB3_255;
	ld.shared.f64 	%fd1912, [_ZZN3cub18CUB_300001_SM_10006detail6reduce18DeviceReduceKernelINS2_10policy_hubIdjN4cuda3std3__44plusIdEEE10Policy1000EN6thrust24THRUST_300001_SM_1000_NS12zip_iteratorINS7_5tupleIJNSD_6detail15normal_iteratorINSD_10device_ptrIiEEEESK_EEEEEjS9_d4simpEEvT0_PT3_T1_NS0_13GridEvenShareISR_EET2_T4_E12temp_storage+32];
	add.f64 	%fd1913, %fd2031, %fd1912;
	ld.shared.f64 	%fd1914, [_ZZN3cub18CUB_300001_SM_10006detail6reduce18DeviceReduceKernelINS2_10policy_hubIdjN4cuda3std3__44plusIdEEE10Policy1000EN6thrust24THRUST_300001_SM_1000_NS12zip_iteratorINS7_5tupleIJNSD_6detail15normal_iteratorINSD_10device_ptrIiEEEESK_EEEEEjS9_d4simpEEvT0_PT3_T1_NS0_13GridEvenShareISR_EET2_T4_E12temp_storage+40];
	add.f64 	%fd1915, %fd1913, %fd1914;
	ld.shared.f64 	%fd1916, [_ZZN3cub18CUB_300001_SM_10006detail6reduce18DeviceReduceKernelINS2_10policy_hubIdjN4cuda3std3__44plusIdEEE10Policy1000EN6thrust24THRUST_300001_SM_1000_NS12zip_iteratorINS7_5tupleIJNSD_6detail15normal_iteratorINSD_10device_ptrIiEEEESK_EEEEEjS9_d4simpEEvT0_PT3_T1_NS0_13GridEvenShareISR_EET2_T4_E12temp_storage+48];
	add.f64 	%fd1917, %fd1915, %fd1916;
	ld.shared.f64 	%fd1918, [_ZZN3cub18CUB_300001_SM_10006detail6reduce18DeviceReduceKernelINS2_10policy_hubIdjN4cuda3std3__44plusIdEEE10Policy1000EN6thrust24THRUST_300001_SM_1000_NS12zip_iteratorINS7_5tupleIJNSD_6detail15normal_iteratorINSD_10device_ptrIiEEEESK_EEEEEjS9_d4simpEEvT0_PT3_T1_NS0_13GridEvenShareISR_EET2_T4_E12temp_storage+56];
	add.f64 	%fd1919, %fd1917, %fd1918;
	ld.shared.f64 	%fd1920, [_ZZN3cub18CUB_300001_SM_10006detail6reduce18DeviceReduceKernelINS2_10policy_hubIdjN4cuda3std3__44plusIdEEE10Policy1000EN6thrust24THRUST_300001_SM_1000_NS12zip_iteratorINS7_5tupleIJNSD_6detail15normal_iteratorINSD_10device_ptrIiEEEESK_EEEEEjS9_d4simpEEvT0_PT3_T1_NS0_13GridEvenShareISR_EET2_T4_E12temp_storage+64];
	add.f64 	%fd1921, %fd1919, %fd1920;
	ld.shared.f64 	%fd1922, [_ZZN3cub18CUB_300001_SM_10006detail6reduce18DeviceReduceKernelINS2_10policy_hubIdjN4cuda3std3__44plusIdEEE10Policy1000EN6thrust24THRUST_300001_SM_1000_NS12zip_iteratorINS7_5tupleIJNSD_6detail15normal_iteratorINSD_10device_ptrIiEEEESK_EEEEEjS9_d4simpEEvT0_PT3_T1_NS0_13GridEvenShareISR_EET2_T4_E12temp_storage+72];
	add.f64 	%fd1923, %fd1921, %fd1922;
	ld.shared.f64 	%fd1924, [_ZZN3cub18CUB_300001_SM_10006detail6reduce18DeviceReduceKernelINS2_10policy_hubIdjN4cuda3std3__44plusIdEEE10Policy1000EN6thrust24THRUST_300001_SM_1000_NS12zip_iteratorINS7_5tupleIJNSD_6detail15normal_iteratorINSD_10device_ptrIiEEEESK_EEEEEjS9_d4simpEEvT0_PT3_T1_NS0_13GridEvenShareISR_EET2_T4_E12temp_storage+80];
	add.f64 	%fd1925, %fd1923, %fd1924;
	ld.shared.f64 	%fd1926, [_ZZN3cub18CUB_300001_SM_10006detail6reduce18DeviceReduceKernelINS2_10policy_hubIdjN4cuda3std3__44plusIdEEE10Policy1000EN6thrust24THRUST_300001_SM_1000_NS12zip_iteratorINS7_5tupleIJNSD_6detail15normal_iteratorINSD_10device_ptrIiEEEESK_EEEEEjS9_d4simpEEvT0_PT3_T1_NS0_13GridEvenShareISR_EET2_T4_E12temp_storage+88];
	add.f64 	%fd1927, %fd1925, %fd1926;
	ld.shared.f64 	%fd1928, [_ZZN3cub18CUB_300001_SM_10006detail6reduce18DeviceReduceKernelINS2_10policy_hubIdjN4cuda3std3__44plusIdEEE10Policy1000EN6thrust24THRUST_300001_SM_1000_NS12zip_iteratorINS7_5tupleIJNSD_6detail15normal_iteratorINSD_10device_ptrIiEEEESK_EEEEEjS9_d4simpEEvT0_PT3_T1_NS0_13GridEvenShareISR_EET2_T4_E12temp_storage+96];
	add.f64 	%fd1929, %fd1927, %fd1928;
	ld.shared.f64 	%fd1930, [_ZZN3cub18CUB_300001_SM_10006detail6reduce18DeviceReduceKernelINS2_10policy_hubIdjN4cuda3std3__44plusIdEEE10Policy1000EN6thrust24THRUST_300001_SM_1000_NS12zip_iteratorINS7_5tupleIJNSD_6detail15normal_iteratorINSD_10device_ptrIiEEEESK_EEEEEjS9_d4simpEEvT0_PT3_T1_NS0_13GridEvenShareISR_EET2_T4_E12temp_storage+104];
	add.f64 	%fd1931, %fd1929, %fd1930;
	ld.shared.f64 	%fd1932, [_ZZN3cub18CUB_300001_SM_10006detail6reduce18DeviceReduceKernelINS2_10policy_hubIdjN4cuda3std3__44plusIdEEE10Policy1000EN6thrust24THRUST_300001_SM_1000_NS12zip_iteratorINS7_5tupleIJNSD_6detail15normal_iteratorINSD_10device_ptrIiEEEESK_EEEEEjS9_d4simpEEvT0_PT3_T1_NS0_13GridEvenShareISR_EET2_T4_E12temp_storage+112];
	add.f64 	%fd1933, %fd1931, %fd1932;
	ld.shared.f64 	%fd1934, [_ZZN3cub18CUB_300001_SM_10006detail6reduce18DeviceReduceKernelINS2_10policy_hubIdjN4cuda3std3__44plusIdEEE10Policy1000EN6thrust24THRUST_300001_SM_1000_NS12zip_iteratorINS7_5tupleIJNSD_6detail15normal_iteratorINSD_10device_ptrIiEEEESK_EEEEEjS9_d4simpEEvT0_PT3_T1_NS0_13GridEvenShareISR_EET2_T4_E12temp_storage+120];
	add.f64 	%fd1935, %fd1933, %fd1934;
	ld.shared.f64 	%fd1936, [_ZZN3cub18CUB_300001_SM_10006detail6reduce18DeviceReduceKernelINS2_10policy_hubIdjN4cuda3std3__44plusIdEEE10Policy1000EN6thrust24THRUST_300001_SM_1000_NS12zip_iteratorINS7_5tupleIJNSD_6detail15normal_iteratorINSD_10device_ptrIiEEEESK_EEEEEjS9_d4simpEEvT0_PT3_T1_NS0_13GridEvenShareISR_EET2_T4_E12temp_storage+128];
	add.f64 	%fd1937, %fd1935, %fd1936;
	ld.shared.f64 	%fd1938, [_ZZN3cub18CUB_300001_SM_10006detail6reduce18DeviceReduceKernelINS2_10policy_hubIdjN4cuda3std3__44plusIdEEE10Policy1000EN6thrust24THRUST_300001_SM_1000_NS12zip_iteratorINS7_5tupleIJNSD_6detail15normal_iteratorINSD_10device_ptrIiEEEESK_EEEEEjS9_d4simpEEvT0_PT3_T1_NS0_13GridEvenShareISR_EET2_T4_E12temp_storage+136];
	add.f64 	%fd1939, %fd1937, %fd1938;
	ld.shared.f64 	%fd1940, [_ZZN3cub18CUB_300001_SM_10006detail6reduce18DeviceReduceKernelINS2_10policy_hubIdjN4cuda3std3__44plusIdEEE10Policy1000EN6thrust24THRUST_300001_SM_1000_NS12zip_iteratorINS7_5tupleIJNSD_6detail15normal_iteratorINSD_10device_ptrIiEEEESK_EEEEEjS9_d4simpEEvT0_PT3_T1_NS0_13GridEvenShareISR_EET2_T4_E12temp_storage+144];
	add.f64 	%fd1941, %fd1939, %fd1940;
	ld.shared.f64 	%fd1942, [_ZZN3cub18CUB_300001_SM_10006detail6reduce18DeviceReduceKernelINS2_10policy_hubIdjN4cuda3std3__44plusIdEEE10Policy1000EN6thrust24THRUST_300001_SM_1000_NS12zip_iteratorINS7_5tupleIJNSD_6detail15normal_iteratorINSD_10device_ptrIiEEEESK_EEEEEjS9_d4simpEEvT0_PT3_T1_NS0_13GridEvenShareISR_EET2_T4_E12temp_storage+152];
	add.f64 	%fd1943, %fd1941, %fd1942;
	ld.shared.f64 	%fd1944, [_ZZN3cub18CUB_300001_SM_10006detail6reduce18DeviceReduceKernelINS2_10policy_hubIdjN4cuda3std3__44plusIdEEE10Policy1000EN6thrust24THRUST_300001_SM_1000_NS12zip_iteratorINS7_5tupleIJNSD_6detail15normal_iteratorINSD_10device_ptrIiEEEESK_EEEEEjS9_d4simpEEvT0_PT3_T1_NS0_13GridEvenShareISR_EET2_T4_E12temp_storage+160];
	add.f64 	%fd1945, %fd1943, %fd1944;
	ld.shared.f64 	%fd1946, [_ZZN3cub18CUB_300001_SM_10006detail6reduce18DeviceReduceKernelINS2_10policy_hubIdjN4cuda3std3__44plusIdEEE10Policy1000EN6thrust24THRUST_300001_SM_1000_NS12zip_iteratorINS7_5tupleIJNSD_6detail15normal_iteratorINSD_10device_ptrIiEEEESK_EEEEEjS9_d4simpEEvT0_PT3_T1_NS0_13GridEvenShareISR_EET2_T4_E12temp_storage+168];
	add.f64 	%fd1947, %fd1945, %fd1946;
	ld.shared.f64 	%fd1948, [_ZZN3cub18CUB_300001_SM_10006detail6reduce18DeviceReduceKernelINS2_10policy_hubIdjN4cuda3std3__44plusIdEEE10Policy1000EN6thrust24THRUST_300001_SM_1000_NS12zip_iteratorINS7_5tupleIJNSD_6detail15normal_iteratorINSD_10device_ptrIiEEEESK_EEEEEjS9_d4simpEEvT0_PT3_T1_NS0_13GridEvenShareISR_EET2_T4_E12temp_storage+176];
	add.f64 	%fd2031, %fd1947, %fd1948;
	bra.uni 	$L__BB3_255;
$L__BB3_35:
	// begin inline asm
	mov.u32 %r752, %laneid;
	// end inline asm
	and.b32  	%r803, %r6, 992;
	add.s32 	%r804, %r803, 32;
	setp.gt.s32 	%p228, %r804, %r5;
	not.b32 	%r805, %r803;
	add.s32 	%r806, %r5, %r805;
	selp.b32 	%r801, %r806, 31, %p228;
	mov.b64 	%rd183, %fd1959;
	mov.b64 	{%r754, %r759}, %rd183;
	mov.b32 	%r760, 1;
	mov.b32 	%r802, -1;
	// begin inline asm
	shfl.sync.down.b32 %r753, %r754, %r760, %r801, %r802;
	// end inline asm
	// begin inline asm
	shfl.sync.down.b32 %r758, %r759, %r760, %r801, %r802;
	// end inline asm
	mov.b64 	%rd184, {%r753, %r758};
	mov.b64 	%fd1829, %rd184;
	setp.lt.s32 	%p229, %r752, %r801;
	add.f64 	%fd1830, %fd1959, %fd1829;
	selp.f64 	%fd1831, %fd1830, %fd1959, %p229;
	mov.b64 	%rd185, %fd1831;
	mov.b64 	{%r764, %r769}, %rd185;
	mov.b32 	%r770, 2;
	// begin inline asm
	shfl.sync.down.b32 %r763, %r764, %r770, %r801, %r802;
	// end inline asm
	// begin inline asm
	shfl.sync.down.b32 %r768, %r769, %r770, %r801, %r802;
	// end inline asm
	mov.b64 	%rd186, {%r763, %r768};
	mov.b64 	%fd1832, %rd186;
	add.s32 	%r807, %r752, 2;
	setp.gt.s32 	%p230, %r807, %r801;
	add.f64 	%fd1833, %fd1831, %fd1832;
	selp.f64 	%fd1834, %fd1831, %fd1833, %p230;
	mov.b64 	%rd187, %fd1834;
	mov.b64 	{%r774, %r779}, %rd187;
	mov.b32 	%r780, 4;
	// begin inline asm
	shfl.sync.down.b32 %r773, %r774, %r780, %r801, %r802;
	// end inline asm
	// begin inline asm
	shfl.sync.down.b32 %r778, %r779, %r780, %r801, %r802;
	// end inline asm
	mov.b64 	%rd188, {%r773, %r778};
	mov.b64 	%fd1835, %rd188;
	add.s32 	%r808, %r752, 4;
	setp.gt.s32 	%p231, %r808, %r801;
	add.f64 	%fd1836, %fd1834, %fd1835;
	selp.f64 	%fd1837, %fd1834, %fd1836, %p231;
	mov.b64 	%rd189, %fd1837;
	mov.b64 	{%r784, %r789}, %rd189;
	mov.b32 	%r790, 8;
	// begin inline asm
	shfl.sync.down.b32 %r783, %r784, %r790, %r801, %r802;
	// end inline asm
	// begin inline asm
	shfl.sync.down.b32 %r788, %r789, %r790, %r801, %r802;
	// end inline asm
	mov.b64 	%rd190, {%r783, %r788};
	mov.b64 	%fd1838, %rd190;
	add.s32 	%r809, %r752, 8;
	setp.gt.s32 	%p232, %r809, %r801;
	add.f64 	%fd1839, %fd1837, %fd1838;
	selp.f64 	%fd1840, %fd1837, %fd1839, %p232;
	mov.b64 	%rd191, %fd1840;
	mov.b64 	{%r794, %r799}, %rd191;
	mov.b32 	%r800, 16;
	// begin inline asm
	shfl.sync.down.b32 %r793, %r794, %r800, %r801, %r802;
	// end inline asm
	// begin inline asm
	shfl.sync.down.b32 %r798, %r799, %r800, %r801, %r802;
	// end inline asm
	mov.b64 	%rd192, {%r793, %r798};
	mov.b64 	%fd1841, %rd192;
	add.s32 	%r810, %r752, 16;
	setp.gt.s32 	%p233, %r810, %r801;
	add.f64 	%fd1842, %fd1840, %fd1841;
	selp.f64 	%fd2031, %fd1840, %fd1842, %p233;
	setp.ne.s32 	%p234, %r752, 0;
	@%p234 bra 	$L__BB3_37;
	shr.u32 	%r811, %r6, 2;
	and.b32  	%r812, %r811, 248;
	mov.u32 	%r813, _ZZN3cub18CUB_300001_SM_10006detail6reduce18DeviceReduceKernelINS2_10policy_hubIdjN4cuda3std3__44plusIdEEE10Policy1000EN6thrust24THRUST_300001_SM_1000_NS12zip_iteratorINS7_5tupleIJNSD_6detail15normal_iteratorINSD_10device_ptrIiEEEESK_EEEEEjS9_d4simpEEvT0_PT3_T1_NS0_13GridEvenShareISR_EET2_T4_E12temp_storage;
	add.s32 	%r814, %r813, %r812;
	st.shared.f64 	[%r814+24], %fd2031;
$L__BB3_37:
	bar.sync 	0;
	setp.ne.s32 	%p235, %r6, 0;
	@%p235 bra 	$L__BB3_255;
	setp.gt.s32 	%p236, %r5, 32;
	ld.shared.f64 	%fd1843, [_ZZN3cub18CUB_300001_SM_10006detail6reduce18DeviceReduceKernelINS2_10policy_hubIdjN4cuda3std3__44plusIdEEE10Policy1000EN6thrust24THRUST_300001_SM_1000_NS12zip_iteratorINS7_5tupleIJNSD_6detail15normal_iteratorINSD_10device_ptrIiEEEESK_EEEEEjS9_d4simpEEvT0_PT3_T1_NS0_13GridEvenShareISR_EET2_T4_E12temp_storage+32];
	add.f64 	%fd1844, %fd2031, %fd1843;
	selp.f64 	%fd1845, %fd1844, %fd2031, %p236;
	setp.gt.s32 	%p237, %r5, 64;
	ld.shared.f64 	%fd1846, [_ZZN3cub18CUB_300001_SM_10006detail6reduce18DeviceReduceKernelINS2_10policy_hubIdjN4cuda3std3__44plusIdEEE10Policy1000EN6thrust24THRUST_300001_SM_1000_NS12zip_iteratorINS7_5tupleIJNSD_6detail15normal_iteratorINSD_10device_ptrIiEEEESK_EEEEEjS9_d4simpEEvT0_PT3_T1_NS0_13GridEvenShareISR_EET2_T4_E12temp_storage+40];
	add.f64 	%fd1847, %fd1846, %fd1845;
	selp.f64 	%fd1848, %fd1847, %fd1845, %p237;
	setp.gt.s32 	%p238, %r5, 96;
	ld.shared.f64 	%fd1849, [_ZZN3cub18CUB_300001_SM_10006detail6reduce18DeviceReduceKernelINS2_10policy_hubIdjN4cuda3std3__44plusIdEEE10Policy1000EN6thrust24THRUST_300001_SM_1000_NS12zip_iteratorINS7_5tupleIJNSD_6detail15normal_iteratorINSD_10device_ptrIiEEEESK_EEEEEjS9_d4simpEEvT0_PT3_T1_NS0_13GridEvenShareISR_EET2_T4_E12temp_storage+48];
	add.f64 	%fd1850, %fd1849, %fd1848;
	selp.f64 	%fd1851, %fd1850, %fd1848, %p238;
	setp.gt.s32 	%p239, %r5, 128;
	ld.shared.f64 	%fd1852, [_ZZN3cub18CUB_300001_SM_10006detail6reduce18DeviceReduceKernelINS2_10policy_hubIdjN4cuda3std3__44plusIdEEE10Policy1000EN6thrust24THRUST_300001_SM_1000_NS12zip_iteratorINS7_5tupleIJNSD_6detail15normal_iteratorINSD_10device_ptrIiEEEESK_EEEEEjS9_d4simpEEvT0_PT3_T1_NS0_13GridEvenShareISR_EET2_T4_E12temp_storage+56];
	add.f64 	%fd1853, %fd1852, %fd1851;
	selp.f64 	%fd1854, %fd1853, %fd1851, %p239;
	setp.gt.s32 	%p240, %r5, 160;
	ld.shared.f64 	%fd1855, [_ZZN3cub18CUB_300001_SM_10006detail6reduce18DeviceReduceKernelINS2_10policy_hubIdjN4cuda3std3__44plusIdEEE10Policy1000EN6thrust24THRUST_300001_SM_1000_NS12zip_iteratorINS7_5tupleIJNSD_6detail15normal_iteratorINSD_10device_ptrIiEEEESK_EEEEEjS9_d4simpEEvT0_PT3_T1_NS0_13GridEvenShareISR_EET2_T4_E12temp_storage+64];
	add.f64 	%fd1856, %fd1855, %fd1854;
	selp.f64 	%fd1857, %fd1856, %fd1854, %p240;
	setp.gt.s32 	%p241, %r5, 192;
	ld.shared.f64 	%fd1858, [_ZZN3cub18CUB_300001_SM_10006detail6reduce18DeviceReduceKernelINS2_10policy_hubIdjN4cuda3std3__44plusIdEEE10Policy1000EN6thrust24THRUST_300001_SM_1000_NS12zip_iteratorINS7_5tupleIJNSD_6detail15normal_iteratorINSD_10device_ptrIiEEEESK_EEEEEjS9_d4simpEEvT0_PT3_T1_NS0_13GridEvenShareISR_EET2_T4_E12temp_storage+72];
	add.f64 	%fd1859, %fd1858, %fd1857;
	selp.f64 	%fd1860, %fd1859, %fd1857, %p241;
	setp.gt.s32 	%p242, %r5, 224;
	ld.shared.f64 	%fd1861, [_ZZN3cub18CUB_300001_SM_10006detail6reduce18DeviceReduceKernelINS2_10policy_hubIdjN4cuda3std3__44plusIdEEE10Policy1000EN6thrust24THRUST_300001_SM_1000_NS12zip_iteratorINS7_5tupleIJNSD_6detail15normal_iteratorINSD_10device_ptrIiEEEESK_EEEEEjS9_d4simpEEvT0_PT3_T1_NS0_13GridEvenShareISR_EET2_T4_E12temp_storage+80];
	add.f64 	%fd1862, %fd1861, %fd1860;
	selp.f64 	%fd1863, %fd1862, %fd1860, %p242;
	setp.gt.s32 	%p243, %r5, 256;
	ld.shared.f64 	%fd1864, [_ZZN3cub18CUB_300001_SM_10006detail6reduce18DeviceReduceKernelINS2_10policy_hubIdjN4cuda3std3__44plusIdEEE10Policy1000EN6thrust24THRUST_300001_SM_1000_NS12zip_iteratorINS7_5tupleIJNSD_6detail15normal_iteratorINSD_10device_ptrIiEEEESK_EEEEEjS9_d4simpEEvT0_PT3_T1_NS0_13GridEvenShareISR_EET2_T4_E12temp_storage+88];
	add.f64 	%fd1865, %fd1864, %fd1863;
	selp.f64 	%fd1866, %fd1865, %fd1863, %p243;
	setp.gt.s32 	%p244, %r5, 288;
	ld.shared.f64 	%fd1867, [_ZZN3cub18CUB_300001_SM_10006detail6reduce18DeviceReduceKernelINS2_10policy_hubIdjN4cuda3std3__44plusIdEEE10Policy1000EN6thrust24THRUST_300001_SM_1000_NS12zip_iteratorINS7_5tupleIJNSD_6detail15normal_iteratorINSD_10device_ptrIiEEEESK_EEEEEjS9_d4simpEEvT0_PT3_T1_NS0_13GridEvenShareISR_EET2_T4_E12temp_storage+96];
	add.f64 	%fd1868, %fd1867, %fd1866;
	selp.f64 	%fd1869, %fd1868, %fd1866, %p244;
	setp.gt.s32 	%p245, %r5, 320;
	ld.shared.f64 	%fd1870, [_ZZN3cub18CUB_300001_SM_10006detail6reduce18DeviceReduceKernelINS2_10policy_hubIdjN4cuda3std3__44plusIdEEE10Policy1000EN6thrust24THRUST_300001_SM_1000_NS12zip_iteratorINS7_5tupleIJNSD_6detail15normal_iteratorINSD_10device_ptrIiEEEESK_EEEEEjS9_d4simpEEvT0_PT3_T1_NS0_13GridEvenShareISR_EET2_T4_E12temp_storage+104];
	add.f64 	%fd1871, %fd1870, %fd1869;
	selp.f64 	%fd1872, %fd1871, %fd1869, %p245;
	setp.gt.s32 	%p246, %r5, 352;
	ld.shared.f64 	%fd1873, [_ZZN3cub18CUB_300001_SM_10006detail6reduce18DeviceReduceKernelINS2_10policy_hubIdjN4cuda3std3__44plusIdEEE10Policy1000EN6thrust24THRUST_300001_SM_1000_NS12zip_iteratorINS7_5tupleIJNSD_6detail15normal_iteratorINSD_10device_ptrIiEEEESK_EEEEEjS9_d4simpEEvT0_PT3_T1_NS0_13GridEvenShareISR_EET2_T4_E12temp_storage+112];
	add.f64 	%fd1874, %fd1873, %fd1872;
	selp.f64 	%fd1875, %fd1874, %fd1872, %p246;
	setp.gt.s32 	%p247, %r5, 384;
	ld.shared.f64 	%fd1876, [_ZZN3cub18CUB_300001_SM_10006detail6reduce18DeviceReduceKernelINS2_10policy_hubIdjN4cuda3std3__44plusIdEEE10Policy1000EN6thrust24THRUST_300001_SM_1000_NS12zip_iteratorINS7_5tupleIJNSD_6detail15normal_iteratorINSD_10device_ptrIiEEEESK_EEEEEjS9_d4simpEEvT0_PT3_T1_NS0_13GridEvenShareISR_EET2_T4_E12temp_storage+120];
	add.f64 	%fd1877, %fd1876, %fd1875;
	selp.f64 	%fd1878, %fd1877, %fd1875, %p247;
	setp.gt.s32 	%p248, %r5, 416;
	ld.shared.f64 	%fd1879, [_ZZN3cub18CUB_300001_SM_10006detail6reduce18DeviceReduceKernelINS2_10policy_hubIdjN4cuda3std3__44plusIdEEE10Policy1000EN6thrust24THRUST_300001_SM_1000_NS12zip_iteratorINS7_5tupleIJNSD_6detail15normal_iteratorINSD_10device_ptrIiEEEESK_EEEEEjS9_d4simpEEvT0_PT3_T1_NS0_13GridEvenShareISR_EET2_T4_E12temp_storage+128];
	add.f64 	%fd1880, %fd1879, %fd1878;
	selp.f64 	%fd1881, %fd1880, %fd1878, %p248;
	setp.gt.s32 	%p249, %r5, 448;
	ld.shared.f64 	%fd1882, [_ZZN3cub18CUB_300001_SM_10006detail6reduce18DeviceReduceKernelINS2_10policy_hubIdjN4cuda3std3__44plusIdEEE10Policy1000EN6thrust24THRUST_300001_SM_1000_NS12zip_iteratorINS7_5tupleIJNSD_6detail15normal_iteratorINSD_10device_ptrIiEEEESK_EEEEEjS9_d4simpEEvT0_PT3_T1_NS0_13GridEvenShareISR_EET2_T4_E12temp_storage+136];
	add.f64 	%fd1883, %fd1882, %fd1881;
	selp.f64 	%fd1884, %fd1883, %fd1881, %p249;
	setp.gt.s32 	%p250, %r5, 480;
	ld.shared.f64 	%fd1885, [_ZZN3cub18CUB_300001_SM_10006detail6reduce18DeviceReduceKernelINS2_10policy_hubIdjN4cuda3std3__44plusIdEEE10Policy1000EN6thrust24THRUST_300001_SM_1000_NS12zip_iteratorINS7_5tupleIJNSD_6detail15normal_iteratorINSD_10device_ptrIiEEEESK_EEEEEjS9_d4simpEEvT0_PT3_T1_NS0_13GridEvenShareISR_EET2_T4_E12temp_storage+144];
	add.f64 	%fd1886, %fd1885, %fd1884;
	selp.f64 	%fd1887, %fd1886, %fd1884, %p250;
	setp.gt.s32 	%p251, %r5, 512;
	ld.shared.f64 	%fd1888, [_ZZN3cub18CUB_300001_SM_10006detail6reduce18DeviceReduceKernelINS2_10policy_hubIdjN4cuda3std3__44plusIdEEE10Policy1000EN6thrust24THRUST_300001_SM_1000_NS12zip_iteratorINS7_5tupleIJNSD_6detail15normal_iteratorINSD_10device_ptrIiEEEESK_EEEEEjS9_d4simpEEvT0_PT3_T1_NS0_13GridEvenShareISR_EET2_T4_E12temp_storage+152];
	add.f64 	%fd1889, %fd1888, %fd1887;
	selp.f64 	%fd1890, %fd1889, %fd1887, %p251;
	setp.gt.s32 	%p252, %r5, 544;
	ld.shared.f64 	%fd1891, [_ZZN3cub18CUB_300001_SM_10006detail6reduce18DeviceReduceKernelINS2_10policy_hubIdjN4cuda3std3__44plusIdEEE10Policy1000EN6thrust24THRUST_300001_SM_1000_NS12zip_iteratorINS7_5tupleIJNSD_6detail15normal_iteratorINSD_10device_ptrIiEEEESK_EEEEEjS9_d4simpEEvT0_PT3_T1_NS0_13GridEvenShareISR_EET2_T4_E12temp_storage+160];
	add.f64 	%fd1892, %fd1891, %fd1890;
	selp.f64 	%fd1893, %fd1892, %fd1890, %p252;
	setp.gt.s32 	%p253, %r5, 576;
	ld.shared.f64 	%fd1894, [_ZZN3cub18CUB_300001_SM_10006detail6reduce18DeviceReduceKernelINS2_10policy_hubIdjN4cuda3std3__44plusIdEEE10Policy1000EN6thrust24THRUST_300001_SM_1000_NS12zip_iteratorINS7_5tupleIJNSD_6detail15normal_iteratorINSD_10device_ptrIiEEEESK_EEEEEjS9_d4simpEEvT0_PT3_T1_NS0_13GridEvenShareISR_EET2_T4_E12temp_storage+168];
	add.f64 	%fd1895, %fd1894, %fd1893;
	selp.f64 	%fd1896, %fd1895, %fd1893, %p253;
	setp.gt.s32 	%p254, %r5, 608;
	ld.shared.f64 	%fd1897, [_ZZN3cub18CUB_300001_SM_10006detail6reduce18DeviceReduceKernelINS2_10policy_hubIdjN4cuda3std3__44plusIdEEE10Policy1000EN6thrust24THRUST_300001_SM_1000_NS12zip_iteratorINS7_5tupleIJNSD_6detail15normal_iteratorINSD_10device_ptrIiEEEESK_EEEEEjS9_d4simpEEvT0_PT3_T1_NS0_13GridEvenShareISR_EET2_T4_E12temp_storage+176];
	add.f64 	%fd1898, %fd1897, %fd1896;
	selp.f64 	%fd2031, %fd1898, %fd1896, %p254;
	bra.uni 	$L__BB3_255;
$L__BB3_39:
	mov.u32 	%r38, %tid.x;
	add.s32 	%r254, %r38, %r905;
	mul.wide.u32 	%rd10, %r254, 4;
	add.s64 	%rd3, %rd1, %rd10;
	add.s64 	%rd4, %rd2, %rd10;
	ld.global.u32 	%r255, [%rd3];
	ld.global.u32 	%r39, [%rd4];
	cvt.rn.f64.s32 	%fd397, %r255;
	mul.f64 	%fd50, %fd1, %fd397;
	abs.f64 	%fd51, %fd50;
	setp.neu.f64 	%p2, %fd51, 0d7FF0000000000000;
	@%p2 bra 	$L__BB3_41;
	mov.f64 	%fd403, 0d0000000000000000;
	mul.rn.f64 	%fd1960, %fd50, %fd403;
	mov.b32 	%r880, 0;
	bra.uni 	$L__BB3_43;
$L__BB3_41:
	mul.f64 	%fd398, %fd50, 0d3FE45F306DC9C883;
	cvt.rni.s32.f64 	%r880, %fd398;
	cvt.rn.f64.s32 	%fd399, %r880;
	fma.rn.f64 	%fd400, %fd399, 0dBFF921FB54442D18, %fd50;
	fma.rn.f64 	%fd401, %fd399, 0dBC91A62633145C00, %fd400;
	fma.rn.f64 	%fd1960, %fd399, 0dB97B839A252049C0, %fd401;
	setp.ltu.f64 	%p3, %fd51, 0d41E0000000000000;
	@%p3 bra 	$L__BB3_43;
	{ // callseq 38, 0
	.param .b64 param0;
	st.param.f64 	[param0], %fd50;
	.param .align 16 .b8 retval0[16];
	call.uni (retval0), 
	__internal_trig_reduction_slowpathd, 
	(
	param0
	);
	ld.param.f64 	%fd1960, [retval0];
	ld.param.b32 	%r880, [retval0+8];
	} // callseq 38
$L__BB3_43:
	shl.b32 	%r258, %r880, 6;
	cvt.u64.u32 	%rd11, %r258;
	and.b64  	%rd12, %rd11, 64;
	mov.u64 	%rd13, __cudart_sin_cos_coeffs;
	add.s64 	%rd14, %rd13, %rd12;
	mul.rn.f64 	%fd404, %fd1960, %fd1960;
	and.b32  	%r259, %r880, 1;
	setp.eq.b32 	%p4, %r259, 1;
	selp.f64 	%fd405, 0dBDA8FF8320FD8164, 0d3DE5DB65F9785EBA, %p4;
	ld.global.nc.v2.f64 	{%fd406, %fd407}, [%rd14];
	fma.rn.f64 	%fd408, %fd405, %fd404, %fd406;
	fma.rn.f64 	%fd409, %fd408, %fd404, %fd407;
	ld.global.nc.v2.f64 	{%fd410, %fd411}, [%rd14+16];
	fma.rn.f64 	%fd412, %fd409, %fd404, %fd410;
	fma.rn.f64 	%fd413, %fd412, %fd404, %fd411;
	ld.global.nc.v2.f64 	{%fd414, %fd415}, [%rd14+32];
	fma.rn.f64 	%fd416, %fd413, %fd404, %fd414;
	fma.rn.f64 	%fd417, %fd416, %fd404, %fd415;
	fma.rn.f64 	%fd418, %fd417, %fd1960, %fd1960;
	fma.rn.f64 	%fd419, %fd417, %fd404, 0d3FF0000000000000;
	selp.f64 	%fd420, %fd419, %fd418, %p4;
	and.b32  	%r260, %r880, 2;
	setp.eq.s32 	%p5, %r260, 0;
	mov.f64 	%fd421, 0d0000000000000000;
	sub.f64 	%fd422, %fd421, %fd420;
	selp.f64 	%fd56, %fd420, %fd422, %p5;
	fma.rn.f64 	%fd423, %fd56, 0d3FF71547652B82FE, 0d4338000000000000;
	{
	.reg .b32 %temp; 
	mov.b64 	{%r43, %temp}, %fd423;
	}
	mov.f64 	%fd424, 0dC338000000000000;
	add.rn.f64 	%fd425, %fd423, %fd424;
	fma.rn.f64 	%fd426, %fd425, 0dBFE62E42FEFA39EF, %fd56;
	fma.rn.f64 	%fd427, %fd425, 0dBC7ABC9E3B39803F, %fd426;
	fma.rn.f64 	%fd428, %fd427, 0d3E5ADE1569CE2BDF, 0d3E928AF3FCA213EA;
	fma.rn.f64 	%fd429, %fd428, %fd427, 0d3EC71DEE62401315;
	fma.rn.f64 	%fd430, %fd429, %fd427, 0d3EFA01997C89EB71;
	fma.rn.f64 	%fd431, %fd430, %fd427, 0d3F2A01A014761F65;
	fma.rn.f64 	%fd432, %fd431, %fd427, 0d3F56C16C1852B7AF;
	fma.rn.f64 	%fd433, %fd432, %fd427, 0d3F81111111122322;
	fma.rn.f64 	%fd434, %fd433, %fd427, 0d3FA55555555502A1;
	fma.rn.f64 	%fd435, %fd434, %fd427, 0d3FC5555555555511;
	fma.rn.f64 	%fd436, %fd435, %fd427, 0d3FE000000000000B;
	fma.rn.f64 	%fd437, %fd436, %fd427, 0d3FF0000000000000;
	fma.rn.f64 	%fd438, %fd437, %fd427, 0d3FF0000000000000;
	{
	.reg .b32 %temp; 
	mov.b64 	{%r44, %temp}, %fd438;
	}
	{
	.reg .b32 %temp; 
	mov.b64 	{%temp, %r45}, %fd438;
	}
	shl.b32 	%r261, %r43, 20;
	add.s32 	%r262, %r261, %r45;
	mov.b64 	%fd1961, {%r44, %r262};
	{
	.reg .b32 %temp; 
	mov.b64 	{%temp, %r263}, %fd56;
	}
	mov.b32 	%f20, %r263;
	abs.f32 	%f3, %f20;
	setp.lt.f32 	%p6, %f3, 0f4086232B;
	@%p6 bra 	$L__BB3_46;
	setp.lt.f64 	%p7, %fd56, 0d0000000000000000;
	add.f64 	%fd439, %fd56, 0d7FF0000000000000;
	selp.f64 	%fd1961, 0d0000000000000000, %fd439, %p7;
	setp.geu.f32 	%p8, %f3, 0f40874800;
	@%p8 bra 	$L__BB3_46;
	shr.u32 	%r264, %r43, 31;
	add.s32 	%r265, %r43, %r264;
	shr.s32 	%r266, %r265, 1;
	shl.b32 	%r267, %r266, 20;
	add.s32 	%r268, %r45, %r267;
	mov.b64 	%fd440, {%r44, %r268};
	sub.s32 	%r269, %r43, %r266;
	shl.b32 	%r270, %r269, 20;
	add.s32 	%r271, %r270, 1072693248;
	mov.b32 	%r272, 0;
	mov.b64 	%fd441, {%r272, %r271};
	mul.f64 	%fd1961, %fd441, %fd440;
$L__BB3_46:
	cvt.rn.f64.s32 	%fd442, %r39;
	mul.f64 	%fd61, %fd1961, %fd442;
	div.rn.f64 	%fd62, %fd50, 0d4044000000000000;
	abs.f64 	%fd63, %fd62;
	setp.neu.f64 	%p9, %fd63, 0d7FF0000000000000;
	@%p9 bra 	$L__BB3_48;
	mov.f64 	%fd448, 0d0000000000000000;
	mul.rn.f64 	%fd1963, %fd62, %fd448;
	mov.b32 	%r882, 1;
	bra.uni 	$L__BB3_51;
$L__BB3_48:
	mul.f64 	%fd443, %fd62, 0d3FE45F306DC9C883;
	cvt.rni.s32.f64 	%r881, %fd443;
	cvt.rn.f64.s32 	%fd444, %r881;
	fma.rn.f64 	%fd445, %fd444, 0dBFF921FB54442D18, %fd62;
	fma.rn.f64 	%fd446, %fd444, 0dBC91A62633145C00, %fd445;
	fma.rn.f64 	%fd1963, %fd444, 0dB97B839A252049C0, %fd446;
	setp.ltu.f64 	%p10, %fd63, 0d41E0000000000000;
	@%p10 bra 	$L__BB3_50;
	{ // callseq 39, 0
	.param .b64 param0;
	st.param.f64 	[param0], %fd62;
	.param .align 16 .b8 retval0[16];
	call.uni (retval0), 
	__internal_trig_reduction_slowpathd, 
	(
	param0
	);
	ld.param.f64 	%fd1963, [retval0];
	ld.param.b32 	%r881, [retval0+8];
	} // callseq 39
$L__BB3_50:
	add.s32 	%r882, %r881, 1;
$L__BB3_51:
	shl.b32 	%r275, %r882, 6;
	cvt.u64.u32 	%rd15, %r275;
	and.b64  	%rd16, %rd15, 64;
	add.s64 	%rd18, %rd13, %rd16;
	mul.rn.f64 	%fd449, %fd1963, %fd1963;
	and.b32  	%r276, %r882, 1;
	setp.eq.b32 	%p11, %r276, 1;
	selp.f64 	%fd450, 0dBDA8FF8320FD8164, 0d3DE5DB65F9785EBA, %p11;
	ld.global.nc.v2.f64 	{%fd451, %fd452}, [%rd18];
	fma.rn.f64 	%fd453, %fd450, %fd449, %fd451;
	fma.rn.f64 	%fd454, %fd453, %fd449, %fd452;
	ld.global.nc.v2.f64 	{%fd455, %fd456}, [%rd18+16];
	fma.rn.f64 	%fd457, %fd454, %fd449, %fd455;
	fma.rn.f64 	%fd458, %fd457, %fd449, %fd456;
	ld.global.nc.v2.f64 	{%fd459, %fd460}, [%rd18+32];
	fma.rn.f64 	%fd461, %fd458, %fd449, %fd459;
	fma.rn.f64 	%fd462, %fd461, %fd449, %fd460;
	fma.rn.f64 	%fd463, %fd462, %fd1963, %fd1963;
	fma.rn.f64 	%fd464, %fd462, %fd449, 0d3FF0000000000000;
	selp.f64 	%fd465, %fd464, %fd463, %p11;
	and.b32  	%r277, %r882, 2;
	setp.eq.s32 	%p12, %r277, 0;
	mov.f64 	%fd466, 0d0000000000000000;
	sub.f64 	%fd467, %fd466, %fd465;
	selp.f64 	%fd468, %fd465, %fd467, %p12;
	mul.f64 	%fd69, %fd61, %fd468;
	ld.global.u32 	%r278, [%rd3+2560];
	ld.global.u32 	%r51, [%rd4+2560];
	cvt.rn.f64.s32 	%fd469, %r278;
	mul.f64 	%fd70, %fd1, %fd469;
	abs.f64 	%fd71, %fd70;
	setp.eq.f64 	%p13, %fd71, 0d7FF0000000000000;
	@%p13 bra 	$L__BB3_54;
	mul.f64 	%fd470, %fd70, 0d3FE45F306DC9C883;
	cvt.rni.s32.f64 	%r883, %fd470;
	cvt.rn.f64.s32 	%fd471, %r883;
	fma.rn.f64 	%fd472, %fd471, 0dBFF921FB54442D18, %fd70;
	fma.rn.f64 	%fd473, %fd471, 0dBC91A62633145C00, %fd472;
	fma.rn.f64 	%fd1964, %fd471, 0dB97B839A252049C0, %fd473;
	setp.ltu.f64 	%p14, %fd71, 0d41E0000000000000;
	@%p14 bra 	$L__BB3_55;
	{ // callseq 40, 0
	.param .b64 param0;
	st.param.f64 	[param0], %fd70;
	.param .align 16 .b8 retval0[16];
	call.uni (retval0), 
	__internal_trig_reduction_slowpathd, 
	(
	param0
	);
	ld.param.f64 	%fd1964, [retval0];
	ld.param.b32 	%r883, [retval0+8];
	} // callseq 40
	bra.uni 	$L__BB3_55;
$L__BB3_54:
	mov.f64 	%fd475, 0d0000000000000000;
	mul.rn.f64 	%fd1964, %fd70, %fd475;
	mov.b32 	%r883, 0;
$L__BB3_55:
	shl.b32 	%r281, %r883, 6;
	cvt.u64.u32 	%rd19, %r281;
	and.b64  	%rd20, %rd19, 64;
	add.s64 	%rd22, %rd13, %rd20;
	mul.rn.f64 	%fd476, %fd1964, %fd1964;
	and.b32  	%r282, %r883, 1;
	setp.eq.b32 	%p15, %r282, 1;
	selp.f64 	%fd477, 0dBDA8FF8320FD8164, 0d3DE5DB65F9785EBA, %p15;
	ld.global.nc.v2.f64 	{%fd478, %fd479}, [%rd22];
	fma.rn.f64 	%fd480, %fd477, %fd476, %fd478;
	fma.rn.f64 	%fd481, %fd480, %fd476, %fd479;
	ld.global.nc.v2.f64 	{%fd482, %fd483}, [%rd22+16];
	fma.rn.f64 	%fd484, %fd481, %fd476, %fd482;
	fma.rn.f64 	%fd485, %fd484, %fd476, %fd483;
	ld.global.nc.v2.f64 	{%fd486, %fd487}, [%rd22+32];
	fma.rn.f64 	%fd488, %fd485, %fd476, %fd486;
	fma.rn.f64 	%fd489, %fd488, %fd476, %fd487;
	fma.rn.f64 	%fd490, %fd489, %fd1964, %fd1964;
	fma.rn.f64 	%fd491, %fd489, %fd476, 0d3FF0000000000000;
	selp.f64 	%fd492, %fd491, %fd490, %p15;
	and.b32  	%r283, %r883, 2;
	setp.eq.s32 	%p16, %r283, 0;
	mov.f64 	%fd493, 0d0000000000000000;
	sub.f64 	%fd494, %fd493, %fd492;
	selp.f64 	%fd76, %fd492, %fd494, %p16;
	fma.rn.f64 	%fd495, %fd76, 0d3FF71547652B82FE, 0d4338000000000000;
	{
	.reg .b32 %temp; 
	mov.b64 	{%r55, %temp}, %fd495;
	}
	mov.f64 	%fd496, 0dC338000000000000;
	add.rn.f64 	%fd497, %fd495, %fd496;
	fma.rn.f64 	%fd498, %fd497, 0dBFE62E42FEFA39EF, %fd76;
	fma.rn.f64 	%fd499, %fd497, 0dBC7ABC9E3B39803F, %fd498;
	fma.rn.f64 	%fd500, %fd499, 0d3E5ADE1569CE2BDF, 0d3E928AF3FCA213EA;
	fma.rn.f64 	%fd501, %fd500, %fd499, 0d3EC71DEE62401315;
	fma.rn.f64 	%fd502, %fd501, %fd499, 0d3EFA01997C89EB71;
	fma.rn.f64 	%fd503, %fd502, %fd499, 0d3F2A01A014761F65;
	fma.rn.f64 	%fd504, %fd503, %fd499, 0d3F56C16C1852B7AF;
	fma.rn.f64 	%fd505, %fd504, %fd499, 0d3F81111111122322;
	fma.rn.f64 	%fd506, %fd505, %fd499, 0d3FA55555555502A1;
	fma.rn.f64 	%fd507, %fd506, %fd499, 0d3FC5555555555511;
	fma.rn.f64 	%fd508, %fd507, %fd499, 0d3FE000000000000B;
	fma.rn.f64 	%fd509, %fd508, %fd499, 0d3FF0000000000000;
	fma.rn.f64 	%fd510, %fd509, %fd499, 0d3FF0000000000000;
	{
	.reg .b32 %temp; 
	mov.b64 	{%r56, %temp}, %fd510;
	}
	{
	.reg .b32 %temp; 
	mov.b64 	{%temp, %r57}, %fd510;
	}
	shl.b32 	%r284, %r55, 20;
	add.s32 	%r285, %r284, %r57;
	mov.b64 	%fd1965, {%r56, %r285};
	{
	.reg .b32 %temp; 
	mov.b64 	{%temp, %r286}, %fd76;
	}
	mov.b32 	%f21, %r286;
	abs.f32 	%f4, %f21;
	setp.lt.f32 	%p17, %f4, 0f4086232B;
	@%p17 bra 	$L__BB3_58;
	setp.lt.f64 	%p18, %fd76, 0d0000000000000000;
	add.f64 	%fd511, %fd76, 0d7FF0000000000000;
	selp.f64 	%fd1965, 0d0000000000000000, %fd511, %p18;
	setp.geu.f32 	%p19, %f4, 0f40874800;
	@%p19 bra 	$L__BB3_58;
	shr.u32 	%r287, %r55, 31;
	add.s32 	%r288, %r55, %r287;
	shr.s32 	%r289, %r288, 1;
	shl.b32 	%r290, %r289, 20;
	add.s32 	%r291, %r57, %r290;
	mov.b64 	%fd512, {%r56, %r291};
	sub.s32 	%r292, %r55, %r289;
	shl.b32 	%r293, %r292, 20;
	add.s32 	%r294, %r293, 1072693248;
	mov.b32 	%r295, 0;
	mov.b64 	%fd513, {%r295, %r294};
	mul.f64 	%fd1965, %fd513, %fd512;
$L__BB3_58:
	cvt.rn.f64.s32 	%fd514, %r51;
	mul.f64 	%fd81, %fd1965, %fd514;
	div.rn.f64 	%fd82, %fd70, 0d4044000000000000;
	abs.f64 	%fd83, %fd82;
	setp.eq.f64 	%p20, %fd83, 0d7FF0000000000000;
	@%p20 bra 	$L__BB3_62;
	mul.f64 	%fd515, %fd82, 0d3FE45F306DC9C883;
	cvt.rni.s32.f64 	%r884, %fd515;
	cvt.rn.f64.s32 	%fd516, %r884;
	fma.rn.f64 	%fd517, %fd516, 0dBFF921FB54442D18, %fd82;
	fma.rn.f64 	%fd518, %fd516, 0dBC91A62633145C00, %fd517;
	fma.rn.f64 	%fd1967, %fd516, 0dB97B839A252049C0, %fd518;
	setp.ltu.f64 	%p21, %fd83, 0d41E0000000000000;
	@%p21 bra 	$L__BB3_61;
	{ // callseq 41, 0
	.param .b64 param0;
	st.param.f64 	[param0], %fd82;
	.param .align 16 .b8 retval0[16];
	call.uni (retval0), 
	__internal_trig_reduction_slowpathd, 
	(
	param0
	);
	ld.param.f64 	%fd1967, [retval0];
	ld.param.b32 	%r884, [retval0+8];
	} // callseq 41
$L__BB3_61:
	add.s32 	%r885, %r884, 1;
	bra.uni 	$L__BB3_63;
$L__BB3_62:
	mov.f64 	%fd520, 0d0000000000000000;
	mul.rn.f64 	%fd1967, %fd82, %fd520;
	mov.b32 	%r885, 1;
$L__BB3_63:
	shl.b32 	%r298, %r885, 6;
	cvt.u64.u32 	%rd23, %r298;
	and.b64  	%rd24, %rd23, 64;
	add.s64 	%rd26, %rd13, %rd24;
	mul.rn.f64 	%fd521, %fd1967, %fd1967;
	and.b32  	%r299, %r885, 1;
	setp.eq.b32 	%p22, %r299, 1;
	selp.f64 	%fd522, 0dBDA8FF8320FD8164, 0d3DE5DB65F9785EBA, %p22;
	ld.global.nc.v2.f64 	{%fd523, %fd524}, [%rd26];
	fma.rn.f64 	%fd525, %fd522, %fd521, %fd523;
	fma.rn.f64 	%fd526, %fd525, %fd521, %fd524;
	ld.global.nc.v2.f64 	{%fd527, %fd528}, [%rd26+16];
	fma.rn.f64 	%fd529, %fd526, %fd521, %fd527;
	fma.rn.f64 	%fd530, %fd529, %fd521, %fd528;
	ld.global.nc.v2.f64 	{%fd531, %fd532}, [%rd26+32];
	fma.rn.f64 	%fd533, %fd530, %fd521, %fd531;
	fma.rn.f64 	%fd534, %fd533, %fd521, %fd532;
	fma.rn.f64 	%fd535, %fd534, %fd1967, %fd1967;
	fma.rn.f64 	%fd536, %fd534, %fd521, 0d3FF0000000000000;
	selp.f64 	%fd537, %fd536, %fd535, %p22;
	and.b32  	%r300, %r885, 2;
	setp.eq.s32 	%p23, %r300, 0;
	mov.f64 	%fd538, 0d0000000000000000;
	sub.f64 	%fd539, %fd538, %fd537;
	selp.f64 	%fd540, %fd537, %fd539, %p23;
	mul.f64 	%fd89, %fd81, %fd540;
	ld.global.u32 	%r301, [%rd3+5120];
	ld.global.u32 	%r63, [%rd4+5120];
	cvt.rn.f64.s32 	%fd541, %r301;
	mul.f64 	%fd90, %fd1, %fd541;
	abs.f64 	%fd91, %fd90;
	setp.eq.f64 	%p24, %fd91, 0d7FF0000000000000;
	@%p24 bra 	$L__BB3_66;
	mul.f64 	%fd542, %fd90, 0d3FE45F306DC9C883;
	cvt.rni.s32.f64 	%r886, %fd542;
	cvt.rn.f64.s32 	%fd543, %r886;
	fma.rn.f64 	%fd544, %fd543, 0dBFF921FB54442D18, %fd90;
	fma.rn.f64 	%fd545, %fd543, 0dBC91A62633145C00, %fd544;
	fma.rn.f64 	%fd1968, %fd543, 0dB97B839A252049C0, %fd545;
	setp.ltu.f64 	%p25, %fd91, 0d41E0000000000000;
	@%p25 bra 	$L__BB3_67;
	{ // callseq 42, 0
	.param .b64 param0;
	st.param.f64 	[param0], %fd90;
	.param .align 16 .b8 retval0[16];
	call.uni (retval0), 
	__internal_trig_reduction_slowpathd, 
	(
	param0
	);
	ld.param.f64 	%fd1968, [retval0];
	ld.param.b32 	%r886, [retval0+8];
	} // callseq 42
	bra.uni 	$L__BB3_67;
$L__BB3_66:
	mov.f64 	%fd547, 0d0000000000000000;
	mul.rn.f64 	%fd1968, %fd90, %fd547;
	mov.b32 	%r886, 0;
$L__BB3_67:
	shl.b32 	%r304, %r886, 6;
	cvt.u64.u32 	%rd27, %r304;
	and.b64  	%rd28, %rd27, 64;
	add.s64 	%rd30, %rd13, %rd28;
	mul.rn.f64 	%fd548, %fd1968, %fd1968;
	and.b32  	%r305, %r886, 1;
	setp.eq.b32 	%p26, %r305, 1;
	selp.f64 	%fd549, 0dBDA8FF8320FD8164, 0d3DE5DB65F9785EBA, %p26;
	ld.global.nc.v2.f64 	{%fd550, %fd551}, [%rd30];
	fma.rn.f64 	%fd552, %fd549, %fd548, %fd550;
	fma.rn.f64 	%fd553, %fd552, %fd548, %fd551;
	ld.global.nc.v2.f64 	{%fd554, %fd555}, [%rd30+16];
	fma.rn.f64 	%fd556, %fd553, %fd548, %fd554;
	fma.rn.f64 	%fd557, %fd556, %fd548, %fd555;
	ld.global.nc.v2.f64 	{%fd558, %fd559}, [%rd30+32];
	fma.rn.f64 	%fd560, %fd557, %fd548, %fd558;
	fma.rn.f64 	%fd561, %fd560, %fd548, %fd559;
	fma.rn.f64 	%fd562, %fd561, %fd1968, %fd1968;
	fma.rn.f64 	%fd563, %fd561, %fd548, 0d3FF0000000000000;
	selp.f64 	%fd564, %fd563, %fd562, %p26;
	and.b32  	%r306, %r886, 2;
	setp.eq.s32 	%p27, %r306, 0;
	mov.f64 	%fd565, 0d0000000000000000;
	sub.f64 	%fd566, %fd565, %fd564;
	selp.f64 	%fd96, %fd564, %fd566, %p27;
	fma.rn.f64 	%fd567, %fd96, 0d3FF71547652B82FE, 0d4338000000000000;
	{
	.reg .b32 %temp; 
	mov.b64 	{%r67, %temp}, %fd567;
	}
	mov.f64 	%fd568, 0dC338000000000000;
	add.rn.f64 	%fd569, %fd567, %fd568;
	fma.rn.f64 	%fd570, %fd569, 0dBFE62E42FEFA39EF, %fd96;
	fma.rn.f64 	%fd571, %fd569, 0dBC7ABC9E3B39803F, %fd570;
	fma.rn.f64 	%fd572, %fd571, 0d3E5ADE1569CE2BDF, 0d3E928AF3FCA213EA;
	fma.rn.f64 	%fd573, %fd572, %fd571, 0d3EC71DEE62401315;
	fma.rn.f64 	%fd574, %fd573, %fd571, 0d3EFA01997C89EB71;
	fma.rn.f64 	%fd575, %fd574, %fd571, 0d3F2A01A014761F65;
	fma.rn.f64 	%fd576, %fd575, %fd571, 0d3F56C16C1852B7AF;
	fma.rn.f64 	%fd577, %fd576, %fd571, 0d3F81111111122322;
	fma.rn.f64 	%fd578, %fd577, %fd571, 0d3FA55555555502A1;
	fma.rn.f64 	%fd579, %fd578, %fd571, 0d3FC5555555555511;
	fma.rn.f64 	%fd580, %fd579, %fd571, 0d3FE000000000000B;
	fma.rn.f64 	%fd581, %fd580, %fd571, 0d3FF0000000000000;
	fma.rn.f64 	%fd582, %fd581, %fd571, 0d3FF0000000000000;
	{
	.reg .b32 %temp; 
	mov.b64 	{%r68, %temp}, %fd582;
	}
	{
	.reg .b32 %temp; 
	mov.b64 	{%temp, %r69}, %fd582;
	}
	shl.b32 	%r307, %r67, 20;
	add.s32 	%r308, %r307, %r69;
	mov.b64 	%fd1969, {%r68, %r308};
	{
	.reg .b32 %temp; 
	mov.b64 	{%temp, %r309}, %fd96;
	}
	mov.b32 	%f22, %r309;
	abs.f32 	%f5, %f22;
	setp.lt.f32 	%p28, %f5, 0f4086232B;
	@%p28 bra 	$L__BB3_70;
	setp.lt.f64 	%p29, %fd96, 0d0000000000000000;
	add.f64 	%fd583, %fd96, 0d7FF0000000000000;
	selp.f64 	%fd1969, 0d0000000000000000, %fd583, %p29;
	setp.geu.f32 	%p30, %f5, 0f40874800;
	@%p30 bra 	$L__BB3_70;
	shr.u32 	%r310, %r67, 31;
	add.s32 	%r311, %r67, %r310;
	shr.s32 	%r312, %r311, 1;
	shl.b32 	%r313, %r312, 20;
	add.s32 	%r314, %r69, %r313;
	mov.b64 	%fd584, {%r68, %r314};
	sub.s32 	%r315, %r67, %r312;
	shl.b32 	%r316, %r315, 20;
	add.s32 	%r317, %r316, 1072693248;
	mov.b32 	%r318, 0;
	mov.b64 	%fd585, {%r318, %r317};
	mul.f64 	%fd1969, %fd585, %fd584;
$L__BB3_70:
	cvt.rn.f64.s32 	%fd586, %r63;
	mul.f64 	%fd101, %fd1969, %fd586;
	div.rn.f64 	%fd102, %fd90, 0d4044000000000000;
	abs.f64 	%fd103, %fd102;
	setp.eq.f64 	%p31, %fd103, 0d7FF0000000000000;
	@%p31 bra 	$L__BB3_74;
	mul.f64 	%fd587, %fd102, 0d3FE45F306DC9C883;
	cvt.rni.s32.f64 	%r887, %fd587;
	cvt.rn.f64.s32 	%fd588, %r887;
	fma.rn.f64 	%fd589, %fd588, 0dBFF921FB54442D18, %fd102;
	fma.rn.f64 	%fd590, %fd588, 0dBC91A62633145C00, %fd589;
	fma.rn.f64 	%fd1971, %fd588, 0dB97B839A252049C0, %fd590;
	setp.ltu.f64 	%p32, %fd103, 0d41E0000000000000;
	@%p32 bra 	$L__BB3_73;
	{ // callseq 43, 0
	.param .b64 param0;
	st.param.f64 	[param0], %fd102;
	.param .align 16 .b8 retval0[16];
	call.uni (retval0), 
	__internal_trig_reduction_slowpathd, 
	(
	param0
	);
	ld.param.f64 	%fd1971, [retval0];
	ld.param.b32 	%r887, [retval0+8];
	} // callseq 43
$L__BB3_73:
	add.s32 	%r888, %r887, 1;
	bra.uni 	$L__BB3_75;
$L__BB3_74:
	mov.f64 	%fd592, 0d0000000000000000;
	mul.rn.f64 	%fd1971, %fd102, %fd592;
	mov.b32 	%r888, 1;
$L__BB3_75:
	shl.b32 	%r321, %r888, 6;
	cvt.u64.u32 	%rd31, %r321;
	and.b64  	%rd32, %rd31, 64;
	add.s64 	%rd34, %rd13, %rd32;
	mul.rn.f64 	%fd593, %fd1971, %fd1971;
	and.b32  	%r322, %r888, 1;
	setp.eq.b32 	%p33, %r322, 1;
	selp.f64 	%fd594, 0dBDA8FF8320FD8164, 0d3DE5DB65F9785EBA, %p33;
	ld.global.nc.v2.f64 	{%fd595, %fd596}, [%rd34];
	fma.rn.f64 	%fd597, %fd594, %fd593, %fd595;
	fma.rn.f64 	%fd598, %fd597, %fd593, %fd596;
	ld.global.nc.v2.f64 	{%fd599, %fd600}, [%rd34+16];
	fma.rn.f64 	%fd601, %fd598, %fd593, %fd599;
	fma.rn.f64 	%fd602, %fd601, %fd593, %fd600;
	ld.global.nc.v2.f64 	{%fd603, %fd604}, [%rd34+32];
	fma.rn.f64 	%fd605, %fd602, %fd593, %fd603;
	fma.rn.f64 	%fd606, %fd605, %fd593, %fd604;
	fma.rn.f64 	%fd607, %fd606, %fd1971, %fd1971;
	fma.rn.f64 	%fd608, %fd606, %fd593, 0d3FF0000000000000;
	selp.f64 	%fd609, %fd608, %fd607, %p33;
	and.b32  	%r323, %r888, 2;
	setp.eq.s32 	%p34, %r323, 0;
	mov.f64 	%fd610, 0d0000000000000000;
	sub.f64 	%fd611, %fd610, %fd609;
	selp.f64 	%fd612, %fd609, %fd611, %p34;
	mul.f64 	%fd109, %fd101, %fd612;
	ld.global.u32 	%r324, [%rd3+7680];
	ld.global.u32 	%r75, [%rd4+7680];
	cvt.rn.f64.s32 	%fd613, %r324;
	mul.f64 	%fd110, %fd1, %fd613;
	abs.f64 	%fd111, %fd110;
	setp.eq.f64 	%p35, %fd111, 0d7FF0000000000000;
	@%p35 bra 	$L__BB3_78;
	mul.f64 	%fd614, %fd110, 0d3FE45F306DC9C883;
	cvt.rni.s32.f64 	%r889, %fd614;
	cvt.rn.f64.s32 	%fd615, %r889;
	fma.rn.f64 	%fd616, %fd615, 0dBFF921FB54442D18, %fd110;
	fma.rn.f64 	%fd617, %fd615, 0dBC91A62633145C00, %fd616;
	fma.rn.f64 	%fd1972, %fd615, 0dB97B839A252049C0, %fd617;
	setp.ltu.f64 	%p36, %fd111, 0d41E0000000000000;
	@%p36 bra 	$L__BB3_79;
	{ // callseq 44, 0
	.param .b64 param0;
	st.param.f64 	[param0], %fd110;
	.param .align 16 .b8 retval0[16];
	call.uni (retval0), 
	__internal_trig_reduction_slowpathd, 
	(
	param0
	);
	ld.param.f64 	%fd1972, [retval0];
	ld.param.b32 	%r889, [retval0+8];
	} // callseq 44
	bra.uni 	$L__BB3_79;
$L__BB3_78:
	mov.f64 	%fd619, 0d0000000000000000;
	mul.rn.f64 	%fd1972, %fd110, %fd619;
	mov.b32 	%r889, 0;
$L__BB3_79:
	shl.b32 	%r327, %r889, 6;
	cvt.u64.u32 	%rd35, %r327;
	and.b64  	%rd36, %rd35, 64;
	add.s64 	%rd38, %rd13, %rd36;
	mul.rn.f64 	%fd620, %fd1972, %fd1972;
	and.b32  	%r328, %r889, 1;
	setp.eq.b32 	%p37, %r328, 1;
	selp.f64 	%fd621, 0dBDA8FF8320FD8164, 0d3DE5DB65F9785EBA, %p37;
	ld.global.nc.v2.f64 	{%fd622, %fd623}, [%rd38];
	fma.rn.f64 	%fd624, %fd621, %fd620, %fd622;
	fma.rn.f64 	%fd625, %fd624, %fd620, %fd623;
	ld.global.nc.v2.f64 	{%fd626, %fd627}, [%rd38+16];
	fma.rn.f64 	%fd628, %fd625, %fd620, %fd626;
	fma.rn.f64 	%fd629, %fd628, %fd620, %fd627;
	ld.global.nc.v2.f64 	{%fd630, %fd631}, [%rd38+32];
	fma.rn.f64 	%fd632, %fd629, %fd620, %fd630;
	fma.rn.f64 	%fd633, %fd632, %fd620, %fd631;
	fma.rn.f64 	%fd634, %fd633, %fd1972, %fd1972;
	fma.rn.f64 	%fd635, %fd633, %fd620, 0d3FF0000000000000;
	selp.f64 	%fd636, %fd635, %fd634, %p37;
	and.b32  	%r329, %r889, 2;
	setp.eq.s32 	%p38, %r329, 0;
	mov.f64 	%fd637, 0d0000000000000000;
	sub.f64 	%fd638, %fd637, %fd636;
	selp.f64 	%fd116, %fd636, %fd638, %p38;
	fma.rn.f64 	%fd639, %fd116, 0d3FF71547652B82FE, 0d4338000000000000;
	{
	.reg .b32 %temp; 
	mov.b64 	{%r79, %temp}, %fd639;
	}
	mov.f64 	%fd640, 0dC338000000000000;
	add.rn.f64 	%fd641, %fd639, %fd640;
	fma.rn.f64 	%fd642, %fd641, 0dBFE62E42FEFA39EF, %fd116;
	fma.rn.f64 	%fd643, %fd641, 0dBC7ABC9E3B39803F, %fd642;
	fma.rn.f64 	%fd644, %fd643, 0d3E5ADE1569CE2BDF, 0d3E928AF3FCA213EA;
	fma.rn.f64 	%fd645, %fd644, %fd643, 0d3EC71DEE62401315;
	fma.rn.f64 	%fd646, %fd645, %fd643, 0d3EFA01997C89EB71;
	fma.rn.f64 	%fd647, %fd646, %fd643, 0d3F2A01A014761F65;
	fma.rn.f64 	%fd648, %fd647, %fd643, 0d3F56C16C1852B7AF;
	fma.rn.f64 	%fd649, %fd648, %fd643, 0d3F81111111122322;
	fma.rn.f64 	%fd650, %fd649, %fd643, 0d3FA55555555502A1;
	fma.rn.f64 	%fd651, %fd650, %fd643, 0d3FC5555555555511;
	fma.rn.f64 	%fd652, %fd651, %fd643, 0d3FE000000000000B;
	fma.rn.f64 	%fd653, %fd652, %fd643, 0d3FF0000000000000;
	fma.rn.f64 	%fd654, %fd653, %fd643, 0d3FF0000000000000;
	{
	.reg .b32 %temp; 
	mov.b64 	{%r80, %temp}, %fd654;
	}
	{
	.reg .b32 %temp; 
	mov.b64 	{%temp, %r81}, %fd654;
	}
	shl.b32 	%r330, %r79, 20;
	add.s32 	%r331, %r330, %r81;
	mov.b64 	%fd1973, {%r80, %r331};
	{
	.reg .b32 %temp; 
	mov.b64 	{%temp, %r332}, %fd116;
	}
	mov.b32 	%f23, %r332;
	abs.f32 	%f6, %f23;
	setp.lt.f32 	%p39, %f6, 0f4086232B;
	@%p39 bra 	$L__BB3_82;
	setp.lt.f64 	%p40, %fd116, 0d0000000000000000;
	add.f64 	%fd655, %fd116, 0d7FF0000000000000;
	selp.f64 	%fd1973, 0d0000000000000000, %fd655, %p40;
	setp.geu.f32 	%p41, %f6, 0f40874800;
	@%p41 bra 	$L__BB3_82;
	shr.u32 	%r333, %r79, 31;
	add.s32 	%r334, %r79, %r333;
	shr.s32 	%r335, %r334, 1;
	shl.b32 	%r336, %r335, 20;
	add.s32 	%r337, %r81, %r336;
	mov.b64 	%fd656, {%r80, %r337};
	sub.s32 	%r338, %r79, %r335;
	shl.b32 	%r339, %r338, 20;
	add.s32 	%r340, %r339, 1072693248;
	mov.b32 	%r341, 0;
	mov.b64 	%fd657, {%r341, %r340};
	mul.f64 	%fd1973, %fd657, %fd656;
$L__BB3_82:
	cvt.rn.f64.s32 	%fd658, %r75;
	mul.f64 	%fd121, %fd1973, %fd658;
	div.rn.f64 	%fd122, %fd110, 0d4044000000000000;
	abs.f64 	%fd123, %fd122;
	setp.eq.f64 	%p42, %fd123, 0d7FF0000000000000;
	@%p42 bra 	$L__BB3_86;
	mul.f64 	%fd659, %fd122, 0d3FE45F306DC9C883;
	cvt.rni.s32.f64 	%r890, %fd659;
	cvt.rn.f64.s32 	%fd660, %r890;
	fma.rn.f64 	%fd661, %fd660, 0dBFF921FB54442D18, %fd122;
	fma.rn.f64 	%fd662, %fd660, 0dBC91A62633145C00, %fd661;
	fma.rn.f64 	%fd1975, %fd660, 0dB97B839A252049C0, %fd662;
	setp.ltu.f64 	%p43, %fd123, 0d41E0000000000000;
	@%p43 bra 	$L__BB3_85;
	{ // callseq 45, 0
	.param .b64 param0;
	st.param.f64 	[param0], %fd122;
	.param .align 16 .b8 retval0[16];
	call.uni (retval0), 
	__internal_trig_reduction_slowpathd, 
	(
	param0
	);
	ld.param.f64 	%fd1975, [retval0];
	ld.param.b32 	%r890, [retval0+8];
	} // callseq 45
$L__BB3_85:
	add.s32 	%r891, %r890, 1;
	bra.uni 	$L__BB3_87;
$L__BB3_86:
	mov.f64 	%fd664, 0d0000000000000000;
	mul.rn.f64 	%fd1975, %fd122, %fd664;
	mov.b32 	%r891, 1;
$L__BB3_87:
	shl.b32 	%r344, %r891, 6;
	cvt.u64.u32 	%rd39, %r344;
	and.b64  	%rd40, %rd39, 64;
	add.s64 	%rd42, %rd13, %rd40;
	mul.rn.f64 	%fd665, %fd1975, %fd1975;
	and.b32  	%r345, %r891, 1;
	setp.eq.b32 	%p44, %r345, 1;
	selp.f64 	%fd666, 0dBDA8FF8320FD8164, 0d3DE5DB65F9785EBA, %p44;
	ld.global.nc.v2.f64 	{%fd667, %fd668}, [%rd42];
	fma.rn.f64 	%fd669, %fd666, %fd665, %fd667;
	fma.rn.f64 	%fd670, %fd669, %fd665, %fd668;
	ld.global.nc.v2.f64 	{%fd671, %fd672}, [%rd42+16];
	fma.rn.f64 	%fd673, %fd670, %fd665, %fd671;
	fma.rn.f64 	%fd674, %fd673, %fd665, %fd672;
	ld.global.nc.v2.f64 	{%fd675, %fd676}, [%rd42+32];
	fma.rn.f64 	%fd677, %fd674, %fd665, %fd675;
	fma.rn.f64 	%fd678, %fd677, %fd665, %fd676;
	fma.rn.f64 	%fd679, %fd678, %fd1975, %fd1975;
	fma.rn.f64 	%fd680, %fd678, %fd665, 0d3FF0000000000000;
	selp.f64 	%fd681, %fd680, %fd679, %p44;
	and.b32  	%r346, %r891, 2;
	setp.eq.s32 	%p45, %r346, 0;
	mov.f64 	%fd682, 0d0000000000000000;
	sub.f64 	%fd683, %fd682, %fd681;
	selp.f64 	%fd684, %fd681, %fd683, %p45;
	mul.f64 	%fd129, %fd121, %fd684;
	ld.global.u32 	%r347, [%rd3+10240];
	ld.global.u32 	%r87, [%rd4+10240];
	cvt.rn.f64.s32 	%fd685, %r347;
	mul.f64 	%fd130, %fd1, %fd685;
	abs.f64 	%fd131, %fd130;
	setp.eq.f64 	%p46, %fd131, 0d7FF0000000000000;
	@%p46 bra 	$L__BB3_90;
	mul.f64 	%fd686, %fd130, 0d3FE45F306DC9C883;
	cvt.rni.s32.f64 	%r892, %fd686;
	cvt.rn.f64.s32 	%fd687, %r892;
	fma.rn.f64 	%fd688, %fd687, 0dBFF921FB54442D18, %fd130;
	fma.rn.f64 	%fd689, %fd687, 0dBC91A62633145C00, %fd688;
	fma.rn.f64 	%fd1976, %fd687, 0dB97B839A252049C0, %fd689;
	setp.ltu.f64 	%p47, %fd131, 0d41E0000000000000;
	@%p47 bra 	$L__BB3_91;
	{ // callseq 46, 0
	.param .b64 param0;
	st.param.f64 	[param0], %fd130;
	.param .align 16 .b8 retval0[16];
	call.uni (retval0), 
	__internal_trig_reduction_slowpathd, 
	(
	param0
	);
	ld.param.f64 	%fd1976, [retval0];
	ld.param.b32 	%r892, [retval0+8];
	} // callseq 46
	bra.uni 	$L__BB3_91;
$L__BB3_90:
	mov.f64 	%fd691, 0d0000000000000000;
	mul.rn.f64 	%fd1976, %fd130, %fd691;
	mov.b32 	%r892, 0;
$L__BB3_91:
	shl.b32 	%r350, %r892, 6;
	cvt.u64.u32 	%rd43, %r350;
	and.b64  	%rd44, %rd43, 64;
	add.s64 	%rd46, %rd13, %rd44;
	mul.rn.f64 	%fd692, %fd1976, %fd1976;
	and.b32  	%r351, %r892, 1;
	setp.eq.b32 	%p48, %r351, 1;
	selp.f64 	%fd693, 0dBDA8FF8320FD8164, 0d3DE5DB65F9785EBA, %p48;
	ld.global.nc.v2.f64 	{%fd694, %fd695}, [%rd46];
	fma.rn.f64 	%fd696, %fd693, %fd692, %fd694;
	fma.rn.f64 	%fd697, %fd696, %fd692, %fd695;
	ld.global.nc.v2.f64 	{%fd698, %fd699}, [%rd46+16];
	fma.rn.f64 	%fd700, %fd697, %fd692, %fd698;
	fma.rn.f64 	%fd701, %fd700, %fd692, %fd699;
	ld.global.nc.v2.f64 	{%fd702, %fd703}, [%rd46+32];
	fma.rn.f64 	%fd704, %fd701, %fd692, %fd702;
	fma.rn.f64 	%fd705, %fd704, %fd692, %fd703;
	fma.rn.f64 	%fd706, %fd705, %fd1976, %fd1976;
	fma.rn.f64 	%fd707, %fd705, %fd692, 0d3FF0000000000000;
	selp.f64 	%fd708, %fd707, %fd706, %p48;
	and.b32  	%r352, %r892, 2;
	setp.eq.s32 	%p49, %r352, 0;
	mov.f64 	%fd709, 0d0000000000000000;
	sub.f64 	%fd710, %fd709, %fd708;
	selp.f64 	%fd136, %fd708, %fd710, %p49;
	fma.rn.f64 	%fd711, %fd136, 0d3FF71547652B82FE, 0d4338000000000000;
	{
	.reg .b32 %temp; 
	mov.b64 	{%r91, %temp}, %fd711;
	}
	mov.f64 	%fd712, 0dC338000000000000;
	add.rn.f64 	%fd713, %fd711, %fd712;
	fma.rn.f64 	%fd714, %fd713, 0dBFE62E42FEFA39EF, %fd136;
	fma.rn.f64 	%fd715, %fd713, 0dBC7ABC9E3B39803F, %fd714;
	fma.rn.f64 	%fd716, %fd715, 0d3E5ADE1569CE2BDF, 0d3E928AF3FCA213EA;
	fma.rn.f64 	%fd717, %fd716, %fd715, 0d3EC71DEE62401315;
	fma.rn.f64 	%fd718, %fd717, %fd715, 0d3EFA01997C89EB71;
	fma.rn.f64 	%fd719, %fd718, %fd715, 0d3F2A01A014761F65;
	fma.rn.f64 	%fd720, %fd719, %fd715, 0d3F56C16C1852B7AF;
	fma.rn.f64 	%fd721, %fd720, %fd715, 0d3F81111111122322;
	fma.rn.f64 	%fd722, %fd721, %fd715, 0d3FA55555555502A1;
	fma.rn.f64 	%fd723, %fd722, %fd715, 0d3FC5555555555511;
	fma.rn.f64 	%fd724, %fd723, %fd715, 0d3FE000000000000B;
	fma.rn.f64 	%fd725, %fd724, %fd715, 0d3FF0000000000000;
	fma.rn.f64 	%fd726, %fd725, %fd715, 0d3FF0000000000000;
	{
	.reg .b32 %temp; 
	mov.b64 	{%r92, %temp}, %fd726;
	}
	{
	.reg .b32 %temp; 
	mov.b64 	{%temp, %r93}, %fd726;
	}
	shl.b32 	%r353, %r91, 20;
	add.s32 	%r354, %r353, %r93;
	mov.b64 	%fd1977, {%r92, %r354};
	{
	.reg .b32 %temp; 
	mov.b64 	{%temp, %r355}, %fd136;
	}
	mov.b32 	%f24, %r355;
	abs.f32 	%f7, %f24;
	setp.lt.f32 	%p50, %f7, 0f4086232B;
	@%p50 bra 	$L__BB3_94;
	setp.lt.f64 	%p51, %fd136, 0d0000000000000000;
	add.f64 	%fd727, %fd136, 0d7FF0000000000000;
	selp.f64 	%fd1977, 0d0000000000000000, %fd727, %p51;
	setp.geu.f32 	%p52, %f7, 0f40874800;
	@%p52 bra 	$L__BB3_94;
	shr.u32 	%r356, %r91, 31;
	add.s32 	%r357, %r91, %r356;
	shr.s32 	%r358, %r357, 1;
	shl.b32 	%r359, %r358, 20;
	add.s32 	%r360, %r93, %r359;
	mov.b64 	%fd728, {%r92, %r360};
	sub.s32 	%r361, %r91, %r358;
	shl.b32 	%r362, %r361, 20;
	add.s32 	%r363, %r362, 1072693248;
	mov.b32 	%r364, 0;
	mov.b64 	%fd729, {%r364, %r363};
	mul.f64 	%fd1977, %fd729, %fd728;
$L__BB3_94:
	cvt.rn.f64.s32 	%fd730, %r87;
	mul.f64 	%fd141, %fd1977, %fd730;
	div.rn.f64 	%fd142, %fd130, 0d4044000000000000;
	abs.f64 	%fd143, %fd142;
	setp.eq.f64 	%p53, %fd143, 0d7FF0000000000000;
	@%p53 bra 	$L__BB3_98;
	mul.f64 	%fd731, %fd142, 0d3FE45F306DC9C883;
	cvt.rni.s32.f64 	%r893, %fd731;
	cvt.rn.f64.s32 	%fd732, %r893;
	fma.rn.f64 	%fd733, %fd732, 0dBFF921FB54442D18, %fd142;
	fma.rn.f64 	%fd734, %fd732, 0dBC91A62633145C00, %fd733;
	fma.rn.f64 	%fd1979, %fd732, 0dB97B839A252049C0, %fd734;
	setp.ltu.f64 	%p54, %fd143, 0d41E0000000000000;
	@%p54 bra 	$L__BB3_97;
	{ // callseq 47, 0
	.param .b64 param0;
	st.param.f64 	[param0], %fd142;
	.param .align 16 .b8 retval0[16];
	call.uni (retval0), 
	__internal_trig_reduction_slowpathd, 
	(
	param0
	);
	ld.param.f64 	%fd1979, [retval0];
	ld.param.b32 	%r893, [retval0+8];
	} // callseq 47
$L__BB3_97:
	add.s32 	%r894, %r893, 1;
	bra.uni 	$L__BB3_99;
$L__BB3_98:
	mov.f64 	%fd736, 0d0000000000000000;
	mul.rn.f64 	%fd1979, %fd142, %fd736;
	mov.b32 	%r894, 1;
$L__BB3_99:
	shl.b32 	%r367, %r894, 6;
	cvt.u64.u32 	%rd47, %r367;
	and.b64  	%rd48, %rd47, 64;
	add.s64 	%rd50, %rd13, %rd48;
	mul.rn.f64 	%fd737, %fd1979, %fd1979;
	and.b32  	%r368, %r894, 1;
	setp.eq.b32 	%p55, %r368, 1;
	selp.f64 	%fd738, 0dBDA8FF8320FD8164, 0d3DE5DB65F9785EBA, %p55;
	ld.global.nc.v2.f64 	{%fd739, %fd740}, [%rd50];
	fma.rn.f64 	%fd741, %fd738, %fd737, %fd739;
	fma.rn.f64 	%fd742, %fd741, %fd737, %fd740;
	ld.global.nc.v2.f64 	{%fd743, %fd744}, [%rd50+16];
	fma.rn.f64 	%fd745, %fd742, %fd737, %fd743;
	fma.rn.f64 	%fd746, %fd745, %fd737, %fd744;
	ld.global.nc.v2.f64 	{%fd747, %fd748}, [%rd50+32];
	fma.rn.f64 	%fd749, %fd746, %fd737, %fd747;
	fma.rn.f64 	%fd750, %fd749, %fd737, %fd748;
	fma.rn.f64 	%fd751, %fd750, %fd1979, %fd1979;
	fma.rn.f64 	%fd752, %fd750, %fd737, 0d3FF0000000000000;
	selp.f64 	%fd753, %fd752, %fd751, %p55;
	and.b32  	%r369, %r894, 2;
	setp.eq.s32 	%p56, %r369, 0;
	mov.f64 	%fd754, 0d0000000000000000;
	sub.f64 	%fd755, %fd754, %fd753;
	selp.f64 	%fd756, %fd753, %fd755, %p56;
	mul.f64 	%fd149, %fd141, %fd756;
	ld.global.u32 	%r370, [%rd3+12800];
	ld.global.u32 	%r99, [%rd4+12800];
	cvt.rn.f64.s32 	%fd757, %r370;
	mul.f64 	%fd150, %fd1, %fd757;
	abs.f64 	%fd151, %fd150;
	setp.eq.f64 	%p57, %fd151, 0d7FF0000000000000;
	@%p57 bra 	$L__BB3_102;
	mul.f64 	%fd758, %fd150, 0d3FE45F306DC9C883;
	cvt.rni.s32.f64 	%r895, %fd758;
	cvt.rn.f64.s32 	%fd759, %r895;
	fma.rn.f64 	%fd760, %fd759, 0dBFF921FB54442D18, %fd150;
	fma.rn.f64 	%fd761, %fd759, 0dBC91A62633145C00, %fd760;
	fma.rn.f64 	%fd1980, %fd759, 0dB97B839A252049C0, %fd761;
	setp.ltu.f64 	%p58, %fd151, 0d41E0000000000000;
	@%p58 bra 	$L__BB3_103;
	{ // callseq 48, 0
	.param .b64 param0;
	st.param.f64 	[param0], %fd150;
	.param .align 16 .b8 retval0[16];
	call.uni (retval0), 
	__internal_trig_reduction_slowpathd, 
	(
	param0
	);
	ld.param.f64 	%fd1980, [retval0];
	ld.param.b32 	%r895, [retval0+8];
	} // callseq 48
	bra.uni 	$L__BB3_103;
$L__BB3_102:
	mov.f64 	%fd763, 0d0000000000000000;
	mul.rn.f64 	%fd1980, %fd150, %fd763;
	mov.b32 	%r895, 0;
$L__BB3_103:
	shl.b32 	%r373, %r895, 6;
	cvt.u64.u32 	%rd51, %r373;
	and.b64  	%rd52, %rd51, 64;
	add.s64 	%rd54, %rd13, %rd52;
	mul.rn.f64 	%fd764, %fd1980, %fd1980;
	and.b32  	%r374, %r895, 1;
	setp.eq.b32 	%p59, %r374, 1;
	selp.f64 	%fd765, 0dBDA8FF8320FD8164, 0d3DE5DB65F9785EBA, %p59;
	ld.global.nc.v2.f64 	{%fd766, %fd767}, [%rd54];
	fma.rn.f64 	%fd768, %fd765, %fd764, %fd766;
	fma.rn.f64 	%fd769, %fd768, %fd764, %fd767;
	ld.global.nc.v2.f64 	{%fd770, %fd771}, [%rd54+16];
	fma.rn.f64 	%fd772, %fd769, %fd764, %fd770;
	fma.rn.f64 	%fd773, %fd772, %fd764, %fd771;
	ld.global.nc.v2.f64 	{%fd774, %fd775}, [%rd54+32];
	fma.rn.f64 	%fd776, %fd773, %fd764, %fd774;
	fma.rn.f64 	%fd777, %fd776, %fd764, %fd775;
	fma.rn.f64 	%fd778, %fd777, %fd1980, %fd1980;
	fma.rn.f64 	%fd779, %fd777, %fd764, 0d3FF0000000000000;
	selp.f64 	%fd780, %fd779, %fd778, %p59;
	and.b32  	%r375, %r895, 2;
	setp.eq.s32 	%p60, %r375, 0;
	mov.f64 	%fd781, 0d0000000000000000;
	sub.f64 	%fd782, %fd781, %fd780;
	selp.f64 	%fd156, %fd780, %fd782, %p60;
	fma.rn.f64 	%fd783, %fd156, 0d3FF71547652B82FE, 0d4338000000000000;
	{
	.reg .b32 %temp; 
	mov.b64 	{%r103, %temp}, %fd783;
	}
	mov.f64 	%fd784, 0dC338000000000000;
	add.rn.f64 	%fd785, %fd783, %fd784;
	fma.rn.f64 	%fd786, %fd785, 0dBFE62E42FEFA39EF, %fd156;
	fma.rn.f64 	%fd787, %fd785, 0dBC7ABC9E3B39803F, %fd786;
	fma.rn.f64 	%fd788, %fd787, 0d3E5ADE1569CE2BDF, 0d3E928AF3FCA213EA;
	fma.rn.f64 	%fd789, %fd788, %fd787, 0d3EC71DEE62401315;
	fma.rn.f64 	%fd790, %fd789, %fd787, 0d3EFA01997C89EB71;
	fma.rn.f64 	%fd791, %fd790, %fd787, 0d3F2A01A014761F65;
	fma.rn.f64 	%fd792, %fd791, %fd787, 0d3F56C16C1852B7AF;
	fma.rn.f64 	%fd793, %fd792, %fd787, 0d3F81111111122322;
	fma.rn.f64 	%fd794, %fd793, %fd787, 0d3FA55555555502A1;
	fma.rn.f64 	%fd795, %fd794, %fd787, 0d3FC5555555555511;
	fma.rn.f64 	%fd796, %fd795, %fd787, 0d3FE000000000000B;
	fma.rn.f64 	%fd797, %fd796, %fd787, 0d3FF0000000000000;
	fma.rn.f64 	%fd798, %fd797, %fd787, 0d3FF0000000000000;
	{
	.reg .b32 %temp; 
	mov.b64 	{%r104, %temp}, %fd798;
	}
	{
	.reg .b32 %temp; 
	mov.b64 	{%temp, %r105}, %fd798;
	}
	shl.b32 	%r376, %r103, 20;
	add.s32 	%r377, %r376, %r105;
	mov.b64 	%fd1981, {%r104, %r377};
	{
	.reg .b32 %temp; 
	mov.b64 	{%temp, %r378}, %fd156;
	}
	mov.b32 	%f25, %r378;
	abs.f32 	%f8, %f25;
	setp.lt.f32 	%p61, %f8, 0f4086232B;
	@%p61 bra 	$L__BB3_106;
	setp.lt.f64 	%p62, %fd156, 0d0000000000000000;
	add.f64 	%fd799, %fd156, 0d7FF0000000000000;
	selp.f64 	%fd1981, 0d0000000000000000, %fd799, %p62;
	setp.geu.f32 	%p63, %f8, 0f40874800;
	@%p63 bra 	$L__BB3_106;
	shr.u32 	%r379, %r103, 31;
	add.s32 	%r380, %r103, %r379;
	shr.s32 	%r381, %r380, 1;
	shl.b32 	%r382, %r381, 20;
	add.s32 	%r383, %r105, %r382;
	mov.b64 	%fd800, {%r104, %r383};
	sub.s32 	%r384, %r103, %r381;
	shl.b32 	%r385, %r384, 20;
	add.s32 	%r386, %r385, 1072693248;
	mov.b32 	%r387, 0;
	mov.b64 	%fd801, {%r387, %r386};
	mul.f64 	%fd1981, %fd801, %fd800;
$L__BB3_106:
	cvt.rn.f64.s32 	%fd802, %r99;
	mul.f64 	%fd161, %fd1981, %fd802;
	div.rn.f64 	%fd162, %fd150, 0d4044000000000000;
	abs.f64 	%fd163, %fd162;
	setp.eq.f64 	%p64, %fd163, 0d7FF0000000000000;
	@%p64 bra 	$L__BB3_110;
	mul.f64 	%fd803, %fd162, 0d3FE45F306DC9C883;
	cvt.rni.s32.f64 	%r896, %fd803;
	cvt.rn.f64.s32 	%fd804, %r896;
	fma.rn.f64 	%fd805, %fd804, 0dBFF921FB54442D18, %fd162;
	fma.rn.f64 	%fd806, %fd804, 0dBC91A62633145C00, %fd805;
	fma.rn.f64 	%fd1983, %fd804, 0dB97B839A252049C0, %fd806;
	setp.ltu.f64 	%p65, %fd163, 0d41E0000000000000;
	@%p65 bra 	$L__BB3_109;
	{ // callseq 49, 0
	.param .b64 param0;
	st.param.f64 	[param0], %fd162;
	.param .align 16 .b8 retval0[16];
	call.uni (retval0), 
	__internal_trig_reduction_slowpathd, 
	(
	param0
	);
	ld.param.f64 	%fd1983, [retval0];
	ld.param.b32 	%r896, [retval0+8];
	} // callseq 49
$L__BB3_109:
	add.s32 	%r897, %r896, 1;
	bra.uni 	$L__BB3_111;
$L__BB3_110:
	mov.f64 	%fd808, 0d0000000000000000;
	mul.rn.f64 	%fd1983, %fd162, %fd808;
	mov.b32 	%r897, 1;
$L__BB3_111:
	shl.b32 	%r390, %r897, 6;
	cvt.u64.u32 	%rd55, %r390;
	and.b64  	%rd56, %rd55, 64;
	add.s64 	%rd58, %rd13, %rd56;
	mul.rn.f64 	%fd809, %fd1983, %fd1983;
	and.b32  	%r391, %r897, 1;
	setp.eq.b32 	%p66, %r391, 1;
	selp.f64 	%fd810, 0dBDA8FF8320FD8164, 0d3DE5DB65F9785EBA, %p66;
	ld.global.nc.v2.f64 	{%fd811, %fd812}, [%rd58];
	fma.rn.f64 	%fd813, %fd810, %fd809, %fd811;
	fma.rn.f64 	%fd814, %fd813, %fd809, %fd812;
	ld.global.nc.v2.f64 	{%fd815, %fd816}, [%rd58+16];
	fma.rn.f64 	%fd817, %fd814, %fd809, %fd815;
	fma.rn.f64 	%fd818, %fd817, %fd809, %fd816;
	ld.global.nc.v2.f64 	{%fd819, %fd820}, [%rd58+32];
	fma.rn.f64 	%fd821, %fd818, %fd809, %fd819;
	fma.rn.f64 	%fd822, %fd821, %fd809, %fd820;
	fma.rn.f64 	%fd823, %fd822, %fd1983, %fd1983;
	fma.rn.f64 	%fd824, %fd822, %fd809, 0d3FF0000000000000;
	selp.f64 	%fd825, %fd824, %fd823, %p66;
	and.b32  	%r392, %r897, 2;
	setp.eq.s32 	%p67, %r392, 0;
	mov.f64 	%fd826, 0d0000000000000000;
	sub.f64 	%fd827, %fd826, %fd825;
	selp.f64 	%fd828, %fd825, %fd827, %p67;
	mul.f64 	%fd169, %fd161, %fd828;
	ld.global.u32 	%r393, [%rd3+15360];
	ld.global.u32 	%r111, [%rd4+15360];
	cvt.rn.f64.s32 	%fd829, %r393;
	mul.f64 	%fd170, %fd1, %fd829;
	abs.f64 	%fd171, %fd170;
	setp.eq.f64 	%p68, %fd171, 0d7FF0000000000000;
	@%p68 bra 	$L__BB3_114;
	mul.f64 	%fd830, %fd170, 0d3FE45F306DC9C883;
	cvt.rni.s32.f64 	%r898, %fd830;
	cvt.rn.f64.s32 	%fd831, %r898;
	fma.rn.f64 	%fd832, %fd831, 0dBFF921FB54442D18, %fd170;
	fma.rn.f64 	%fd833, %fd831, 0dBC91A62633145C00, %fd832;
	fma.rn.f64 	%fd1984, %fd831, 0dB97B839A252049C0, %fd833;
	setp.ltu.f64 	%p69, %fd171, 0d41E0000000000000;
	@%p69 bra 	$L__BB3_115;
	{ // callseq 50, 0
	.param .b64 param0;
	st.param.f64 	[param0], %fd170;
	.param .align 16 .b8 retval0[16];
	call.uni (retval0), 
	__internal_trig_reduction_slowpathd, 
	(
	param0
	);
	ld.param.f64 	%fd1984, [retval0];
	ld.param.b32 	%r898, [retval0+8];
	} // callseq 50
	bra.uni 	$L__BB3_115;
$L__BB3_114:
	mov.f64 	%fd835, 0d0000000000000000;
	mul.rn.f64 	%fd1984, %fd170, %fd835;
	mov.b32 	%r898, 0;
$L__BB3_115:
	shl.b32 	%r396, %r898, 6;
	cvt.u64.u32 	%rd59, %r396;
	and.b64  	%rd60, %rd59, 64;
	add.s64 	%rd62, %rd13, %rd60;
	mul.rn.f64 	%fd836, %fd1984, %fd1984;
	and.b32  	%r397, %r898, 1;
	setp.eq.b32 	%p70, %r397, 1;
	selp.f64 	%fd837, 0dBDA8FF8320FD8164, 0d3DE5DB65F9785EBA, %p70;
	ld.global.nc.v2.f64 	{%fd838, %fd839}, [%rd62];
	fma.rn.f64 	%fd840, %fd837, %fd836, %fd838;
	fma.rn.f64 	%fd841, %fd840, %fd836, %fd839;
	ld.global.nc.v2.f64 	{%fd842, %fd843}, [%rd62+16];
	fma.rn.f64 	%fd844, %fd841, %fd836, %fd842;
	fma.rn.f64 	%fd845, %fd844, %fd836, %fd843;
	ld.global.nc.v2.f64 	{%fd846, %fd847}, [%rd62+32];
	fma.rn.f64 	%fd848, %fd845, %fd836, %fd846;
	fma.rn.f64 	%fd849, %fd848, %fd836, %fd847;
	fma.rn.f64 	%fd850, %fd849, %fd1984, %fd1984;
	fma.rn.f64 	%fd851, %fd849, %fd836, 0d3FF0000000000000;
	selp.f64 	%fd852, %fd851, %fd850, %p70;
	and.b32  	%r398, %r898, 2;
	setp.eq.s32 	%p71, %r398, 0;
	mov.f64 	%fd853, 0d0000000000000000;
	sub.f64 	%fd854, %fd853, %fd852;
	selp.f64 	%fd176, %fd852, %fd854, %p71;
	fma.rn.f64 	%fd855, %fd176, 0d3FF71547652B82FE, 0d4338000000000000;
	{
	.reg .b32 %temp; 
	mov.b64 	{%r115, %temp}, %fd855;
	}
	mov.f64 	%fd856, 0dC338000000000000;
	add.rn.f64 	%fd857, %fd855, %fd856;
	fma.rn.f64 	%fd858, %fd857, 0dBFE62E42FEFA39EF, %fd176;
	fma.rn.f64 	%fd859, %fd857, 0dBC7ABC9E3B39803F, %fd858;
	fma.rn.f64 	%fd860, %fd859, 0d3E5ADE1569CE2BDF, 0d3E928AF3FCA213EA;
	fma.rn.f64 	%fd861, %fd860, %fd859, 0d3EC71DEE62401315;
	fma.rn.f64 	%fd862, %fd861, %fd859, 0d3EFA01997C89EB71;
	fma.rn.f64 	%fd863, %fd862, %fd859, 0d3F2A01A014761F65;
	fma.rn.f64 	%fd864, %fd863, %fd859, 0d3F56C16C1852B7AF;
	fma.rn.f64 	%fd865, %fd864, %fd859, 0d3F81111111122322;
	fma.rn.f64 	%fd866, %fd865, %fd859, 0d3FA55555555502A1;
	fma.rn.f64 	%fd867, %fd866, %fd859, 0d3FC5555555555511;
	fma.rn.f64 	%fd868, %fd867, %fd859, 0d3FE000000000000B;
	fma.rn.f64 	%fd869, %fd868, %fd859, 0d3FF0000000000000;
	fma.rn.f64 	%fd870, %fd869, %fd859, 0d3FF0000000000000;
	{
	.reg .b32 %temp; 
	mov.b64 	{%r116, %temp}, %fd870;
	}
	{
	.reg .b32 %temp; 
	mov.b64 	{%temp, %r117}, %fd870;
	}
	shl.b32 	%r399, %r115, 20;
	add.s32 	%r400, %r399, %r117;
	mov.b64 	%fd1985, {%r116, %r400};
	{
	.reg .b32 %temp; 
	mov.b64 	{%temp, %r401}, %fd176;
	}
	mov.b32 	%f26, %r401;
	abs.f32 	%f9, %f26;
	setp.lt.f32 	%p72, %f9, 0f4086232B;
	@%p72 bra 	$L__BB3_118;
	setp.lt.f64 	%p73, %fd176, 0d0000000000000000;
	add.f64 	%fd871, %fd176, 0d7FF0000000000000;
	selp.f64 	%fd1985, 0d0000000000000000, %fd871, %p73;
	setp.geu.f32 	%p74, %f9, 0f40874800;
	@%p74 bra 	$L__BB3_118;
	shr.u32 	%r402, %r115, 31;
	add.s32 	%r403, %r115, %r402;
	shr.s32 	%r404, %r403, 1;
	shl.b32 	%r405, %r404, 20;
	add.s32 	%r406, %r117, %r405;
	mov.b64 	%fd872, {%r116, %r406};
	sub.s32 	%r407, %r115, %r404;
	shl.b32 	%r408, %r407, 20;
	add.s32 	%r409, %r408, 1072693248;
	mov.b32 	%r410, 0;
	mov.b64 	%fd873, {%r410, %r409};
	mul.f64 	%fd1985, %fd873, %fd872;
$L__BB3_118:
	cvt.rn.f64.s32 	%fd874, %r111;
	mul.f64 	%fd181, %fd1985, %fd874;
	div.rn.f64 	%fd182, %fd170, 0d4044000000000000;
	abs.f64 	%fd183, %fd182;
	setp.eq.f64 	%p75, %fd183, 0d7FF0000000000000;
	@%p75 bra 	$L__BB3_122;
	mul.f64 	%fd875, %fd182, 0d3FE45F306DC9C883;
	cvt.rni.s32.f64 	%r899, %fd875;
	cvt.rn.f64.s32 	%fd876, %r899;
	fma.rn.f64 	%fd877, %fd876, 0dBFF921FB54442D18, %fd182;
	fma.rn.f64 	%fd878, %fd876, 0dBC91A62633145C00, %fd877;
	fma.rn.f64 	%fd1987, %fd876, 0dB97B839A252049C0, %fd878;
	setp.ltu.f64 	%p76, %fd183, 0d41E0000000000000;
	@%p76 bra 	$L__BB3_121;
	{ // callseq 51, 0
	.param .b64 param0;
	st.param.f64 	[param0], %fd182;
	.param .align 16 .b8 retval0[16];
	call.uni (retval0), 
	__internal_trig_reduction_slowpathd, 
	(
	param0
	);
	ld.param.f64 	%fd1987, [retval0];
	ld.param.b32 	%r899, [retval0+8];
	} // callseq 51
$L__BB3_121:
	add.s32 	%r900, %r899, 1;
	bra.uni 	$L__BB3_123;
$L__BB3_122:
	mov.f64 	%fd880, 0d0000000000000000;
	mul.rn.f64 	%fd1987, %fd182, %fd880;
	mov.b32 	%r900, 1;
$L__BB3_123:
	shl.b32 	%r413, %r900, 6;
	cvt.u64.u32 	%rd63, %r413;
	and.b64  	%rd64, %rd63, 64;
	add.s64 	%rd66, %rd13, %rd64;
	mul.rn.f64 	%fd881, %fd1987, %fd1987;
	and.b32  	%r414, %r900, 1;
	setp.eq.b32 	%p77, %r414, 1;
	selp.f64 	%fd882, 0dBDA8FF8320FD8164, 0d3DE5DB65F9785EBA, %p77;
	ld.global.nc.v2.f64 	{%fd883, %fd884}, [%rd66];
	fma.rn.f64 	%fd885, %fd882, %fd881, %fd883;
	fma.rn.f64 	%fd886, %fd885, %fd881, %fd884;
	ld.global.nc.v2.f64 	{%fd887, %fd888}, [%rd66+16];
	fma.rn.f64 	%fd889, %fd886, %fd881, %fd887;
	fma.rn.f64 	%fd890, %fd889, %fd881, %fd888;
	ld.global.nc.v2.f64 	{%fd891, %fd892}, [%rd66+32];
	fma.rn.f64 	%fd893, %fd890, %fd881, %fd891;
	fma.rn.f64 	%fd894, %fd893, %fd881, %fd892;
	fma.rn.f64 	%fd895, %fd894, %fd1987, %fd1987;
	fma.rn.f64 	%fd896, %fd894, %fd881, 0d3FF0000000000000;
	selp.f64 	%fd897, %fd896, %fd895, %p77;
	and.b32  	%r415, %r900, 2;
	setp.eq.s32 	%p78, %r415, 0;
	mov.f64 	%fd898, 0d0000000000000000;
	sub.f64 	%fd899, %fd898, %fd897;
	selp.f64 	%fd900, %fd897, %fd899, %p78;
	mul.f64 	%fd189, %fd181, %fd900;
	ld.global.u32 	%r416, [%rd3+17920];
	ld.global.u32 	%r123, [%rd4+17920];
	cvt.rn.f64.s32 	%fd901, %r416;
	mul.f64 	%fd190, %fd1, %fd901;
	abs.f64 	%fd191, %fd190;
	setp.eq.f64 	%p79, %fd191, 0d7FF0000000000000;
	@%p79 bra 	$L__BB3_126;
	mul.f64 	%fd902, %fd190, 0d3FE45F306DC9C883;
	cvt.rni.s32.f64 	%r901, %fd902;
	cvt.rn.f64.s32 	%fd903, %r901;
	fma.rn.f64 	%fd904, %fd903, 0dBFF921FB54442D18, %fd190;
	fma.rn.f64 	%fd905, %fd903, 0dBC91A62633145C00, %fd904;
	fma.rn.f64 	%fd1988, %fd903, 0dB97B839A252049C0, %fd905;
	setp.ltu.f64 	%p80, %fd191, 0d41E0000000000000;
	@%p80 bra 	$L__BB3_127;
	{ // callseq 52, 0
	.param .b64 param0;
	st.param.f64 	[param0], %fd190;
	.param .align 16 .b8 retval0[16];
	call.uni (retval0), 
	__internal_trig_reduction_slowpathd, 
	(
	param0
	);
	ld.param.f64 	%fd1988, [retval0];
	ld.param.b32 	%r901, [retval0+8];
	} // callseq 52
	bra.uni 	$L__BB3_127;
$L__BB3_126:
	mov.f64 	%fd907, 0d0000000000000000;
	mul.rn.f64 	%fd1988, %fd190, %fd907;
	mov.b32 	%r901, 0;
$L__BB3_127:
	shl.b32 	%r419, %r901, 6;
	cvt.u64.u32 	%rd67, %r419;
	and.b64  	%rd68, %rd67, 64;
	add.s64 	%rd70, %rd13, %rd68;
	mul.rn.f64 	%fd908, %fd1988, %fd1988;
	and.b32  	%r420, %r901, 1;
	setp.eq.b32 	%p81, %r420, 1;
	selp.f64 	%fd909, 0dBDA8FF8320FD8164, 0d3DE5DB65F9785EBA, %p81;
	ld.global.nc.v2.f64 	{%fd910, %fd911}, [%rd70];
	fma.rn.f64 	%fd912, %fd909, %fd908, %fd910;
	fma.rn.f64 	%fd913, %fd912, %fd908, %fd911;
	ld.global.nc.v2.f64 	{%fd914, %fd915}, [%rd70+16];
	fma.rn.f64 	%fd916, %fd913, %fd908, %fd914;
	fma.rn.f64 	%fd917, %fd916, %fd908, %fd915;
	ld.global.nc.v2.f64 	{%fd918, %fd919}, [%rd70+32];
	fma.rn.f64 	%fd920, %fd917, %fd908, %fd918;
	fma.rn.f64 	%fd921, %fd920, %fd908, %fd919;
	fma.rn.f64 	%fd922, %fd921, %fd1988, %fd1988;
	fma.rn.f64 	%fd923, %fd921, %fd908, 0d3FF0000000000000;
	selp.f64 	%fd924, %fd923, %fd922, %p81;
	and.b32  	%r421, %r901, 2;
	setp.eq.s32 	%p82, %r421, 0;
	mov.f64 	%fd925, 0d0000000000000000;
	sub.f64 	%fd926, %fd925, %fd924;
	selp.f64 	%fd196, %fd924, %fd926, %p82;
	fma.rn.f64 	%fd927, %fd196, 0d3FF71547652B82FE, 0d4338000000000000;
	{
	.reg .b32 %temp; 
	mov.b64 	{%r127, %temp}, %fd927;
	}
	mov.f64 	%fd928, 0dC338000000000000;
	add.rn.f64 	%fd929, %fd927, %fd928;
	fma.rn.f64 	%fd930, %fd929, 0dBFE62E42FEFA39EF, %fd196;
	fma.rn.f64 	%fd931, %fd929, 0dBC7ABC9E3B39803F, %fd930;
	fma.rn.f64 	%fd932, %fd931, 0d3E5ADE1569CE2BDF, 0d3E928AF3FCA213EA;
	fma.rn.f64 	%fd933, %fd932, %fd931, 0d3EC71DEE62401315;
	fma.rn.f64 	%fd934, %fd933, %fd931, 0d3EFA01997C89EB71;
	fma.rn.f64 	%fd935, %fd934, %fd931, 0d3F2A01A014761F65;
	fma.rn.f64 	%fd936, %fd935, %fd931, 0d3F56C16C1852B7AF;
	fma.rn.f64 	%fd937, %fd936, %fd931, 0d3F81111111122322;
	fma.rn.f64 	%fd938, %fd937, %fd931, 0d3FA55555555502A1;
	fma.rn.f64 	%fd939, %fd938, %fd931, 0d3FC5555555555511;
	fma.rn.f64 	%fd940, %fd939, %fd931, 0d3FE000000000000B;
	fma.rn.f64 	%fd941, %fd940, %fd931, 0d3FF0000000000000;
	fma.rn.f64 	%fd942, %fd941, %fd931, 0d3FF0000000000000;
	{
	.reg .b32 %temp; 
	mov.b64 	{%r128, %temp}, %fd942;
	}
	{
	.reg .b32 %temp; 
	mov.b64 	{%temp, %r129}, %fd942;
	}
	shl.b32 	%r422, %r127, 20;
	add.s32 	%r423, %r422, %r129;
	mov.b64 	%fd1989, {%r128, %r423};
	{
	.reg .b32 %temp; 
	mov.b64 	{%temp, %r424}, %fd196;
	}
	mov.b32 	%f27, %r424;
	abs.f32 	%f10, %f27;
	setp.lt.f32 	%p83, %f10, 0f4086232B;
	@%p83 bra 	$L__BB3_130;
	setp.lt.f64 	%p84, %fd196, 0d0000000000000000;
	add.f64 	%fd943, %fd196, 0d7FF0000000000000;
	selp.f64 	%fd1989, 0d0000000000000000, %fd943, %p84;
	setp.geu.f32 	%p85, %f10, 0f40874800;
	@%p85 bra 	$L__BB3_130;
	shr.u32 	%r425, %r127, 31;
	add.s32 	%r426, %r127, %r425;
	shr.s32 	%r427, %r426, 1;
	shl.b32 	%r428, %r427, 20;
	add.s32 	%r429, %r129, %r428;
	mov.b64 	%fd944, {%r128, %r429};
	sub.s32 	%r430, %r127, %r427;
	shl.b32 	%r431, %r430, 20;
	add.s32 	%r432, %r431, 1072693248;
	mov.b32 	%r433, 0;
	mov.b64 	%fd945, {%r433, %r432};
	mul.f64 	%fd1989, %fd945, %fd944;
$L__BB3_130:
	cvt.rn.f64.s32 	%fd946, %r123;
	mul.f64 	%fd201, %fd1989, %fd946;
	div.rn.f64 	%fd202, %fd190, 0d4044000000000000;
	abs.f64 	%fd203, %fd202;
	setp.eq.f64 	%p86, %fd203, 0d7FF0000000000000;
	@%p86 bra 	$L__BB3_134;
	mul.f64 	%fd947, %fd202, 0d3FE45F306DC9C883;
	cvt.rni.s32.f64 	%r902, %fd947;
	cvt.rn.f64.s32 	%fd948, %r902;
	fma.rn.f64 	%fd949, %fd948, 0dBFF921FB54442D18, %fd202;
	fma.rn.f64 	%fd950, %fd948, 0dBC91A62633145C00, %fd949;
	fma.rn.f64 	%fd1991, %fd948, 0dB97B839A252049C0, %fd950;
	setp.ltu.f64 	%p87, %fd203, 0d41E0000000000000;
	@%p87 bra 	$L__BB3_133;
	{ // callseq 53, 0
	.param .b64 param0;
	st.param.f64 	[param0], %fd202;
	.param .align 16 .b8 retval0[16];
	call.uni (retval0), 
	__internal_trig_reduction_slowpathd, 
	(
	param0
	);
	ld.param.f64 	%fd1991, [retval0];
	ld.param.b32 	%r902, [retval0+8];
	} // callseq 53
$L__BB3_133:
	add.s32 	%r903, %r902, 1;
	bra.uni 	$L__BB3_135;
$L__BB3_134:
	mov.f64 	%fd952, 0d0000000000000000;
	mul.rn.f64 	%fd1991, %fd202, %fd952;
	mov.b32 	%r903, 1;
$L__BB3_135:
	shl.b32 	%r436, %r903, 6;
	cvt.u64.u32 	%rd71, %r436;
	and.b64  	%rd72, %rd71, 64;
	add.s64 	%rd74, %rd13, %rd72;
	mul.rn.f64 	%fd953, %fd1991, %fd1991;
	and.b32  	%r437, %r903, 1;
	setp.eq.b32 	%p88, %r437, 1;
	selp.f64 	%fd954, 0dBDA8FF8320FD8164, 0d3DE5DB65F9785EBA, %p88;
	ld.global.nc.v2.f64 	{%fd955, %fd956}, [%rd74];
	fma.rn.f64 	%fd957, %fd954, %fd953, %fd955;
	fma.rn.f64 	%fd958, %fd957, %fd953, %fd956;
	ld.global.nc.v2.f64 	{%fd959, %fd960}, [%rd74+16];
	fma.rn.f64 	%fd961, %fd958, %fd953, %fd959;
	fma.rn.f64 	%fd962, %fd961, %fd953, %fd960;
	ld.global.nc.v2.f64 	{%fd963, %fd964}, [%rd74+32];
	fma.rn.f64 	%fd965, %fd962, %fd953, %fd963;
	fma.rn.f64 	%fd966, %fd965, %fd953, %fd964;
	fma.rn.f64 	%fd967, %fd966, %fd1991, %fd1991;
	fma.rn.f64 	%fd968, %fd966, %fd953, 0d3FF0000000000000;
	selp.f64 	%fd969, %fd968, %fd967, %p88;
	and.b32  	%r438, %r903, 2;
	setp.eq.s32 	%p89, %r438, 0;
	mov.f64 	%fd970, 0d0000000000000000;
	sub.f64 	%fd971, %fd970, %fd969;
	selp.f64 	%fd972, %fd969, %fd971, %p89;
	add.f64 	%fd973, %fd69, %fd89;
	add.f64 	%fd974, %fd973, %fd109;
	add.f64 	%fd975, %fd974, %fd129;
	add.f64 	%fd976, %fd975, %fd149;
	add.f64 	%fd977, %fd976, %fd169;
	add.f64 	%fd978, %fd977, %fd189;
	fma.rn.f64 	%fd2030, %fd201, %fd972, %fd978;
	setp.lt.u32 	%p90, %r5, %r3;
	@%p90 bra 	$L__BB3_251;
	add.s32 	%r439, %r38, %r3;
	add.s32 	%r904, %r439, %r905;
$L__BB3_137:
	add.s32 	%r905, %r905, %r3;
	add.s32 	%r440, %r1, -5120;
	setp.gt.u32 	%p91, %r905, %r440;
	@%p91 bra 	$L__BB3_235;
	add.s32 	%r441, %r38, %r905;
	mul.wide.u32 	%rd75, %r441, 4;
	add.s64 	%rd5, %rd1, %rd75;
	add.s64 	%rd6, %rd2, %rd75;
	ld.global.u32 	%r442, [%rd5];
	ld.global.u32 	%r139, [%rd6];
	cvt.rn.f64.s32 	%fd979, %r442;
	mul.f64 	%fd211, %fd1, %fd979;
	abs.f64 	%fd212, %fd211;
	setp.neu.f64 	%p92, %fd212, 0d7FF0000000000000;
	@%p92 bra 	$L__BB3_140;
	mov.f64 	%fd985, 0d0000000000000000;
	mul.rn.f64 	%fd1993, %fd211, %fd985;
	mov.b32 	%r906, 0;
	bra.uni 	$L__BB3_142;
$L__BB3_140:
	mul.f64 	%fd980, %fd211, 0d3FE45F306DC9C883;
	cvt.rni.s32.f64 	%r906, %fd980;
	cvt.rn.f64.s32 	%fd981, %r906;
	fma.rn.f64 	%fd982, %fd981, 0dBFF921FB54442D18, %fd211;
	fma.rn.f64 	%fd983, %fd981, 0dBC91A62633145C00, %fd982;
	fma.rn.f64 	%fd1993, %fd981, 0dB97B839A252049C0, %fd983;
	setp.ltu.f64 	%p93, %fd212, 0d41E0000000000000;
	@%p93 bra 	$L__BB3_142;
	{ // callseq 54, 0
	.param .b64 param0;
	st.param.f64 	[param0], %fd211;
	.param .align 16 .b8 retval0[16];
	call.uni (retval0), 
	__internal_trig_reduction_slowpathd, 
	(
	param0
	);
	ld.param.f64 	%fd1993, [retval0];
	ld.param.b32 	%r906, [retval0+8];
	} // callseq 54
$L__BB3_142:
	shl.b32 	%r445, %r906, 6;
	cvt.u64.u32 	%rd76, %r445;
	and.b64  	%rd77, %rd76, 64;
	add.s64 	%rd79, %rd13, %rd77;
	mul.rn.f64 	%fd986, %fd1993, %fd1993;
	and.b32  	%r446, %r906, 1;
	setp.eq.b32 	%p94, %r446, 1;
	selp.f64 	%fd987, 0dBDA8FF8320FD8164, 0d3DE5DB65F9785EBA, %p94;
	ld.global.nc.v2.f64 	{%fd988, %fd989}, [%rd79];
	fma.rn.f64 	%fd990, %fd987, %fd986, %fd988;
	fma.rn.f64 	%fd991, %fd990, %fd986, %fd989;
	ld.global.nc.v2.f64 	{%fd992, %fd993}, [%rd79+16];
	fma.rn.f64 	%fd994, %fd991, %fd986, %fd992;
	fma.rn.f64 	%fd995, %fd994, %fd986, %fd993;
	ld.global.nc.v2.f64 	{%fd996, %fd997}, [%rd79+32];
	fma.rn.f64 	%fd998, %fd995, %fd986, %fd996;
	fma.rn.f64 	%fd999, %fd998, %fd986, %fd997;
	fma.rn.f64 	%fd1000, %fd999, %fd1993, %fd1993;
	fma.rn.f64 	%fd1001, %fd999, %fd986, 0d3FF0000000000000;
	selp.f64 	%fd1002, %fd1001, %fd1000, %p94;
	and.b32  	%r447, %r906, 2;
	setp.eq.s32 	%p95, %r447, 0;
	mov.f64 	%fd1003, 0d0000000000000000;
	sub.f64 	%fd1004, %fd1003, %fd1002;
	selp.f64 	%fd217, %fd1002, %fd1004, %p95;
	fma.rn.f64 	%fd1005, %fd217, 0d3FF71547652B82FE, 0d4338000000000000;
	{
	.reg .b32 %temp; 
	mov.b64 	{%r143, %temp}, %fd1005;
	}
	mov.f64 	%fd1006, 0dC338000000000000;
	add.rn.f64 	%fd1007, %fd1005, %fd1006;
	fma.rn.f64 	%fd1008, %fd1007, 0dBFE62E42FEFA39EF, %fd217;
	fma.rn.f64 	%fd1009, %fd1007, 0dBC7ABC9E3B39803F, %fd1008;
	fma.rn.f64 	%fd1010, %fd1009, 0d3E5ADE1569CE2BDF, 0d3E928AF3FCA213EA;
	fma.rn.f64 	%fd1011, %fd1010, %fd1009, 0d3EC71DEE62401315;
	fma.rn.f64 	%fd1012, %fd1011, %fd1009, 0d3EFA01997C89EB71;
	fma.rn.f64 	%fd1013, %fd1012, %fd1009, 0d3F2A01A014761F65;
	fma.rn.f64 	%fd1014, %fd1013, %fd1009, 0d3F56C16C1852B7AF;
	fma.rn.f64 	%fd1015, %fd1014, %fd1009, 0d3F81111111122322;
	fma.rn.f64 	%fd1016, %fd1015, %fd1009, 0d3FA55555555502A1;
	fma.rn.f64 	%fd1017, %fd1016, %fd1009, 0d3FC5555555555511;
	fma.rn.f64 	%fd1018, %fd1017, %fd1009, 0d3FE000000000000B;
	fma.rn.f64 	%fd1019, %fd1018, %fd1009, 0d3FF0000000000000;
	fma.rn.f64 	%fd1020, %fd1019, %fd1009, 0d3FF0000000000000;
	{
	.reg .b32 %temp; 
	mov.b64 	{%r144, %temp}, %fd1020;
	}
	{
	.reg .b32 %temp; 
	mov.b64 	{%temp, %r145}, %fd1020;
	}
	shl.b32 	%r448, %r143, 20;
	add.s32 	%r449, %r448, %r145;
	mov.b64 	%fd1994, {%r144, %r449};
	{
	.reg .b32 %temp; 
	mov.b64 	{%temp, %r450}, %fd217;
	}
	mov.b32 	%f28, %r450;
	abs.f32 	%f11, %f28;
	setp.lt.f32 	%p96, %f11, 0f4086232B;
	@%p96 bra 	$L__BB3_145;
	setp.lt.f64 	%p97, %fd217, 0d0000000000000000;
	add.f64 	%fd1021, %fd217, 0d7FF0000000000000;
	selp.f64 	%fd1994, 0d0000000000000000, %fd1021, %p97;
	setp.geu.f32 	%p98, %f11, 0f40874800;
	@%p98 bra 	$L__BB3_145;
	shr.u32 	%r451, %r143, 31;
	add.s32 	%r452, %r143, %r451;
	shr.s32 	%r453, %r452, 1;
	shl.b32 	%r454, %r453, 20;
	add.s32 	%r455, %r145, %r454;
	mov.b64 	%fd1022, {%r144, %r455};
	sub.s32 	%r456, %r143, %r453;
	shl.b32 	%r457, %r456, 20;
	add.s32 	%r458, %r457, 1072693248;
	mov.b32 	%r459, 0;
	mov.b64 	%fd1023, {%r459, %r458};
	mul.f64 	%fd1994, %fd1023, %fd1022;
$L__BB3_145:
	cvt.rn.f64.s32 	%fd1024, %r139;
	mul.f64 	%fd222, %fd1994, %fd1024;
	div.rn.f64 	%fd223, %fd211, 0d4044000000000000;
	abs.f64 	%fd224, %fd223;
	setp.neu.f64 	%p99, %fd224, 0d7FF0000000000000;
	@%p99 bra 	$L__BB3_147;
	mov.f64 	%fd1030, 0d0000000000000000;
	mul.rn.f64 	%fd1996, %fd223, %fd1030;
	mov.b32 	%r908, 1;
	bra.uni 	$L__BB3_150;
$L__BB3_147:
	mul.f64 	%fd1025, %fd223, 0d3FE45F306DC9C883;
	cvt.rni.s32.f64 	%r907, %fd1025;
	cvt.rn.f64.s32 	%fd1026, %r907;
	fma.rn.f64 	%fd1027, %fd1026, 0dBFF921FB54442D18, %fd223;
	fma.rn.f64 	%fd1028, %fd1026, 0dBC91A62633145C00, %fd1027;
	fma.rn.f64 	%fd1996, %fd1026, 0dB97B839A252049C0, %fd1028;
	setp.ltu.f64 	%p100, %fd224, 0d41E0000000000000;
	@%p100 bra 	$L__BB3_149;
	{ // callseq 55, 0
	.param .b64 param0;
	st.param.f64 	[param0], %fd223;
	.param .align 16 .b8 retval0[16];
	call.uni (retval0), 
	__internal_trig_reduction_slowpathd, 
	(
	param0
	);
	ld.param.f64 	%fd1996, [retval0];
	ld.param.b32 	%r907, [retval0+8];
	} // callseq 55
$L__BB3_149:
	add.s32 	%r908, %r907, 1;
$L__BB3_150:
	shl.b32 	%r462, %r908, 6;
	cvt.u64.u32 	%rd80, %r462;
	and.b64  	%rd81, %rd80, 64;
	add.s64 	%rd83, %rd13, %rd81;
	mul.rn.f64 	%fd1031, %fd1996, %fd1996;
	and.b32  	%r463, %r908, 1;
	setp.eq.b32 	%p101, %r463, 1;
	selp.f64 	%fd1032, 0dBDA8FF8320FD8164, 0d3DE5DB65F9785EBA, %p101;
	ld.global.nc.v2.f64 	{%fd1033, %fd1034}, [%rd83];
	fma.rn.f64 	%fd1035, %fd1032, %fd1031, %fd1033;
	fma.rn.f64 	%fd1036, %fd1035, %fd1031, %fd1034;
	ld.global.nc.v2.f64 	{%fd1037, %fd1038}, [%rd83+16];
	fma.rn.f64 	%fd1039, %fd1036, %fd1031, %fd1037;
	fma.rn.f64 	%fd1040, %fd1039, %fd1031, %fd1038;
	ld.global.nc.v2.f64 	{%fd1041, %fd1042}, [%rd83+32];
	fma.rn.f64 	%fd1043, %fd1040, %fd1031, %fd1041;
	fma.rn.f64 	%fd1044, %fd1043, %fd1031, %fd1042;
	fma.rn.f64 	%fd1045, %fd1044, %fd1996, %fd1996;
	fma.rn.f64 	%fd1046, %fd1044, %fd1031, 0d3FF0000000000000;
	selp.f64 	%fd1047, %fd1046, %fd1045, %p101;
	and.b32  	%r464, %r908, 2;
	setp.eq.s32 	%p102, %r464, 0;
	mov.f64 	%fd1048, 0d0000000000000000;
	sub.f64 	%fd1049, %fd1048, %fd1047;
	selp.f64 	%fd1050, %fd1047, %fd1049, %p102;
	mul.f64 	%fd230, %fd222, %fd1050;
	ld.global.u32 	%r465, [%rd5+2560];
	ld.global.u32 	%r151, [%rd6+2560];
	cvt.rn.f64.s32 	%fd1051, %r465;
	mul.f64 	%fd231, %fd1, %fd1051;
	abs.f64 	%fd232, %fd231;
	setp.eq.f64 	%p103, %fd232, 0d7FF0000000000000;
	@%p103 bra 	$L__BB3_153;
	mul.f64 	%fd1052, %fd231, 0d3FE45F306DC9C883;
	cvt.rni.s32.f64 	%r909, %fd1052;
	cvt.rn.f64.s32 	%fd1053, %r909;
	fma.rn.f64 	%fd1054, %fd1053, 0dBFF921FB54442D18, %fd231;
	fma.rn.f64 	%fd1055, %fd1053, 0dBC91A62633145C00, %fd1054;
	fma.rn.f64 	%fd1997, %fd1053, 0dB97B839A252049C0, %fd1055;
	setp.ltu.f64 	%p104, %fd232, 0d41E0000000000000;
	@%p104 bra 	$L__BB3_154;
	{ // callseq 56, 0
	.param .b64 param0;
	st.param.f64 	[param0], %fd231;
	.param .align 16 .b8 retval0[16];
	call.uni (retval0), 
	__internal_trig_reduction_slowpathd, 
	(
	param0
	);
	ld.param.f64 	%fd1997, [retval0];
	ld.param.b32 	%r909, [retval0+8];
	} // callseq 56
	bra.uni 	$L__BB3_154;
$L__BB3_153:
	mov.f64 	%fd1057, 0d0000000000000000;
	mul.rn.f64 	%fd1997, %fd231, %fd1057;
	mov.b32 	%r909, 0;
$L__BB3_154:
	shl.b32 	%r468, %r909, 6;
	cvt.u64.u32 	%rd84, %r468;
	and.b64  	%rd85, %rd84, 64;
	mov.u64 	%rd86, __cudart_sin_cos_coeffs;
	add.s64 	%rd87, %rd86, %rd85;
	mul.rn.f64 	%fd1058, %fd1997, %fd1997;
	and.b32  	%r469, %r909, 1;
	setp.eq.b32 	%p105, %r469, 1;
	selp.f64 	%fd1059, 0dBDA8FF8320FD8164, 0d3DE5DB65F9785EBA, %p105;
	ld.global.nc.v2.f64 	{%fd1060, %fd1061}, [%rd87];
	fma.rn.f64 	%fd1062, %fd1059, %fd1058, %fd1060;
	fma.rn.f64 	%fd1063, %fd1062, %fd1058, %fd1061;
	ld.global.nc.v2.f64 	{%fd1064, %fd1065}, [%rd87+16];
	fma.rn.f64 	%fd1066, %fd1063, %fd1058, %fd1064;
	fma.rn.f64 	%fd1067, %fd1066, %fd1058, %fd1065;
	ld.global.nc.v2.f64 	{%fd1068, %fd1069}, [%rd87+32];
	fma.rn.f64 	%fd1070, %fd1067, %fd1058, %fd1068;
	fma.rn.f64 	%fd1071, %fd1070, %fd1058, %fd1069;
	fma.rn.f64 	%fd1072, %fd1071, %fd1997, %fd1997;
	fma.rn.f64 	%fd1073, %fd1071, %fd1058, 0d3FF0000000000000;
	selp.f64 	%fd1074, %fd1073, %fd1072, %p105;
	and.b32  	%r470, %r909, 2;
	setp.eq.s32 	%p106, %r470, 0;
	mov.f64 	%fd1075, 0d0000000000000000;
	sub.f64 	%fd1076, %fd1075, %fd1074;
	selp.f64 	%fd237, %fd1074, %fd1076, %p106;
	fma.rn.f64 	%fd1077, %fd237, 0d3FF71547652B82FE, 0d4338000000000000;
	{
	.reg .b32 %temp; 
	mov.b64 	{%r155, %temp}, %fd1077;
	}
	mov.f64 	%fd1078, 0dC338000000000000;
	add.rn.f64 	%fd1079, %fd1077, %fd1078;
	fma.rn.f64 	%fd1080, %fd1079, 0dBFE62E42FEFA39EF, %fd237;
	fma.rn.f64 	%fd1081, %fd1079, 0dBC7ABC9E3B39803F, %fd1080;
	fma.rn.f64 	%fd1082, %fd1081, 0d3E5ADE1569CE2BDF, 0d3E928AF3FCA213EA;
	fma.rn.f64 	%fd1083, %fd1082, %fd1081, 0d3EC71DEE62401315;
	fma.rn.f64 	%fd1084, %fd1083, %fd1081, 0d3EFA01997C89EB71;
	fma.rn.f64 	%fd1085, %fd1084, %fd1081, 0d3F2A01A014761F65;
	fma.rn.f64 	%fd1086, %fd1085, %fd1081, 0d3F56C16C1852B7AF;
	fma.rn.f64 	%fd1087, %fd1086, %fd1081, 0d3F81111111122322;
	fma.rn.f64 	%fd1088, %fd1087, %fd1081, 0d3FA55555555502A1;
	fma.rn.f64 	%fd1089, %fd1088, %fd1081, 0d3FC5555555555511;
	fma.rn.f64 	%fd1090, %fd1089, %fd1081, 0d3FE000000000000B;
	fma.rn.f64 	%fd1091, %fd1090, %fd1081, 0d3FF0000000000000;
	fma.rn.f64 	%fd1092, %fd1091, %fd1081, 0d3FF0000000000000;
	{
	.reg .b32 %temp; 
	mov.b64 	{%r156, %temp}, %fd1092;
	}
	{
	.reg .b32 %temp; 
	mov.b64 	{%temp, %r157}, %fd1092;
	}
	shl.b32 	%r471, %r155, 20;
	add.s32 	%r472, %r471, %r157;
	mov.b64 	%fd1998, {%r156, %r472};
	{
	.reg .b32 %temp; 
	mov.b64 	{%temp, %r473}, %fd237;
	}
	mov.b32 	%f29, %r473;
	abs.f32 	%f12, %f29;
	setp.lt.f32 	%p107, %f12, 0f4086232B;
	@%p107 bra 	$L__BB3_157;
	setp.lt.f64 	%p108, %fd237, 0d0000000000000000;
	add.f64 	%fd1093, %fd237, 0d7FF0000000000000;
	selp.f64 	%fd1998, 0d0000000000000000, %fd1093, %p108;
	setp.geu.f32 	%p109, %f12, 0f40874800;
	@%p109 bra 	$L__BB3_157;
	shr.u32 	%r474, %r155, 31;
	add.s32 	%r475, %r155, %r474;
	shr.s32 	%r476, %r475, 1;
	shl.b32 	%r477, %r476, 20;
	add.s32 	%r478, %r157, %r477;
	mov.b64 	%fd1094, {%r156, %r478};
	sub.s32 	%r479, %r155, %r476;
	shl.b32 	%r480, %r479, 20;
	add.s32 	%r481, %r480, 1072693248;
	mov.b32 	%r482, 0;
	mov.b64 	%fd1095, {%r482, %r481};
	mul.f64 	%fd1998, %fd1095, %fd1094;
$L__BB3_157:
	cvt.rn.f64.s32 	%fd1096, %r151;
	mul.f64 	%fd242, %fd1998, %fd1096;
	div.rn.f64 	%fd243, %fd231, 0d4044000000000000;
	abs.f64 	%fd244, %fd243;
	setp.eq.f64 	%p110, %fd244, 0d7FF0000000000000;
	@%p110 bra 	$L__BB3_161;
	mul.f64 	%fd1097, %fd243, 0d3FE45F306DC9C883;
	cvt.rni.s32.f64 	%r910, %fd1097;
	cvt.rn.f64.s32 	%fd1098, %r910;
	fma.rn.f64 	%fd1099, %fd1098, 0dBFF921FB54442D18, %fd243;
	fma.rn.f64 	%fd1100, %fd1098, 0dBC91A62633145C00, %fd1099;
	fma.rn.f64 	%fd2000, %fd1098, 0dB97B839A252049C0, %fd1100;
	setp.ltu.f64 	%p111, %fd244, 0d41E0000000000000;
	@%p111 bra 	$L__BB3_160;
	{ // callseq 57, 0
	.param .b64 param0;
	st.param.f64 	[param0], %fd243;
	.param .align 16 .b8 retval0[16];
	call.uni (retval0), 
	__internal_trig_reduction_slowpathd, 
	(
	param0
	);
	ld.param.f64 	%fd2000, [retval0];
	ld.param.b32 	%r910, [retval0+8];
	} // callseq 57
$L__BB3_160:
	add.s32 	%r911, %r910, 1;
	bra.uni 	$L__BB3_162;
$L__BB3_161:
	mov.f64 	%fd1102, 0d0000000000000000;
	mul.rn.f64 	%fd2000, %fd243, %fd1102;
	mov.b32 	%r911, 1;
$L__BB3_162:
	shl.b32 	%r485, %r911, 6;
	cvt.u64.u32 	%rd88, %r485;
	and.b64  	%rd89, %rd88, 64;
	add.s64 	%rd91, %rd86, %rd89;
	mul.rn.f64 	%fd1103, %fd2000, %fd2000;
	and.b32  	%r486, %r911, 1;
	setp.eq.b32 	%p112, %r486, 1;
	selp.f64 	%fd1104, 0dBDA8FF8320FD8164, 0d3DE5DB65F9785EBA, %p112;
	ld.global.nc.v2.f64 	{%fd1105, %fd1106}, [%rd91];
	fma.rn.f64 	%fd1107, %fd1104, %fd1103, %fd1105;
	fma.rn.f64 	%fd1108, %fd1107, %fd1103, %fd1106;
	ld.global.nc.v2.f64 	{%fd1109, %fd1110}, [%rd91+16];
	fma.rn.f64 	%fd1111, %fd1108, %fd1103, %fd1109;
	fma.rn.f64 	%fd1112, %fd1111, %fd1103, %fd1110;
	ld.global.nc.v2.f64 	{%fd1113, %fd1114}, [%rd91+32];
	fma.rn.f64 	%fd1115, %fd1112, %fd1103, %fd1113;
	fma.rn.f64 	%fd1116, %fd1115, %fd1103, %fd1114;
	fma.rn.f64 	%fd1117, %fd1116, %fd2000, %fd2000;
	fma.rn.f64 	%fd1118, %fd1116, %fd1103, 0d3FF0000000000000;
	selp.f64 	%fd1119, %fd1118, %fd1117, %p112;
	and.b32  	%r487, %r911, 2;
	setp.eq.s32 	%p113, %r487, 0;
	mov.f64 	%fd1120, 0d0000000000000000;
	sub.f64 	%fd1121, %fd1120, %fd1119;
	selp.f64 	%fd1122, %fd1119, %fd1121, %p113;
	mul.f64 	%fd250, %fd242, %fd1122;
	ld.global.u32 	%r488, [%rd5+5120];
	ld.global.u32 	%r163, [%rd6+5120];
	cvt.rn.f64.s32 	%fd1123, %r488;
	mul.f64 	%fd251, %fd1, %fd1123;
	abs.f64 	%fd252, %fd251;
	setp.eq.f64 	%p114, %fd252, 0d7FF0000000000000;
	@%p114 bra 	$L__BB3_165;
	mul.f64 	%fd1124, %fd251, 0d3FE45F306DC9C883;
	cvt.rni.s32.f64 	%r912, %fd1124;
	cvt.rn.f64.s32 	%fd1125, %r912;
	fma.rn.f64 	%fd1126, %fd1125, 0dBFF921FB54442D18, %fd251;
	fma.rn.f64 	%fd1127, %fd1125, 0dBC91A62633145C00, %fd1126;
	fma.rn.f64 	%fd2001, %fd1125, 0dB97B839A252049C0, %fd1127;
	setp.ltu.f64 	%p115, %fd252, 0d41E0000000000000;
	@%p115 bra 	$L__BB3_166;
	{ // callseq 58, 0
	.param .b64 param0;
	st.param.f64 	[param0], %fd251;
	.param .align 16 .b8 retval0[16];
	call.uni (retval0), 
	__internal_trig_reduction_slowpathd, 
	(
	param0
	);
	ld.param.f64 	%fd2001, [retval0];
	ld.param.b32 	%r912, [retval0+8];
	} // callseq 58
	bra.uni 	$L__BB3_166;
$L__BB3_165:
	mov.f64 	%fd1129, 0d0000000000000000;
	mul.rn.f64 	%fd2001, %fd251, %fd1129;
	mov.b32 	%r912, 0;
$L__BB3_166:
	shl.b32 	%r491, %r912, 6;
	cvt.u64.u32 	%rd92, %r491;
	and.b64  	%rd93, %rd92, 64;
	add.s64 	%rd95, %rd86, %rd93;
	mul.rn.f64 	%fd1130, %fd2001, %fd2001;
	and.b32  	%r492, %r912, 1;
	setp.eq.b32 	%p116, %r492, 1;
	selp.f64 	%fd1131, 0dBDA8FF8320FD8164, 0d3DE5DB65F9785EBA, %p116;
	ld.global.nc.v2.f64 	{%fd1132, %fd1133}, [%rd95];
	fma.rn.f64 	%fd1134, %fd1131, %fd1130, %fd1132;
	fma.rn.f64 	%fd1135, %fd1134, %fd1130, %fd1133;
	ld.global.nc.v2.f64 	{%fd1136, %fd1137}, [%rd95+16];
	fma.rn.f64 	%fd1138, %fd1135, %fd1130, %fd1136;
	fma.rn.f64 	%fd1139, %fd1138, %fd1130, %fd1137;
	ld.global.nc.v2.f64 	{%fd1140, %fd1141}, [%rd95+32];
	fma.rn.f64 	%fd1142, %fd1139, %fd1130, %fd1140;
	fma.rn.f64 	%fd1143, %fd1142, %fd1130, %fd1141;
	fma.rn.f64 	%fd1144, %fd1143, %fd2001, %fd2001;
	fma.rn.f64 	%fd1145, %fd1143, %fd1130, 0d3FF0000000000000;
	selp.f64 	%fd1146, %fd1145, %fd1144, %p116;
	and.b32  	%r493, %r912, 2;
	setp.eq.s32 	%p117, %r493, 0;
	mov.f64 	%fd1147, 0d0000000000000000;
	sub.f64 	%fd1148, %fd1147, %fd1146;
	selp.f64 	%fd257, %fd1146, %fd1148, %p117;
	fma.rn.f64 	%fd1149, %fd257, 0d3FF71547652B82FE, 0d4338000000000000;
	{
	.reg .b32 %temp; 
	mov.b64 	{%r167, %temp}, %fd1149;
	}
	mov.f64 	%fd1150, 0dC338000000000000;
	add.rn.f64 	%fd1151, %fd1149, %fd1150;
	fma.rn.f64 	%fd1152, %fd1151, 0dBFE62E42FEFA39EF, %fd257;
	fma.rn.f64 	%fd1153, %fd1151, 0dBC7ABC9E3B39803F, %fd1152;
	fma.rn.f64 	%fd1154, %fd1153, 0d3E5ADE1569CE2BDF, 0d3E928AF3FCA213EA;
	fma.rn.f64 	%fd1155, %fd1154, %fd1153, 0d3EC71DEE62401315;
	fma.rn.f64 	%fd1156, %fd1155, %fd1153, 0d3EFA01997C89EB71;
	fma.rn.f64 	%fd1157, %fd1156, %fd1153, 0d3F2A01A014761F65;
	fma.rn.f64 	%fd1158, %fd1157, %fd1153, 0d3F56C16C1852B7AF;
	fma.rn.f64 	%fd1159, %fd1158, %fd1153, 0d3F81111111122322;
	fma.rn.f64 	%fd1160, %fd1159, %fd1153, 0d3FA55555555502A1;
	fma.rn.f64 	%fd1161, %fd1160, %fd1153, 0d3FC5555555555511;
	fma.rn.f64 	%fd1162, %fd1161, %fd1153, 0d3FE000000000000B;
	fma.rn.f64 	%fd1163, %fd1162, %fd1153, 0d3FF0000000000000;
	fma.rn.f64 	%fd1164, %fd1163, %fd1153, 0d3FF0000000000000;
	{
	.reg .b32 %temp; 
	mov.b64 	{%r168, %temp}, %fd1164;
	}
	{
	.reg .b32 %temp; 
	mov.b64 	{%temp, %r169}, %fd1164;
	}
	shl.b32 	%r494, %r167, 20;
	add.s32 	%r495, %r494, %r169;
	mov.b64 	%fd2002, {%r168, %r495};
	{
	.reg .b32 %temp; 
	mov.b64 	{%temp, %r496}, %fd257;
	}
	mov.b32 	%f30, %r496;
	abs.f32 	%f13, %f30;
	setp.lt.f32 	%p118, %f13, 0f4086232B;
	@%p118 bra 	$L__BB3_169;
	setp.lt.f64 	%p119, %fd257, 0d0000000000000000;
	add.f64 	%fd1165, %fd257, 0d7FF0000000000000;
	selp.f64 	%fd2002, 0d0000000000000000, %fd1165, %p119;
	setp.geu.f32 	%p120, %f13, 0f40874800;
	@%p120 bra 	$L__BB3_169;
	shr.u32 	%r497, %r167, 31;
	add.s32 	%r498, %r167, %r497;
	shr.s32 	%r499, %r498, 1;
	shl.b32 	%r500, %r499, 20;
	add.s32 	%r501, %r169, %r500;
	mov.b64 	%fd1166, {%r168, %r501};
	sub.s32 	%r502, %r167, %r499;
	shl.b32 	%r503, %r502, 20;
	add.s32 	%r504, %r503, 1072693248;
	mov.b32 	%r505, 0;
	mov.b64 	%fd1167, {%r505, %r504};
	mul.f64 	%fd2002, %fd1167, %fd1166;
$L__BB3_169:
	cvt.rn.f64.s32 	%fd1168, %r163;
	mul.f64 	%fd262, %fd2002, %fd1168;
	div.rn.f64 	%fd263, %fd251, 0d4044000000000000;
	abs.f64 	%fd264, %fd263;
	setp.eq.f64 	%p121, %fd264, 0d7FF0000000000000;
	@%p121 bra 	$L__BB3_173;
	mul.f64 	%fd1169, %fd263, 0d3FE45F306DC9C883;
	cvt.rni.s32.f64 	%r913, %fd1169;
	cvt.rn.f64.s32 	%fd1170, %r913;
	fma.rn.f64 	%fd1171, %fd1170, 0dBFF921FB54442D18, %fd263;
	fma.rn.f64 	%fd1172, %fd1170, 0dBC91A62633145C00, %fd1171;
	fma.rn.f64 	%fd2004, %fd1170, 0dB97B839A252049C0, %fd1172;
	setp.ltu.f64 	%p122, %fd264, 0d41E0000000000000;
	@%p122 bra 	$L__BB3_172;
	{ // callseq 59, 0
	.param .b64 param0;
	st.param.f64 	[param0], %fd263;
	.param .align 16 .b8 retval0[16];
	call.uni (retval0), 
	__internal_trig_reduction_slowpathd, 
	(
	param0
	);
	ld.param.f64 	%fd2004, [retval0];
	ld.param.b32 	%r913, [retval0+8];
	} // callseq 59
$L__BB3_172:
	add.s32 	%r914, %r913, 1;
	bra.uni 	$L__BB3_174;
$L__BB3_173:
	mov.f64 	%fd1174, 0d0000000000000000;
	mul.rn.f64 	%fd2004, %fd263, %fd1174;
	mov.b32 	%r914, 1;
$L__BB3_174:
	shl.b32 	%r508, %r914, 6;
	cvt.u64.u32 	%rd96, %r508;
	and.b64  	%rd97, %rd96, 64;
	add.s64 	%rd99, %rd86, %rd97;
	mul.rn.f64 	%fd1175, %fd2004, %fd2004;
	and.b32  	%r509, %r914, 1;
	setp.eq.b32 	%p123, %r509, 1;
	selp.f64 	%fd1176, 0dBDA8FF8320FD8164, 0d3DE5DB65F9785EBA, %p123;
	ld.global.nc.v2.f64 	{%fd1177, %fd1178}, [%rd99];
	fma.rn.f64 	%fd1179, %fd1176, %fd1175, %fd1177;
	fma.rn.f64 	%fd1180, %fd1179, %fd1175, %fd1178;
	ld.global.nc.v2.f64 	{%fd1181, %fd1182}, [%rd99+16];
	fma.rn.f64 	%fd1183, %fd1180, %fd1175, %fd1181;
	fma.rn.f64 	%fd1184, %fd1183, %fd1175, %fd1182;
	ld.global.nc.v2.f64 	{%fd1185, %fd1186}, [%rd99+32];
	fma.rn.f64 	%fd1187, %fd1184, %fd1175, %fd1185;
	fma.rn.f64 	%fd1188, %fd1187, %fd1175, %fd1186;
	fma.rn.f64 	%fd1189, %fd1188, %fd2004, %fd2004;
	fma.rn.f64 	%fd1190, %fd1188, %fd1175, 0d3FF0000000000000;
	selp.f64 	%fd1191, %fd1190, %fd1189, %p123;
	and.b32  	%r510, %r914, 2;
	setp.eq.s32 	%p124, %r510, 0;
	mov.f64 	%fd1192, 0d0000000000000000;
	sub.f64 	%fd1193, %fd1192, %fd1191;
	selp.f64 	%fd1194, %fd1191, %fd1193, %p124;
	mul.f64 	%fd270, %fd262, %fd1194;
	ld.global.u32 	%r511, [%rd5+7680];
	ld.global.u32 	%r175, [%rd6+7680];
	cvt.rn.f64.s32 	%fd1195, %r511;
	mul.f64 	%fd271, %fd1, %fd1195;
	abs.f64 	%fd272, %fd271;
	setp.eq.f64 	%p125, %fd272, 0d7FF0000000000000;
	@%p125 bra 	$L__BB3_177;
	mul.f64 	%fd1196, %fd271, 0d3FE45F306DC9C883;
	cvt.rni.s32.f64 	%r915, %fd1196;
	cvt.rn.f64.s32 	%fd1197, %r915;
	fma.rn.f64 	%fd1198, %fd1197, 0dBFF921FB54442D18, %fd271;
	fma.rn.f64 	%fd1199, %fd1197, 0dBC91A62633145C00, %fd1198;
	fma.rn.f64 	%fd2005, %fd1197, 0dB97B839A252049C0, %fd1199;
	setp.ltu.f64 	%p126, %fd272, 0d41E0000000000000;
	@%p126 bra 	$L__BB3_178;
	{ // callseq 60, 0
	.param .b64 param0;
	st.param.f64 	[param0], %fd271;
	.param .align 16 .b8 retval0[16];
	call.uni (retval0), 
	__internal_trig_reduction_slowpathd, 
	(
	param0
	);
	ld.param.f64 	%fd2005, [retval0];
	ld.param.b32 	%r915, [retval0+8];
	} // callseq 60
	bra.uni 	$L__BB3_178;
$L__BB3_177:
	mov.f64 	%fd1201, 0d0000000000000000;
	mul.rn.f64 	%fd2005, %fd271, %fd1201;
	mov.b32 	%r915, 0;
$L__BB3_178:
	shl.b32 	%r514, %r915, 6;
	cvt.u64.u32 	%rd100, %r514;
	and.b64  	%rd101, %rd100, 64;
	add.s64 	%rd103, %rd86, %rd101;
	mul.rn.f64 	%fd1202, %fd2005, %fd2005;
	and.b32  	%r515, %r915, 1;
	setp.eq.b32 	%p127, %r515, 1;
	selp.f64 	%fd1203, 0dBDA8FF8320FD8164, 0d3DE5DB65F9785EBA, %p127;
	ld.global.nc.v2.f64 	{%fd1204, %fd1205}, [%rd103];
	fma.rn.f64 	%fd1206, %fd1203, %fd1202, %fd1204;
	fma.rn.f64 	%fd1207, %fd1206, %fd1202, %fd1205;
	ld.global.nc.v2.f64 	{%fd1208, %fd1209}, [%rd103+16];
	fma.rn.f64 	%fd1210, %fd1207, %fd1202, %fd1208;
	fma.rn.f64 	%fd1211, %fd1210, %fd1202, %fd1209;
	ld.global.nc.v2.f64 	{%fd1212, %fd1213}, [%rd103+32];
	fma.rn.f64 	%fd1214, %fd1211, %fd1202, %fd1212;
	fma.rn.f64 	%fd1215, %fd1214, %fd1202, %fd1213;
	fma.rn.f64 	%fd1216, %fd1215, %fd2005, %fd2005;
	fma.rn.f64 	%fd1217, %fd1215, %fd1202, 0d3FF0000000000000;
	selp.f64 	%fd1218, %fd1217, %fd1216, %p127;
	and.b32  	%r516, %r915, 2;
	setp.eq.s32 	%p128, %r516, 0;
	mov.f64 	%fd1219, 0d0000000000000000;
	sub.f64 	%fd1220, %fd1219, %fd1218;
	selp.f64 	%fd277, %fd1218, %fd1220, %p128;
	fma.rn.f64 	%fd1221, %fd277, 0d3FF71547652B82FE, 0d4338000000000000;
	{
	.reg .b32 %temp; 
	mov.b64 	{%r179, %temp}, %fd1221;
	}
	mov.f64 	%fd1222, 0dC338000000000000;
	add.rn.f64 	%fd1223, %fd1221, %fd1222;
	fma.rn.f64 	%fd1224, %fd1223, 0dBFE62E42FEFA39EF, %fd277;
	fma.rn.f64 	%fd1225, %fd1223, 0dBC7ABC9E3B39803F, %fd1224;
	fma.rn.f64 	%fd1226, %fd1225, 0d3E5ADE1569CE2BDF, 0d3E928AF3FCA213EA;
	fma.rn.f64 	%fd1227, %fd1226, %fd1225, 0d3EC71DEE62401315;
	fma.rn.f64 	%fd1228, %fd1227, %fd1225, 0d3EFA01997C89EB71;
	fma.rn.f64 	%fd1229, %fd1228, %fd1225, 0d3F2A01A014761F65;
	fma.rn.f64 	%fd1230, %fd1229, %fd1225, 0d3F56C16C1852B7AF;
	fma.rn.f64 	%fd1231, %fd1230, %fd1225, 0d3F81111111122322;
	fma.rn.f64 	%fd1232, %fd1231, %fd1225, 0d3FA55555555502A1;
	fma.rn.f64 	%fd1233, %fd1232, %fd1225, 0d3FC5555555555511;
	fma.rn.f64 	%fd1234, %fd1233, %fd1225, 0d3FE000000000000B;
	fma.rn.f64 	%fd1235, %fd1234, %fd1225, 0d3FF0000000000000;
	fma.rn.f64 	%fd1236, %fd1235, %fd1225, 0d3FF0000000000000;
	{
	.reg .b32 %temp; 
	mov.b64 	{%r180, %temp}, %fd1236;
	}
	{
	.reg .b32 %temp; 
	mov.b64 	{%temp, %r181}, %fd1236;
	}
	shl.b32 	%r517, %r179, 20;
	add.s32 	%r518, %r517, %r181;
	mov.b64 	%fd2006, {%r180, %r518};
	{
	.reg .b32 %temp; 
	mov.b64 	{%temp, %r519}, %fd277;
	}
	mov.b32 	%f31, %r519;
	abs.f32 	%f14, %f31;
	setp.lt.f32 	%p129, %f14, 0f4086232B;
	@%p129 bra 	$L__BB3_181;
	setp.lt.f64 	%p130, %fd277, 0d0000000000000000;
	add.f64 	%fd1237, %fd277, 0d7FF0000000000000;
	selp.f64 	%fd2006, 0d0000000000000000, %fd1237, %p130;
	setp.geu.f32 	%p131, %f14, 0f40874800;
	@%p131 bra 	$L__BB3_181;
	shr.u32 	%r520, %r179, 31;
	add.s32 	%r521, %r179, %r520;
	shr.s32 	%r522, %r521, 1;
	shl.b32 	%r523, %r522, 20;
	add.s32 	%r524, %r181, %r523;
	mov.b64 	%fd1238, {%r180, %r524};
	sub.s32 	%r525, %r179, %r522;
	shl.b32 	%r526, %r525, 20;
	add.s32 	%r527, %r526, 1072693248;
	mov.b32 	%r528, 0;
	mov.b64 	%fd1239, {%r528, %r527};
	mul.f64 	%fd2006, %fd1239, %fd1238;
$L__BB3_181:
	cvt.rn.f64.s32 	%fd1240, %r175;
	mul.f64 	%fd282, %fd2006, %fd1240;
	div.rn.f64 	%fd283, %fd271, 0d4044000000000000;
	abs.f64 	%fd284, %fd283;
	setp.eq.f64 	%p132, %fd284, 0d7FF0000000000000;
	@%p132 bra 	$L__BB3_185;
	mul.f64 	%fd1241, %fd283, 0d3FE45F306DC9C883;
	cvt.rni.s32.f64 	%r916, %fd1241;
	cvt.rn.f64.s32 	%fd1242, %r916;
	fma.rn.f64 	%fd1243, %fd1242, 0dBFF921FB54442D18, %fd283;
	fma.rn.f64 	%fd1244, %fd1242, 0dBC91A62633145C00, %fd1243;
	fma.rn.f64 	%fd2008, %fd1242, 0dB97B839A252049C0, %fd1244;
	setp.ltu.f64 	%p133, %fd284, 0d41E0000000000000;
	@%p133 bra 	$L__BB3_184;
	{ // callseq 61, 0
	.param .b64 param0;
	st.param.f64 	[param0], %fd283;
	.param .align 16 .b8 retval0[16];
	call.uni (retval0), 
	__internal_trig_reduction_slowpathd, 
	(
	param0
	);
	ld.param.f64 	%fd2008, [retval0];
	ld.param.b32 	%r916, [retval0+8];
	} // callseq 61
$L__BB3_184:
	add.s32 	%r917, %r916, 1;
	bra.uni 	$L__BB3_186;
$L__BB3_185:
	mov.f64 	%fd1246, 0d0000000000000000;
	mul.rn.f64 	%fd2008, %fd283, %fd1246;
	mov.b32 	%r917, 1;
$L__BB3_186:
	shl.b32 	%r531, %r917, 6;
	cvt.u64.u32 	%rd104, %r531;
	and.b64  	%rd105, %rd104, 64;
	add.s64 	%rd107, %rd86, %rd105;
	mul.rn.f64 	%fd1247, %fd2008, %fd2008;
	and.b32  	%r532, %r917, 1;
	setp.eq.b32 	%p134, %r532, 1;
	selp.f64 	%fd1248, 0dBDA8FF8320FD8164, 0d3DE5DB65F9785EBA, %p134;
	ld.global.nc.v2.f64 	{%fd1249, %fd1250}, [%rd107];
	fma.rn.f64 	%fd1251, %fd1248, %fd1247, %fd1249;
	fma.rn.f64 	%fd1252, %fd1251, %fd1247, %fd1250;
	ld.global.nc.v2.f64 	{%fd1253, %fd1254}, [%rd107+16];
	fma.rn.f64 	%fd1255, %fd1252, %fd1247, %fd1253;
	fma.rn.f64 	%fd1256, %fd1255, %fd1247, %fd1254;
	ld.global.nc.v2.f64 	{%fd1257, %fd1258}, [%rd107+32];
	fma.rn.f64 	%fd1259, %fd1256, %fd1247, %fd1257;
	fma.rn.f64 	%fd1260, %fd1259, %fd1247, %fd1258;
	fma.rn.f64 	%fd1261, %fd1260, %fd2008, %fd2008;
	fma.rn.f64 	%fd1262, %fd1260, %fd1247, 0d3FF0000000000000;
	selp.f64 	%fd1263, %fd1262, %fd1261, %p134;
	and.b32  	%r533, %r917, 2;
	setp.eq.s32 	%p135, %r533, 0;
	mov.f64 	%fd1264, 0d0000000000000000;
	sub.f64 	%fd1265, %fd1264, %fd1263;
	selp.f64 	%fd1266, %fd1263, %fd1265, %p135;
	mul.f64 	%fd290, %fd282, %fd1266;
	ld.global.u32 	%r534, [%rd5+10240];
	ld.global.u32 	%r187, [%rd6+10240];
	cvt.rn.f64.s32 	%fd1267, %r534;
	mul.f64 	%fd291, %fd1, %fd1267;
	abs.f64 	%fd292, %fd291;
	setp.eq.f64 	%p136, %fd292, 0d7FF0000000000000;
	@%p136 bra 	$L__BB3_189;
	mul.f64 	%fd1268, %fd291, 0d3FE45F306DC9C883;
	cvt.rni.s32.f64 	%r918, %fd1268;
	cvt.rn.f64.s32 	%fd1269, %r918;
	fma.rn.f64 	%fd1270, %fd1269, 0dBFF921FB54442D18, %fd291;
	fma.rn.f64 	%fd1271, %fd1269, 0dBC91A62633145C00, %fd1270;
	fma.rn.f64 	%fd2009, %fd1269, 0dB97B839A252049C0, %fd1271;
	setp.ltu.f64 	%p137, %fd292, 0d41E0000000000000;
	@%p137 bra 	$L__BB3_190;
	{ // callseq 62, 0
	.param .b64 param0;
	st.param.f64 	[param0], %fd291;
	.param .align 16 .b8 retval0[16];
	call.uni (retval0), 
	__internal_trig_reduction_slowpathd, 
	(
	param0
	);
	ld.param.f64 	%fd2009, [retval0];
	ld.param.b32 	%r918, [retval0+8];
	} // callseq 62
	bra.uni 	$L__BB3_190;
$L__BB3_189:
	mov.f64 	%fd1273, 0d0000000000000000;
	mul.rn.f64 	%fd2009, %fd291, %fd1273;
	mov.b32 	%r918, 0;
$L__BB3_190:
	shl.b32 	%r537, %r918, 6;
	cvt.u64.u32 	%rd108, %r537;
	and.b64  	%rd109, %rd108, 64;
	add.s64 	%rd111, %rd86, %rd109;
	mul.rn.f64 	%fd1274, %fd2009, %fd2009;
	and.b32  	%r538, %r918, 1;
	setp.eq.b32 	%p138, %r538, 1;
	selp.f64 	%fd1275, 0dBDA8FF8320FD8164, 0d3DE5DB65F9785EBA, %p138;
	ld.global.nc.v2.f64 	{%fd1276, %fd1277}, [%rd111];
	fma.rn.f64 	%fd1278, %fd1275, %fd1274, %fd1276;
	fma.rn.f64 	%fd1279, %fd1278, %fd1274, %fd1277;
	ld.global.nc.v2.f64 	{%fd1280, %fd1281}, [%rd111+16];
	fma.rn.f64 	%fd1282, %fd1279, %fd1274, %fd1280;
	fma.rn.f64 	%fd1283, %fd1282, %fd1274, %fd1281;
	ld.global.nc.v2.f64 	{%fd1284, %fd1285}, [%rd111+32];
	fma.rn.f64 	%fd1286, %fd1283, %fd1274, %fd1284;
	fma.rn.f64 	%fd1287, %fd1286, %fd1274, %fd1285;
	fma.rn.f64 	%fd1288, %fd1287, %fd2009, %fd2009;
	fma.rn.f64 	%fd1289, %fd1287, %fd1274, 0d3FF0000000000000;
	selp.f64 	%fd1290, %fd1289, %fd1288, %p138;
	and.b32  	%r539, %r918, 2;
	setp.eq.s32 	%p139, %r539, 0;
	mov.f64 	%fd1291, 0d0000000000000000;
	sub.f64 	%fd1292, %fd1291, %fd1290;
	selp.f64 	%fd297, %fd1290, %fd1292, %p139;
	fma.rn.f64 	%fd1293, %fd297, 0d3FF71547652B82FE, 0d4338000000000000;
	{
	.reg .b32 %temp; 
	mov.b64 	{%r191, %temp}, %fd1293;
	}
	mov.f64 	%fd1294, 0dC338000000000000;
	add.rn.f64 	%fd1295, %fd1293, %fd1294;
	fma.rn.f64 	%fd1296, %fd1295, 0dBFE62E42FEFA39EF, %fd297;
	fma.rn.f64 	%fd1297, %fd1295, 0dBC7ABC9E3B39803F, %fd1296;
	fma.rn.f64 	%fd1298, %fd1297, 0d3E5ADE1569CE2BDF, 0d3E928AF3FCA213EA;
	fma.rn.f64 	%fd1299, %fd1298, %fd1297, 0d3EC71DEE62401315;
	fma.rn.f64 	%fd1300, %fd1299, %fd1297, 0d3EFA01997C89EB71;
	fma.rn.f64 	%fd1301, %fd1300, %fd1297, 0d3F2A01A014761F65;
	fma.rn.f64 	%fd1302, %fd1301, %fd1297, 0d3F56C16C1852B7AF;
	fma.rn.f64 	%fd1303, %fd1302, %fd1297, 0d3F81111111122322;
	fma.rn.f64 	%fd1304, %fd1303, %fd1297, 0d3FA55555555502A1;
	fma.rn.f64 	%fd1305, %fd1304, %fd1297, 0d3FC5555555555511;
	fma.rn.f64 	%fd1306, %fd1305, %fd1297, 0d3FE000000000000B;
	fma.rn.f64 	%fd1307, %fd1306, %fd1297, 0d3FF0000000000000;
	fma.rn.f64 	%fd1308, %fd1307, %fd1297, 0d3FF0000000000000;
	{
	.reg .b32 %temp; 
	mov.b64 	{%r192, %temp}, %fd1308;
	}
	{
	.reg .b32 %temp; 
	mov.b64 	{%temp, %r193}, %fd1308;
	}
	shl.b32 	%r540, %r191, 20;
	add.s32 	%r541, %r540, %r193;
	mov.b64 	%fd2010, {%r192, %r541};
	{
	.reg .b32 %temp; 
	mov.b64 	{%temp, %r542}, %fd297;
	}
	mov.b32 	%f32, %r542;
	abs.f32 	%f15, %f32;
	setp.lt.f32 	%p140, %f15, 0f4086232B;
	@%p140 bra 	$L__BB3_193;
	setp.lt.f64 	%p141, %fd297, 0d0000000000000000;
	add.f64 	%fd1309, %fd297, 0d7FF0000000000000;
	selp.f64 	%fd2010, 0d0000000000000000, %fd1309, %p141;
	setp.geu.f32 	%p142, %f15, 0f40874800;
	@%p142 bra 	$L__BB3_193;
	shr.u32 	%r543, %r191, 31;
	add.s32 	%r544, %r191, %r543;
	shr.s32 	%r545, %r544, 1;
	shl.b32 	%r546, %r545, 20;
	add.s32 	%r547, %r193, %r546;
	mov.b64 	%fd1310, {%r192, %r547};
	sub.s32 	%r548, %r191, %r545;
	shl.b32 	%r549, %r548, 20;
	add.s32 	%r550, %r549, 1072693248;
	mov.b32 	%r551, 0;
	mov.b64 	%fd1311, {%r551, %r550};
	mul.f64 	%fd2010, %fd1311, %fd1310;
$L__BB3_193:
	cvt.rn.f64.s32 	%fd1312, %r187;
	mul.f64 	%fd302, %fd2010, %fd1312;
	div.rn.f64 	%fd303, %fd291, 0d4044000000000000;
	abs.f64 	%fd304, %fd303;
	setp.eq.f64 	%p143, %fd304, 0d7FF0000000000000;
	@%p143 bra 	$L__BB3_197;
	mul.f64 	%fd1313, %fd303, 0d3FE45F306DC9C883;
	cvt.rni.s32.f64 	%r919, %fd1313;
	cvt.rn.f64.s32 	%fd1314, %r919;
	fma.rn.f64 	%fd1315, %fd1314, 0dBFF921FB54442D18, %fd303;
	fma.rn.f64 	%fd1316, %fd1314, 0dBC91A62633145C00, %fd1315;
	fma.rn.f64 	%fd2012, %fd1314, 0dB97B839A252049C0, %fd1316;
	setp.ltu.f64 	%p144, %fd304, 0d41E0000000000000;
	@%p144 bra 	$L__BB3_196;
	{ // callseq 63, 0
	.param .b64 param0;
	st.param.f64 	[param0], %fd303;
	.param .align 16 .b8 retval0[16];
	call.uni (retval0), 
	__internal_trig_reduction_slowpathd, 
	(
	param0
	);
	ld.param.f64 	%fd2012, [retval0];
	ld.param.b32 	%r919, [retval0+8];
	} // callseq 63
$L__BB3_196:
	add.s32 	%r920, %r919, 1;
	bra.uni 	$L__BB3_198;
$L__BB3_197:
	mov.f64 	%fd1318, 0d0000000000000000;
	mul.rn.f64 	%fd2012, %fd303, %fd1318;
	mov.b32 	%r920, 1;
$L__BB3_198:
	shl.b32 	%r554, %r920, 6;
	cvt.u64.u32 	%rd112, %r554;
	and.b64  	%rd113, %rd112, 64;
	add.s64 	%rd115, %rd86, %rd113;
	mul.rn.f64 	%fd1319, %fd2012, %fd2012;
	and.b32  	%r555, %r920, 1;
	setp.eq.b32 	%p145, %r555, 1;
	selp.f64 	%fd1320, 0dBDA8FF8320FD8164, 0d3DE5DB65F9785EBA, %p145;
	ld.global.nc.v2.f64 	{%fd1321, %fd1322}, [%rd115];
	fma.rn.f64 	%fd1323, %fd1320, %fd1319, %fd1321;
	fma.rn.f64 	%fd1324, %fd1323, %fd1319, %fd1322;
	ld.global.nc.v2.f64 	{%fd1325, %fd1326}, [%rd115+16];
	fma.rn.f64 	%fd1327, %fd1324, %fd1319, %fd1325;
	fma.rn.f64 	%fd1328, %fd1327, %fd1319, %fd1326;
	ld.global.nc.v2.f64 	{%fd1329, %fd1330}, [%rd115+32];
	fma.rn.f64 	%fd1331, %fd1328, %fd1319, %fd1329;
	fma.rn.f64 	%fd1332, %fd1331, %fd1319, %fd1330;
	fma.rn.f64 	%fd1333, %fd1332, %fd2012, %fd2012;
	fma.rn.f64 	%fd1334, %fd1332, %fd1319, 0d3FF0000000000000;
	selp.f64 	%fd1335, %fd1334, %fd1333, %p145;
	and.b32  	%r556, %r920, 2;
	setp.eq.s32 	%p146, %r556, 0;
	mov.f64 	%fd1336, 0d0000000000000000;
	sub.f64 	%fd1337, %fd1336, %fd1335;
	selp.f64 	%fd1338, %fd1335, %fd1337, %p146;
	mul.f64 	%fd310, %fd302, %fd1338;
	ld.global.u32 	%r557, [%rd5+12800];
	ld.global.u32 	%r199, [%rd6+12800];
	cvt.rn.f64.s32 	%fd1339, %r557;
	mul.f64 	%fd311, %fd1, %fd1339;
	abs.f64 	%fd312, %fd311;
	setp.eq.f64 	%p147, %fd312, 0d7FF0000000000000;
	@%p147 bra 	$L__BB3_201;
	mul.f64 	%fd1340, %fd311, 0d3FE45F306DC9C883;
	cvt.rni.s32.f64 	%r921, %fd1340;
	cvt.rn.f64.s32 	%fd1341, %r921;
	fma.rn.f64 	%fd1342, %fd1341, 0dBFF921FB54442D18, %fd311;
	fma.rn.f64 	%fd1343, %fd1341, 0dBC91A62633145C00, %fd1342;
	fma.rn.f64 	%fd2013, %fd1341, 0dB97B839A252049C0, %fd1343;
	setp.ltu.f64 	%p148, %fd312, 0d41E0000000000000;
	@%p148 bra 	$L__BB3_202;
	{ // callseq 64, 0
	.param .b64 param0;
	st.param.f64 	[param0], %fd311;
	.param .align 16 .b8 retval0[16];
	call.uni (retval0), 
	__internal_trig_reduction_slowpathd, 
	(
	param0
	);
	ld.param.f64 	%fd2013, [retval0];
	ld.param.b32 	%r921, [retval0+8];
	} // callseq 64
	bra.uni 	$L__BB3_202;
$L__BB3_201:
	mov.f64 	%fd1345, 0d0000000000000000;
	mul.rn.f64 	%fd2013, %fd311, %fd1345;
	mov.b32 	%r921, 0;
$L__BB3_202:
	shl.b32 	%r560, %r921, 6;
	cvt.u64.u32 	%rd116, %r560;
	and.b64  	%rd117, %rd116, 64;
	mov.u64 	%rd118, __cudart_sin_cos_coeffs;
	add.s64 	%rd119, %rd118, %rd117;
	mul.rn.f64 	%fd1346, %fd2013, %fd2013;
	and.b32  	%r561, %r921, 1;
	setp.eq.b32 	%p149, %r561, 1;
	selp.f64 	%fd1347, 0dBDA8FF8320FD8164, 0d3DE5DB65F9785EBA, %p149;
	ld.global.nc.v2.f64 	{%fd1348, %fd1349}, [%rd119];
	fma.rn.f64 	%fd1350, %fd1347, %fd1346, %fd1348;
	fma.rn.f64 	%fd1351, %fd1350, %fd1346, %fd1349;
	ld.global.nc.v2.f64 	{%fd1352, %fd1353}, [%rd119+16];
	fma.rn.f64 	%fd1354, %fd1351, %fd1346, %fd1352;
	fma.rn.f64 	%fd1355, %fd1354, %fd1346, %fd1353;
	ld.global.nc.v2.f64 	{%fd1356, %fd1357}, [%rd119+32];
	fma.rn.f64 	%fd1358, %fd1355, %fd1346, %fd1356;
	fma.rn.f64 	%fd1359, %fd1358, %fd1346, %fd1357;
	fma.rn.f64 	%fd1360, %fd1359, %fd2013, %fd2013;
	fma.rn.f64 	%fd1361, %fd1359, %fd1346, 0d3FF0000000000000;
	selp.f64 	%fd1362, %fd1361, %fd1360, %p149;
	and.b32  	%r562, %r921, 2;
	setp.eq.s32 	%p150, %r562, 0;
	mov.f64 	%fd1363, 0d0000000000000000;
	sub.f64 	%fd1364, %fd1363, %fd1362;
	selp.f64 	%fd317, %fd1362, %fd1364, %p150;
	fma.rn.f64 	%fd1365, %fd317, 0d3FF71547652B82FE, 0d4338000000000000;
	{
	.reg .b32 %temp; 
	mov.b64 	{%r203, %temp}, %fd1365;
	}
	mov.f64 	%fd1366, 0dC338000000000000;
	add.rn.f64 	%fd1367, %fd1365, %fd1366;
	fma.rn.f64 	%fd1368, %fd1367, 0dBFE62E42FEFA39EF, %fd317;
	fma.rn.f64 	%fd1369, %fd1367, 0dBC7ABC9E3B39803F, %fd1368;
	fma.rn.f64 	%fd1370, %fd1369, 0d3E5ADE1569CE2BDF, 0d3E928AF3FCA213EA;
	fma.rn.f64 	%fd1371, %fd1370, %fd1369, 0d3EC71DEE62401315;
	fma.rn.f64 	%fd1372, %fd1371, %fd1369, 0d3EFA01997C89EB71;
	fma.rn.f64 	%fd1373, %fd1372, %fd1369, 0d3F2A01A014761F65;
	fma.rn.f64 	%fd1374, %fd1373, %fd1369, 0d3F56C16C1852B7AF;
	fma.rn.f64 	%fd1375, %fd1374, %fd1369, 0d3F81111111122322;
	fma.rn.f64 	%fd1376, %fd1375, %fd1369, 0d3FA55555555502A1;
	fma.rn.f64 	%fd1377, %fd1376, %fd1369, 0d3FC5555555555511;
	fma.rn.f64 	%fd1378, %fd1377, %fd1369, 0d3FE000000000000B;
	fma.rn.f64 	%fd1379, %fd1378, %fd1369, 0d3FF0000000000000;
	fma.rn.f64 	%fd1380, %fd1379, %fd1369, 0d3FF0000000000000;
	{
	.reg .b32 %temp; 
	mov.b64 	{%r204, %temp}, %fd1380;
	}
	{
	.reg .b32 %temp; 
	mov.b64 	{%temp, %r205}, %fd1380;
	}
	shl.b32 	%r563, %r203, 20;
	add.s32 	%r564, %r563, %r205;
	mov.b64 	%fd2014, {%r204, %r564};
	{
	.reg .b32 %temp; 
	mov.b64 	{%temp, %r565}, %fd317;
	}
	mov.b32 	%f33, %r565;
	abs.f32 	%f16, %f33;
	setp.lt.f32 	%p151, %f16, 0f4086232B;
	@%p151 bra 	$L__BB3_205;
	setp.lt.f64 	%p152, %fd317, 0d0000000000000000;
	add.f64 	%fd1381, %fd317, 0d7FF0000000000000;
	selp.f64 	%fd2014, 0d0000000000000000, %fd1381, %p152;
	setp.geu.f32 	%p153, %f16, 0f40874800;
	@%p153 bra 	$L__BB3_205;
	shr.u32 	%r566, %r203, 31;
	add.s32 	%r567, %r203, %r566;
	shr.s32 	%r568, %r567, 1;
	shl.b32 	%r569, %r568, 20;
	add.s32 	%r570, %r205, %r569;
	mov.b64 	%fd1382, {%r204, %r570};
	sub.s32 	%r571, %r203, %r568;
	shl.b32 	%r572, %r571, 20;
	add.s32 	%r573, %r572, 1072693248;
	mov.b32 	%r574, 0;
	mov.b64 	%fd1383, {%r574, %r573};
	mul.f64 	%fd2014, %fd1383, %fd1382;
$L__BB3_205:
	cvt.rn.f64.s32 	%fd1384, %r199;
	mul.f64 	%fd322, %fd2014, %fd1384;
	div.rn.f64 	%fd323, %fd311, 0d4044000000000000;
	abs.f64 	%fd324, %fd323;
	setp.eq.f64 	%p154, %fd324, 0d7FF0000000000000;
	@%p154 bra 	$L__BB3_209;
	mul.f64 	%fd1385, %fd323, 0d3FE45F306DC9C883;
	cvt.rni.s32.f64 	%r922, %fd1385;
	cvt.rn.f64.s32 	%fd1386, %r922;
	fma.rn.f64 	%fd1387, %fd1386, 0dBFF921FB54442D18, %fd323;
	fma.rn.f64 	%fd1388, %fd1386, 0dBC91A62633145C00, %fd1387;
	fma.rn.f64 	%fd2016, %fd1386, 0dB97B839A252049C0, %fd1388;
	setp.ltu.f64 	%p155, %fd324, 0d41E0000000000000;
	@%p155 bra 	$L__BB3_208;
	{ // callseq 65, 0
	.param .b64 param0;
	st.param.f64 	[param0], %fd323;
	.param .align 16 .b8 retval0[16];
	call.uni (retval0), 
	__internal_trig_reduction_slowpathd, 
	(
	param0
	);
	ld.param.f64 	%fd2016, [retval0];
	ld.param.b32 	%r922, [retval0+8];
	} // callseq 65
$L__BB3_208:
	add.s32 	%r923, %r922, 1;
	bra.uni 	$L__BB3_210;
$L__BB3_209:
	mov.f64 	%fd1390, 0d0000000000000000;
	mul.rn.f64 	%fd2016, %fd323, %fd1390;
	mov.b32 	%r923, 1;
$L__BB3_210:
	shl.b32 	%r577, %r923, 6;
	cvt.u64.u32 	%rd120, %r577;
	and.b64  	%rd121, %rd120, 64;
	mov.u64 	%rd122, __cudart_sin_cos_coeffs;
	add.s64 	%rd123, %rd122, %rd121;
	mul.rn.f64 	%fd1391, %fd2016, %fd2016;
	and.b32  	%r578, %r923, 1;
	setp.eq.b32 	%p156, %r578, 1;
	selp.f64 	%fd1392, 0dBDA8FF8320FD8164, 0d3DE5DB65F9785EBA, %p156;
	ld.global.nc.v2.f64 	{%fd1393, %fd1394}, [%rd123];
	fma.rn.f64 	%fd1395, %fd1392, %fd1391, %fd1393;
	fma.rn.f64 	%fd1396, %fd1395, %fd1391, %fd1394;
	ld.global.nc.v2.f64 	{%fd1397, %fd1398}, [%rd123+16];
	fma.rn.f64 	%fd1399, %fd1396, %fd1391, %fd1397;
	fma.rn.f64 	%fd1400, %fd1399, %fd1391, %fd1398;
	ld.global.nc.v2.f64 	{%fd1401, %fd1402}, [%rd123+32];
	fma.rn.f64 	%fd1403, %fd1400, %fd1391, %fd1401;
	fma.rn.f64 	%fd1404, %fd1403, %fd1391, %fd1402;
	fma.rn.f64 	%fd1405, %fd1404, %fd2016, %fd2016;
	fma.rn.f64 	%fd1406, %fd1404, %fd1391, 0d3FF0000000000000;
	selp.f64 	%fd1407, %fd1406, %fd1405, %p156;
	and.b32  	%r579, %r923, 2;
	setp.eq.s32 	%p157, %r579, 0;
	mov.f64 	%fd1408, 0d0000000000000000;
	sub.f64 	%fd1409, %fd1408, %fd1407;
	selp.f64 	%fd1410, %fd1407, %fd1409, %p157;
	mul.f64 	%fd330, %fd322, %fd1410;
	ld.global.u32 	%r580, [%rd5+15360];
	ld.global.u32 	%r211, [%rd6+15360];
	cvt.rn.f64.s32 	%fd1411, %r580;
	mul.f64 	%fd331, %fd1, %fd1411;
	abs.f64 	%fd332, %fd331;
	setp.eq.f64 	%p158, %fd332, 0d7FF0000000000000;
	@%p158 bra 	$L__BB3_213;
	mul.f64 	%fd1412, %fd331, 0d3FE45F306DC9C883;
	cvt.rni.s32.f64 	%r924, %fd1412;
	cvt.rn.f64.s32 	%fd1413, %r924;
	fma.rn.f64 	%fd1414, %fd1413, 0dBFF921FB54442D18, %fd331;
	fma.rn.f64 	%fd1415, %fd1413, 0dBC91A62633145C00, %fd1414;
	fma.rn.f64 	%fd2017, %fd1413, 0dB97B839A252049C0, %fd1415;
	setp.ltu.f64 	%p159, %fd332, 0d41E0000000000000;
	@%p159 bra 	$L__BB3_214;
	{ // callseq 66, 0
	.param .b64 param0;
	st.param.f64 	[param0], %fd331;
	.param .align 16 .b8 retval0[16];
	call.uni (retval0), 
	__internal_trig_reduction_slowpathd, 
	(
	param0
	);
	ld.param.f64 	%fd2017, [retval0];
	ld.param.b32 	%r924, [retval0+8];
	} // callseq 66
	bra.uni 	$L__BB3_214;
$L__BB3_213:
	mov.f64 	%fd1417, 0d0000000000000000;
	mul.rn.f64 	%fd2017, %fd331, %fd1417;
	mov.b32 	%r924, 0;
$L__BB3_214:
	shl.b32 	%r583, %r924, 6;
	cvt.u64.u32 	%rd124, %r583;
	and.b64  	%rd125, %rd124, 64;
	mov.u64 	%rd126, __cudart_sin_cos_coeffs;
	add.s64 	%rd127, %rd126, %rd125;
	mul.rn.f64 	%fd1418, %fd2017, %fd2017;
	and.b32  	%r584, %r924, 1;
	setp.eq.b32 	%p160, %r584, 1;
	selp.f64 	%fd1419, 0dBDA8FF8320FD8164, 0d3DE5DB65F9785EBA, %p160;
	ld.global.nc.v2.f64 	{%fd1420, %fd1421}, [%rd127];
	fma.rn.f64 	%fd1422, %fd1419, %fd1418, %fd1420;
	fma.rn.f64 	%fd1423, %fd1422, %fd1418, %fd1421;
	ld.global.nc.v2.f64 	{%fd1424, %fd1425}, [%rd127+16];
	fma.rn.f64 	%fd1426, %fd1423, %fd1418, %fd1424;
	fma.rn.f64 	%fd1427, %fd1426, %fd1418, %fd1425;
	ld.global.nc.v2.f64 	{%fd1428, %fd1429}, [%rd127+32];
	fma.rn.f64 	%fd1430, %fd1427, %fd1418, %fd1428;
	fma.rn.f64 	%fd1431, %fd1430, %fd1418, %fd1429;
	fma.rn.f64 	%fd1432, %fd1431, %fd2017, %fd2017;
	fma.rn.f64 	%fd1433, %fd1431, %fd1418, 0d3FF0000000000000;
	selp.f64 	%fd1434, %fd1433, %fd1432, %p160;
	and.b32  	%r585, %r924, 2;
	setp.eq.s32 	%p161, %r585, 0;
	mov.f64 	%fd1435, 0d0000000000000000;
	sub.f64 	%fd1436, %fd1435, %fd1434;
	selp.f64 	%fd337, %fd1434, %fd1436, %p161;
	fma.rn.f64 	%fd1437, %fd337, 0d3FF71547652B82FE, 0d4338000000000000;
	{
	.reg .b32 %temp; 
	mov.b64 	{%r215, %temp}, %fd1437;
	}
	mov.f64 	%fd1438, 0dC338000000000000;
	add.rn.f64 	%fd1439, %fd1437, %fd1438;
	fma.rn.f64 	%fd1440, %fd1439, 0dBFE62E42FEFA39EF, %fd337;
	fma.rn.f64 	%fd1441, %fd1439, 0dBC7ABC9E3B39803F, %fd1440;
	fma.rn.f64 	%fd1442, %fd1441, 0d3E5ADE1569CE2BDF, 0d3E928AF3FCA213EA;
	fma.rn.f64 	%fd1443, %fd1442, %fd1441, 0d3EC71DEE62401315;
	fma.rn.f64 	%fd1444, %fd1443, %fd1441, 0d3EFA01997C89EB71;
	fma.rn.f64 	%fd1445, %fd1444, %fd1441, 0d3F2A01A014761F65;
	fma.rn.f64 	%fd1446, %fd1445, %fd1441, 0d3F56C16C1852B7AF;
	fma.rn.f64 	%fd1447, %fd1446, %fd1441, 0d3F81111111122322;
	fma.rn.f64 	%fd1448, %fd1447, %fd1441, 0d3FA55555555502A1;
	fma.rn.f64 	%fd1449, %fd1448, %fd1441, 0d3FC5555555555511;
	fma.rn.f64 	%fd1450, %fd1449, %fd1441, 0d3FE000000000000B;
	fma.rn.f64 	%fd1451, %fd1450, %fd1441, 0d3FF0000000000000;
	fma.rn.f64 	%fd1452, %fd1451, %fd1441, 0d3FF0000000000000;
	{
	.reg .b32 %temp; 
	mov.b64 	{%r216, %temp}, %fd1452;
	}
	{
	.reg .b32 %temp; 
	mov.b64 	{%temp, %r217}, %fd1452;
	}
	shl.b32 	%r586, %r215, 20;
	add.s32 	%r587, %r586, %r217;
	mov.b64 	%fd2018, {%r216, %r587};
	{
	.reg .b32 %temp; 
	mov.b64 	{%temp, %r588}, %fd337;
	}
	mov.b32 	%f34, %r588;
	abs.f32 	%f17, %f34;
	setp.lt.f32 	%p162, %f17, 0f4086232B;
	@%p162 bra 	$L__BB3_217;
	setp.lt.f64 	%p163, %fd337, 0d0000000000000000;
	add.f64 	%fd1453, %fd337, 0d7FF0000000000000;
	selp.f64 	%fd2018, 0d0000000000000000, %fd1453, %p163;
	setp.geu.f32 	%p164, %f17, 0f40874800;
	@%p164 bra 	$L__BB3_217;
	shr.u32 	%r589, %r215, 31;
	add.s32 	%r590, %r215, %r589;
	shr.s32 	%r591, %r590, 1;
	shl.b32 	%r592, %r591, 20;
	add.s32 	%r593, %r217, %r592;
	mov.b64 	%fd1454, {%r216, %r593};
	sub.s32 	%r594, %r215, %r591;
	shl.b32 	%r595, %r594, 20;
	add.s32 	%r596, %r595, 1072693248;
	mov.b32 	%r597, 0;
	mov.b64 	%fd1455, {%r597, %r596};
	mul.f64 	%fd2018, %fd1455, %fd1454;
$L__BB3_217:
	cvt.rn.f64.s32 	%fd1456, %r211;
	mul.f64 	%fd342, %fd2018, %fd1456;
	div.rn.f64 	%fd343, %fd331, 0d4044000000000000;
	abs.f64 	%fd344, %fd343;
	setp.eq.f64 	%p165, %fd344, 0d7FF0000000000000;
	@%p165 bra 	$L__BB3_221;
	mul.f64 	%fd1457, %fd343, 0d3FE45F306DC9C883;
	cvt.rni.s32.f64 	%r925, %fd1457;
	cvt.rn.f64.s32 	%fd1458, %r925;
	fma.rn.f64 	%fd1459, %fd1458, 0dBFF921FB54442D18, %fd343;
	fma.rn.f64 	%fd1460, %fd1458, 0dBC91A62633145C00, %fd1459;
	fma.rn.f64 	%fd2020, %fd1458, 0dB97B839A252049C0, %fd1460;
	setp.ltu.f64 	%p166, %fd344, 0d41E0000000000000;
	@%p166 bra 	$L__BB3_220;
	{ // callseq 67, 0
	.param .b64 param0;
	st.param.f64 	[param0], %fd343;
	.param .align 16 .b8 retval0[16];
	call.uni (retval0), 
	__internal_trig_reduction_slowpathd, 
	(
	param0
	);
	ld.param.f64 	%fd2020, [retval0];
	ld.param.b32 	%r925, [retval0+8];
	} // callseq 67
$L__BB3_220:
	add.s32 	%r926, %r925, 1;
	bra.uni 	$L__BB3_222;
$L__BB3_221:
	mov.f64 	%fd1462, 0d0000000000000000;
	mul.rn.f64 	%fd2020, %fd343, %fd1462;
	mov.b32 	%r926, 1;
$L__BB3_222:
	shl.b32 	%r600, %r926, 6;
	cvt.u64.u32 	%rd128, %r600;
	and.b64  	%rd129, %rd128, 64;
	mov.u64 	%rd130, __cudart_sin_cos_coeffs;
	add.s64 	%rd131, %rd130, %rd129;
	mul.rn.f64 	%fd1463, %fd2020, %fd2020;
	and.b32  	%r601, %r926, 1;
	setp.eq.b32 	%p167, %r601, 1;
	selp.f64 	%fd1464, 0dBDA8FF8320FD8164, 0d3DE5DB65F9785EBA, %p167;
	ld.global.nc.v2.f64 	{%fd1465, %fd1466}, [%rd131];
	fma.rn.f64 	%fd1467, %fd1464, %fd1463, %fd1465;
	fma.rn.f64 	%fd1468, %fd1467, %fd1463, %fd1466;
	ld.global.nc.v2.f64 	{%fd1469, %fd1470}, [%rd131+16];
	fma.rn.f64 	%fd1471, %fd1468, %fd1463, %fd1469;
	fma.rn.f64 	%fd1472, %fd1471, %fd1463, %fd1470;
	ld.global.nc.v2.f64 	{%fd1473, %fd1474}, [%rd131+32];
	fma.rn.f64 	%fd1475, %fd1472, %fd1463, %fd1473;
	fma.rn.f64 	%fd1476, %fd1475, %fd1463, %fd1474;
	fma.rn.f64 	%fd1477, %fd1476, %fd2020, %fd2020;
	fma.rn.f64 	%fd1478, %fd1476, %fd1463, 0d3FF0000000000000;
	selp.f64 	%fd1479, %fd1478, %fd1477, %p167;
	and.b32  	%r602, %r926, 2;
	setp.eq.s32 	%p168, %r602, 0;
	mov.f64 	%fd1480, 0d0000000000000000;
	sub.f64 	%fd1481, %fd1480, %fd1479;
	selp.f64 	%fd1482, %fd1479, %fd1481, %p168;
	mul.f64 	%fd350, %fd342, %fd1482;
	ld.global.u32 	%r603, [%rd5+17920];
	ld.global.u32 	%r223, [%rd6+17920];
	cvt.rn.f64.s32 	%fd1483, %r603;
	mul.f64 	%fd351, %fd1, %fd1483;
	abs.f64 	%fd352, %fd351;
	setp.eq.f64 	%p169, %fd352, 0d7FF0000000000000;
	@%p169 bra 	$L__BB3_225;
	mul.f64 	%fd1484, %fd351, 0d3FE45F306DC9C883;
	cvt.rni.s32.f64 	%r927, %fd1484;
	cvt.rn.f64.s32 	%fd1485, %r927;
	fma.rn.f64 	%fd1486, %fd1485, 0dBFF921FB54442D18, %fd351;
	fma.rn.f64 	%fd1487, %fd1485, 0dBC91A62633145C00, %fd1486;
	fma.rn.f64 	%fd2021, %fd1485, 0dB97B839A252049C0, %fd1487;
	setp.ltu.f64 	%p170, %fd352, 0d41E0000000000000;
	@%p170 bra 	$L__BB3_226;
	{ // callseq 68, 0
	.param .b64 param0;
	st.param.f64 	[param0], %fd351;
	.param .align 16 .b8 retval0[16];
	call.uni (retval0), 
	__internal_trig_reduction_slowpathd, 
	(
	param0
	);
	ld.param.f64 	%fd2021, [retval0];
	ld.param.b32 	%r927, [retval0+8];
	} // callseq 68
	bra.uni 	$L__BB3_226;
$L__BB3_225:
	mov.f64 	%fd1489, 0d0000000000000000;
	mul.rn.f64 	%fd2021, %fd351, %fd1489;
	mov.b32 	%r927, 0;
$L__BB3_226:
	shl.b32 	%r606, %r927, 6;
	cvt.u64.u32 	%rd132, %r606;
	and.b64  	%rd133, %rd132, 64;
	mov.u64 	%rd134, __cudart_sin_cos_coeffs;
	add.s64 	%rd135, %rd134, %rd133;
	mul.rn.f64 	%fd1490, %fd2021, %fd2021;
	and.b32  	%r607, %r927, 1;
	setp.eq.b32 	%p171, %r607, 1;
	selp.f64 	%fd1491, 0dBDA8FF8320FD8164, 0d3DE5DB65F9785EBA, %p171;
	ld.global.nc.v2.f64 	{%fd1492, %fd1493}, [%rd135];
	fma.rn.f64 	%fd1494, %fd1491, %fd1490, %fd1492;
	fma.rn.f64 	%fd1495, %fd1494, %fd1490, %fd1493;
	ld.global.nc.v2.f64 	{%fd1496, %fd1497}, [%rd135+16];
	fma.rn.f64 	%fd1498, %fd1495, %fd1490, %fd1496;
	fma.rn.f64 	%fd1499, %fd1498, %fd1490, %fd1497;
	ld.global.nc.v2.f64 	{%fd1500, %fd1501}, [%rd135+32];
	fma.rn.f64 	%fd1502, %fd1499, %fd1490, %fd1500;
	fma.rn.f64 	%fd1503, %fd1502, %fd1490, %fd1501;
	fma.rn.f64 	%fd1504, %fd1503, %fd2021, %fd2021;
	fma.rn.f64 	%fd1505, %fd1503, %fd1490, 0d3FF0000000000000;
	selp.f64 	%fd1506, %fd1505, %fd1504, %p171;
	and.b32  	%r608, %r927, 2;
	setp.eq.s32 	%p172, %r608, 0;
	mov.f64 	%fd1507, 0d0000000000000000;
	sub.f64 	%fd1508, %fd1507, %fd1506;
	selp.f64 	%fd357, %fd1506, %fd1508, %p172;
	fma.rn.f64 	%fd1509, %fd357, 0d3FF71547652B82FE, 0d4338000000000000;
	{
	.reg .b32 %temp; 
	mov.b64 	{%r227, %temp}, %fd1509;
	}
	mov.f64 	%fd1510, 0dC338000000000000;
	add.rn.f64 	%fd1511, %fd1509, %fd1510;
	fma.rn.f64 	%fd1512, %fd1511, 0dBFE62E42FEFA39EF, %fd357;
	fma.rn.f64 	%fd1513, %fd1511, 0dBC7ABC9E3B39803F, %fd1512;
	fma.rn.f64 	%fd1514, %fd1513, 0d3E5ADE1569CE2BDF, 0d3E928AF3FCA213EA;
	fma.rn.f64 	%fd1515, %fd1514, %fd1513, 0d3EC71DEE62401315;
	fma.rn.f64 	%fd1516, %fd1515, %fd1513, 0d3EFA01997C89EB71;
	fma.rn.f64 	%fd1517, %fd1516, %fd1513, 0d3F2A01A014761F65;
	fma.rn.f64 	%fd1518, %fd1517, %fd1513, 0d3F56C16C1852B7AF;
	fma.rn.f64 	%fd1519, %fd1518, %fd1513, 0d3F81111111122322;
	fma.rn.f64 	%fd1520, %fd1519, %fd1513, 0d3FA55555555502A1;
	fma.rn.f64 	%fd1521, %fd1520, %fd1513, 0d3FC5555555555511;
	fma.rn.f64 	%fd1522, %fd1521, %fd1513, 0d3FE000000000000B;
	fma.rn.f64 	%fd1523, %fd1522, %fd1513, 0d3FF0000000000000;
	fma.rn.f64 	%fd1524, %fd1523, %fd1513, 0d3FF0000000000000;
	{
	.reg .b32 %temp; 
	mov.b64 	{%r228, %temp}, %fd1524;
	}
	{
	.reg .b32 %temp; 
	mov.b64 	{%temp, %r229}, %fd1524;
	}
	shl.b32 	%r609, %r227, 20;
	add.s32 	%r610, %r609, %r229;
	mov.b64 	%fd2022, {%r228, %r610};
	{
	.reg .b32 %temp; 
	mov.b64 	{%temp, %r611}, %fd357;
	}
	mov.b32 	%f35, %r611;
	abs.f32 	%f18, %f35;
	setp.lt.f32 	%p173, %f18, 0f4086232B;
	@%p173 bra 	$L__BB3_229;
	setp.lt.f64 	%p174, %fd357, 0d0000000000000000;
	add.f64 	%fd1525, %fd357, 0d7FF0000000000000;
	selp.f64 	%fd2022, 0d0000000000000000, %fd1525, %p174;
	setp.geu.f32 	%p175, %f18, 0f40874800;
	@%p175 bra 	$L__BB3_229;
	shr.u32 	%r612, %r227, 31;
	add.s32 	%r613, %r227, %r612;
	shr.s32 	%r614, %r613, 1;
	shl.b32 	%r615, %r614, 20;
	add.s32 	%r616, %r229, %r615;
	mov.b64 	%fd1526, {%r228, %r616};
	sub.s32 	%r617, %r227, %r614;
	shl.b32 	%r618, %r617, 20;
	add.s32 	%r619, %r618, 1072693248;
	mov.b32 	%r620, 0;
	mov.b64 	%fd1527, {%r620, %r619};
	mul.f64 	%fd2022, %fd1527, %fd1526;
$L__BB3_229:
	cvt.rn.f64.s32 	%fd1528, %r223;
	mul.f64 	%fd362, %fd2022, %fd1528;
	div.rn.f64 	%fd363, %fd351, 0d4044000000000000;
	abs.f64 	%fd364, %fd363;
	setp.eq.f64 	%p176, %fd364, 0d7FF0000000000000;
	@%p176 bra 	$L__BB3_233;
	mul.f64 	%fd1529, %fd363, 0d3FE45F306DC9C883;
	cvt.rni.s32.f64 	%r928, %fd1529;
	cvt.rn.f64.s32 	%fd1530, %r928;
	fma.rn.f64 	%fd1531, %fd1530, 0dBFF921FB54442D18, %fd363;
	fma.rn.f64 	%fd1532, %fd1530, 0dBC91A62633145C00, %fd1531;
	fma.rn.f64 	%fd2024, %fd1530, 0dB97B839A252049C0, %fd1532;
	setp.ltu.f64 	%p177, %fd364, 0d41E0000000000000;
	@%p177 bra 	$L__BB3_232;
	{ // callseq 69, 0
	.param .b64 param0;
	st.param.f64 	[param0], %fd363;
	.param .align 16 .b8 retval0[16];
	call.uni (retval0), 
	__internal_trig_reduction_slowpathd, 
	(
	param0
	);
	ld.param.f64 	%fd2024, [retval0];
	ld.param.b32 	%r928, [retval0+8];
	} // callseq 69
$L__BB3_232:
	add.s32 	%r929, %r928, 1;
	bra.uni 	$L__BB3_234;
$L__BB3_233:
	mov.f64 	%fd1534, 0d0000000000000000;
	mul.rn.f64 	%fd2024, %fd363, %fd1534;
	mov.b32 	%r929, 1;
$L__BB3_234:
	shl.b32 	%r623, %r929, 6;
	cvt.u64.u32 	%rd136, %r623;
	and.b64  	%rd137, %rd136, 64;
	mov.u64 	%rd138, __cudart_sin_cos_coeffs;
	add.s64 	%rd139, %rd138, %rd137;
	mul.rn.f64 	%fd1535, %fd2024, %fd2024;
	and.b32  	%r624, %r929, 1;
	setp.eq.b32 	%p178, %r624, 1;
	selp.f64 	%fd1536, 0dBDA8FF8320FD8164, 0d3DE5DB65F9785EBA, %p178;
	ld.global.nc.v2.f64 	{%fd1537, %fd1538}, [%rd139];
	fma.rn.f64 	%fd1539, %fd1536, %fd1535, %fd1537;
	fma.rn.f64 	%fd1540, %fd1539, %fd1535, %fd1538;
	ld.global.nc.v2.f64 	{%fd1541, %fd1542}, [%rd139+16];
	fma.rn.f64 	%fd1543, %fd1540, %fd1535, %fd1541;
	fma.rn.f64 	%fd1544, %fd1543, %fd1535, %fd1542;
	ld.global.nc.v2.f64 	{%fd1545, %fd1546}, [%rd139+32];
	fma.rn.f64 	%fd1547, %fd1544, %fd1535, %fd1545;
	fma.rn.f64 	%fd1548, %fd1547, %fd1535, %fd1546;
	fma.rn.f64 	%fd1549, %fd1548, %fd2024, %fd2024;
	fma.rn.f64 	%fd1550, %fd1548, %fd1535, 0d3FF0000000000000;
	selp.f64 	%fd1551, %fd1550, %fd1549, %p178;
	and.b32  	%r625, %r929, 2;
	setp.eq.s32 	%p179, %r625, 0;
	mov.f64 	%fd1552, 0d0000000000000000;
	sub.f64 	%fd1553, %fd1552, %fd1551;
	selp.f64 	%fd1554, %fd1551, %fd1553, %p179;
	add.f64 	%fd1555, %fd2030, %fd230;
	add.f64 	%fd1556, %fd1555, %fd250;
	add.f64 	%fd1557, %fd1556, %fd270;
	add.f64 	%fd1558, %fd1557, %fd290;
	add.f64 	%fd1559, %fd1558, %fd310;
	add.f64 	%fd1560, %fd1559, %fd330;
	add.f64 	%fd1561, %fd1560, %fd350;
	fma.rn.f64 	%fd2030, %fd362, %fd1554, %fd1561;
	sub.s32 	%r626, %r1, %r905;
	setp.lt.u32 	%p180, %r626, %r3;
	add.s32 	%r904, %r904, %r3;
	@%p180 bra 	$L__BB3_251;
	bra.uni 	$L__BB3_137;
$L__BB3_235:
	setp.le.u32 	%p181, %r1, %r905;
	@%p181 bra 	$L__BB3_251;
	sub.s32 	%r236, %r1, %r905;
	setp.ge.s32 	%p182, %r38, %r236;
	@%p182 bra 	$L__BB3_251;
	mov.u64 	%rd145, __cudart_sin_cos_coeffs;
	mov.u32 	%r931, %r38;
$L__BB3_238:
	mul.wide.u32 	%rd140, %r904, 4;
	add.s64 	%rd141, %rd1, %rd140;
	add.s64 	%rd142, %rd2, %rd140;
	ld.global.u32 	%r627, [%rd141];
	ld.global.u32 	%r239, [%rd142];
	cvt.rn.f64.s32 	%fd1562, %r627;
	mul.f64 	%fd372, %fd1, %fd1562;
	abs.f64 	%fd373, %fd372;
	setp.neu.f64 	%p183, %fd373, 0d7FF0000000000000;
	@%p183 bra 	$L__BB3_240;
	mov.f64 	%fd1568, 0d0000000000000000;
	mul.rn.f64 	%fd2026, %fd372, %fd1568;
	mov.b32 	%r932, 0;
	bra.uni 	$L__BB3_242;
$L__BB3_240:
	mul.f64 	%fd1563, %fd372, 0d3FE45F306DC9C883;
	cvt.rni.s32.f64 	%r932, %fd1563;
	cvt.rn.f64.s32 	%fd1564, %r932;
	fma.rn.f64 	%fd1565, %fd1564, 0dBFF921FB54442D18, %fd372;
	fma.rn.f64 	%fd1566, %fd1564, 0dBC91A62633145C00, %fd1565;
	fma.rn.f64 	%fd2026, %fd1564, 0dB97B839A252049C0, %fd1566;
	setp.ltu.f64 	%p184, %fd373, 0d41E0000000000000;
	@%p184 bra 	$L__BB3_242;
	{ // callseq 70, 0
	.param .b64 param0;
	st.param.f64 	[param0], %fd372;
	.param .align 16 .b8 retval0[16];
	call.uni (retval0), 
	__internal_trig_reduction_slowpathd, 
	(
	param0
	);
	ld.param.f64 	%fd2026, [retval0];
	ld.param.b32 	%r932, [retval0+8];
	} // callseq 70
$L__BB3_242:
	shl.b32 	%r630, %r932, 6;
	cvt.u64.u32 	%rd143, %r630;
	and.b64  	%rd144, %rd143, 64;
	add.s64 	%rd146, %rd145, %rd144;
	mul.rn.f64 	%fd1569, %fd2026, %fd2026;
	and.b32  	%r631, %r932, 1;
	setp.eq.b32 	%p185, %r631, 1;
	selp.f64 	%fd1570, 0dBDA8FF8320FD8164, 0d3DE5DB65F9785EBA, %p185;
	ld.global.nc.v2.f64 	{%fd1571, %fd1572}, [%rd146];
	fma.rn.f64 	%fd1573, %fd1570, %fd1569, %fd1571;
	fma.rn.f64 	%fd1574, %fd1573, %fd1569, %fd1572;
	ld.global.nc.v2.f64 	{%fd1575, %fd1576}, [%rd146+16];
	fma.rn.f64 	%fd1577, %fd1574, %fd1569, %fd1575;
	fma.rn.f64 	%fd1578, %fd1577, %fd1569, %fd1576;
	ld.global.nc.v2.f64 	{%fd1579, %fd1580}, [%rd146+32];
	fma.rn.f64 	%fd1581, %fd1578, %fd1569, %fd1579;
	fma.rn.f64 	%fd1582, %fd1581, %fd1569, %fd1580;
	fma.rn.f64 	%fd1583, %fd1582, %fd2026, %fd2026;
	fma.rn.f64 	%fd1584, %fd1582, %fd1569, 0d3FF0000000000000;
	selp.f64 	%fd1585, %fd1584, %fd1583, %p185;
	and.b32  	%r632, %r932, 2;
	setp.eq.s32 	%p186, %r632, 0;
	mov.f64 	%fd1586, 0d0000000000000000;
	sub.f64 	%fd1587, %fd1586, %fd1585;
	selp.f64 	%fd378, %fd1585, %fd1587, %p186;
	fma.rn.f64 	%fd1588, %fd378, 0d3FF71547652B82FE, 0d4338000000000000;
	{
	.reg .b32 %temp; 
	mov.b64 	{%r243, %temp}, %fd1588;
	}
	mov.f64 	%fd1589, 0dC338000000000000;
	add.rn.f64 	%fd1590, %fd1588, %fd1589;
	fma.rn.f64 	%fd1591, %fd1590, 0dBFE62E42FEFA39EF, %fd378;
	fma.rn.f64 	%fd1592, %fd1590, 0dBC7ABC9E3B39803F, %fd1591;
	fma.rn.f64 	%fd1593, %fd1592, 0d3E5ADE1569CE2BDF, 0d3E928AF3FCA213EA;
	fma.rn.f64 	%fd1594, %fd1593, %fd1592, 0d3EC71DEE62401315;
	fma.rn.f64 	%fd1595, %fd1594, %fd1592, 0d3EFA01997C89EB71;
	fma.rn.f64 	%fd1596, %fd1595, %fd1592, 0d3F2A01A014761F65;
	fma.rn.f64 	%fd1597, %fd1596, %fd1592, 0d3F56C16C1852B7AF;
	fma.rn.f64 	%fd1598, %fd1597, %fd1592, 0d3F81111111122322;
	fma.rn.f64 	%fd1599, %fd1598, %fd1592, 0d3FA55555555502A1;
	fma.rn.f64 	%fd1600, %fd1599, %fd1592, 0d3FC5555555555511;
	fma.rn.f64 	%fd1601, %fd1600, %fd1592, 0d3FE000000000000B;
	fma.rn.f64 	%fd1602, %fd1601, %fd1592, 0d3FF0000000000000;
	fma.rn.f64 	%fd1603, %fd1602, %fd1592, 0d3FF0000000000000;
	{
	.reg .b32 %temp; 
	mov.b64 	{%r244, %temp}, %fd1603;
	}
	{
	.reg .b32 %temp; 
	mov.b64 	{%temp, %r245}, %fd1603;
	}
	shl.b32 	%r633, %r243, 20;
	add.s32 	%r634, %r633, %r245;
	mov.b64 	%fd2027, {%r244, %r634};
	{
	.reg .b32 %temp; 
	mov.b64 	{%temp, %r635}, %fd378;
	}
	mov.b32 	%f36, %r635;
	abs.f32 	%f19, %f36;
	setp.lt.f32 	%p187, %f19, 0f4086232B;
	@%p187 bra 	$L__BB3_245;
	setp.lt.f64 	%p188, %fd378, 0d0000000000000000;
	add.f64 	%fd1604, %fd378, 0d7FF0000000000000;
	selp.f64 	%fd2027, 0d0000000000000000, %fd1604, %p188;
	setp.geu.f32 	%p189, %f19, 0f40874800;
	@%p189 bra 	$L__BB3_245;
	shr.u32 	%r636, %r243, 31;
	add.s32 	%r637, %r243, %r636;
	shr.s32 	%r638, %r637, 1;
	shl.b32 	%r639, %r638, 20;
	add.s32 	%r640, %r245, %r639;
	mov.b64 	%fd1605, {%r244, %r640};
	sub.s32 	%r641, %r243, %r638;
	shl.b32 	%r642, %r641, 20;
	add.s32 	%r643, %r642, 1072693248;
	mov.b32 	%r644, 0;
	mov.b64 	%fd1606, {%r644, %r643};
	mul.f64 	%fd2027, %fd1606, %fd1605;
$L__BB3_245:
	cvt.rn.f64.s32 	%fd1607, %r239;
	mul.f64 	%fd383, %fd2027, %fd1607;
	div.rn.f64 	%fd384, %fd372, 0d4044000000000000;
	abs.f64 	%fd385, %fd384;
	setp.neu.f64 	%p190, %fd385, 0d7FF0000000000000;
	@%p190 bra 	$L__BB3_247;
	mov.f64 	%fd1613, 0d0000000000000000;
	mul.rn.f64 	%fd2029, %fd384, %fd1613;
	mov.b32 	%r934, 1;
	bra.uni 	$L__BB3_250;
$L__BB3_247:
	mul.f64 	%fd1608, %fd384, 0d3FE45F306DC9C883;
	cvt.rni.s32.f64 	%r933, %fd1608;
	cvt.rn.f64.s32 	%fd1609, %r933;
	fma.rn.f64 	%fd1610, %fd1609, 0dBFF921FB54442D18, %fd384;
	fma.rn.f64 	%fd1611, %fd1609, 0dBC91A62633145C00, %fd1610;
	fma.rn.f64 	%fd2029, %fd1609, 0dB97B839A252049C0, %fd1611;
	setp.ltu.f64 	%p191, %fd385, 0d41E0000000000000;
	@%p191 bra 	$L__BB3_249;
	{ // callseq 71, 0
	.param .b64 param0;
	st.param.f64 	[param0], %fd384;
	.param .align 16 .b8 retval0[16];
	call.uni (retval0), 
	__internal_trig_reduction_slowpathd, 
	(
	param0
	);
	ld.param.f64 	%fd2029, [retval0];
	ld.param.b32 	%r933, [retval0+8];
	} // callseq 71
$L__BB3_249:
	add.s32 	%r934, %r933, 1;
$L__BB3_250:
	shl.b32 	%r647, %r934, 6;
	cvt.u64.u32 	%rd147, %r647;
	and.b64  	%rd148, %rd147, 64;
	add.s64 	%rd150, %rd145, %rd148;
	mul.rn.f64 	%fd1614, %fd2029, %fd2029;
	and.b32  	%r648, %r934, 1;
	setp.eq.b32 	%p192, %r648, 1;
	selp.f64 	%fd1615, 0dBDA8FF8320FD8164, 0d3DE5DB65F9785EBA, %p192;
	ld.global.nc.v2.f64 	{%fd1616, %fd1617}, [%rd150];
	fma.rn.f64 	%fd1618, %fd1615, %fd1614, %fd1616;
	fma.rn.f64 	%fd1619, %fd1618, %fd1614, %fd1617;
	ld.global.nc.v2.f64 	{%fd1620, %fd1621}, [%rd150+16];
	fma.rn.f64 	%fd1622, %fd1619, %fd1614, %fd1620;
	fma.rn.f64 	%fd1623, %fd1622, %fd1614, %fd1621;
	ld.global.nc.v2.f64 	{%fd1624, %fd1625}, [%rd150+32];
	fma.rn.f64 	%fd1626, %fd1623, %fd1614, %fd1624;
	fma.rn.f64 	%fd1627, %fd1626, %fd1614, %fd1625;
	fma.rn.f64 	%fd1628, %fd1627, %fd2029, %fd2029;
	fma.rn.f64 	%fd1629, %fd1627, %fd1614, 0d3FF0000000000000;
	selp.f64 	%fd1630, %fd1629, %fd1628, %p192;
	and.b32  	%r649, %r934, 2;
	setp.eq.s32 	%p193, %r649, 0;
	mov.f64 	%fd1631, 0d0000000000000000;
	sub.f64 	%fd1632, %fd1631, %fd1630;
	selp.f64 	%fd1633, %fd1630, %fd1632, %p193;
	fma.rn.f64 	%fd2030, %fd383, %fd1633, %fd2030;
	add.s32 	%r931, %r931, 640;
	add.s32 	%r904, %r904, 640;
	setp.lt.s32 	%p194, %r931, %r236;
	@%p194 bra 	$L__BB3_238;
$L__BB3_251:
	// begin inline asm
	mov.u32 %r650, %laneid;
	// end inline asm
	mov.b64 	%rd151, %fd2030;
	mov.b64 	{%r652, %r657}, %rd151;
	mov.b32 	%r658, 1;
	mov.b32 	%r699, 31;
	mov.b32 	%r700, -1;
	// begin inline asm
	shfl.sync.down.b32 %r651, %r652, %r658, %r699, %r700;
	// end inline asm
	// begin inline asm
	shfl.sync.down.b32 %r656, %r657, %r658, %r699, %r700;
	// end inline asm
	mov.b64 	%rd152, {%r651, %r656};
	mov.b64 	%fd1634, %rd152;
	setp.gt.s32 	%p195, %r650, 30;
	add.f64 	%fd1635, %fd2030, %fd1634;
	selp.f64 	%fd1636, %fd2030, %fd1635, %p195;
	mov.b64 	%rd153, %fd1636;
	mov.b64 	{%r662, %r667}, %rd153;
	mov.b32 	%r668, 2;
	// begin inline asm
	shfl.sync.down.b32 %r661, %r662, %r668, %r699, %r700;
	// end inline asm
	// begin inline asm
	shfl.sync.down.b32 %r666, %r667, %r668, %r699, %r700;
	// end inline asm
	mov.b64 	%rd154, {%r661, %r666};
	mov.b64 	%fd1637, %rd154;
	setp.gt.s32 	%p196, %r650, 29;
	add.f64 	%fd1638, %fd1636, %fd1637;
	selp.f64 	%fd1639, %fd1636, %fd1638, %p196;
	mov.b64 	%rd155, %fd1639;
	mov.b64 	{%r672, %r677}, %rd155;
	mov.b32 	%r678, 4;
	// begin inline asm
	shfl.sync.down.b32 %r671, %r672, %r678, %r699, %r700;
	// end inline asm
	// begin inline asm
	shfl.sync.down.b32 %r676, %r677, %r678, %r699, %r700;
	// end inline asm
	mov.b64 	%rd156, {%r671, %r676};
	mov.b64 	%fd1640, %rd156;
	setp.gt.s32 	%p197, %r650, 27;
	add.f64 	%fd1641, %fd1639, %fd1640;
	selp.f64 	%fd1642, %fd1639, %fd1641, %p197;
	mov.b64 	%rd157, %fd1642;
	mov.b64 	{%r682, %r687}, %rd157;
	mov.b32 	%r688, 8;
	// begin inline asm
	shfl.sync.down.b32 %r681, %r682, %r688, %r699, %r700;
	// end inline asm
	// begin inline asm
	shfl.sync.down.b32 %r686, %r687, %r688, %r699, %r700;
	// end inline asm
	mov.b64 	%rd158, {%r681, %r686};
	mov.b64 	%fd1643, %rd158;
	setp.gt.s32 	%p198, %r650, 23;
	add.f64 	%fd1644, %fd1642, %fd1643;
	selp.f64 	%fd1645, %fd1642, %fd1644, %p198;
	mov.b64 	%rd159, %fd1645;
	mov.b64 	{%r692, %r697}, %rd159;
	mov.b32 	%r698, 16;
	// begin inline asm
	shfl.sync.down.b32 %r691, %r692, %r698, %r699, %r700;
	// end inline asm
	// begin inline asm
	shfl.sync.down.b32 %r696, %r697, %r698, %r699, %r700;
	// end inline asm
	mov.b64 	%rd160, {%r691, %r696};
	mov.b64 	%fd1646, %rd160;
	setp.gt.s32 	%p199, %r650, 15;
	add.f64 	%fd393, %fd1645, %fd1646;
	selp.f64 	%fd2031, %fd1645, %fd393, %p199;
	setp.ne.s32 	%p200, %r650, 0;
	@%p200 bra 	$L__BB3_253;
	shr.u32 	%r701, %r38, 2;
	and.b32  	%r702, %r701, 248;
	mov.u32 	%r703, _ZZN3cub18CUB_300001_SM_10006detail6reduce18DeviceReduceKernelINS2_10policy_hubIdjN4cuda3std3__44plusIdEEE10Policy1000EN6thrust24THRUST_300001_SM_1000_NS12zip_iteratorINS7_5tupleIJNSD_6detail15normal_iteratorINSD_10device_ptrIiEEEESK_EEEEEjS9_d4simpEEvT0_PT3_T1_NS0_13GridEvenShareISR_EET2_T4_E12temp_storage;
	add.s32 	%r704, %r703, %r702;
	st.shared.f64 	[%r704+24], %fd393;
$L__BB3_253:
	bar.sync 	0;
	setp.ne.s32 	%p201, %r38, 0;
	@%p201 bra 	$L__BB3_255;
	ld.shared.f64 	%fd1647, [_ZZN3cub18CUB_300001_SM_10006detail6reduce18DeviceReduceKernelINS2_10policy_hubIdjN4cuda3std3__44plusIdEEE10Policy1000EN6thrust24THRUST_300001_SM_1000_NS12zip_iteratorINS7_5tupleIJNSD_6detail15normal_iteratorINSD_10device_ptrIiEEEESK_EEEEEjS9_d4simpEEvT0_PT3_T1_NS0_13GridEvenShareISR_EET2_T4_E12temp_storage+32];
	add.f64 	%fd1648, %fd2031, %fd1647;
	ld.shared.f64 	%fd1649, [_ZZN3cub18CUB_300001_SM_10006detail6reduce18DeviceReduceKernelINS2_10policy_hubIdjN4cuda3std3__44plusIdEEE10Policy1000EN6thrust24THRUST_300001_SM_1000_NS12zip_iteratorINS7_5tupleIJNSD_6detail15normal_iteratorINSD_10device_ptrIiEEEESK_EEEEEjS9_d4simpEEvT0_PT3_T1_NS0_13GridEvenShareISR_EET2_T4_E12temp_storage+40];
	add.f64 	%fd1650, %fd1648, %fd1649;
	ld.shared.f64 	%fd1651, [_ZZN3cub18CUB_300001_SM_10006detail6reduce18DeviceReduceKernelINS2_10policy_hubIdjN4cuda3std3__44plusIdEEE10Policy1000EN6thrust24THRUST_300001_SM_1000_NS12zip_iteratorINS7_5tupleIJNSD_6detail15normal_iteratorINSD_10device_ptrIiEEEESK_EEEEEjS9_d4simpEEvT0_PT3_T1_NS0_13GridEvenShareISR_EET2_T4_E12temp_storage+48];
	add.f64 	%fd1652, %fd1650, %fd1651;
	ld.shared.f64 	%fd1653, [_ZZN3cub18CUB_300001_SM_10006detail6reduce18DeviceReduceKernelINS2_10policy_hubIdjN4cuda3std3__44plusIdEEE10Policy1000EN6thrust24THRUST_300001_SM_1000_NS12zip_iteratorINS7_5tupleIJNSD_6detail15normal_iteratorINSD_10device_ptrIiEEEESK_EEEEEjS9_d4simpEEvT0_PT3_T1_NS0_13GridEvenShareISR_EET2_T4_E12temp_storage+56];
	add.f64 	%fd1654, %fd1652, %fd1653;
	ld.shared.f64 	%fd1655, [_ZZN3cub18CUB_300001_SM_10006detail6reduce18DeviceReduceKernelINS2_10policy_hubIdjN4cuda3std3__44plusIdEEE10Policy1000EN6thrust24THRUST_300001_SM_1000_NS12zip_iteratorINS7_5tupleIJNSD_6detail15normal_iteratorINSD_10device_ptrIiEEEESK_EEEEEjS9_d4simpEEvT0_PT3_T1_NS0_13GridEvenShareISR_EET2_T4_E12temp_storage+64];
	add.f64 	%fd1656, %fd1654, %fd1655;
	ld.shared.f64 	%fd1657, [_ZZN3cub18CUB_300001_SM_10006detail6reduce18DeviceReduceKernelINS2_10policy_hubIdjN4cuda3std3__44plusIdEEE10Policy1000EN6thrust24THRUST_300001_SM_1000_NS12zip_iteratorINS7_5tupleIJNSD_6detail15normal_iteratorINSD_10device_ptrIiEEEESK_EEEEEjS9_d4simpEEvT0_PT3_T1_NS0_13GridEvenShareISR_EET2_T4_E12temp_storage+72];
	add.f64 	%fd1658, %fd1656, %fd1657;
	ld.shared.f64 	%fd1659, [_ZZN3cub18CUB_300001_SM_10006detail6reduce18DeviceReduceKernelINS2_10policy_hubIdjN4cuda3std3__44plusIdEEE10Policy1000EN6thrust24THRUST_300001_SM_1000_NS12zip_iteratorINS7_5tupleIJNSD_6detail15normal_iteratorINSD_10device_ptrIiEEEESK_EEEEEjS9_d4simpEEvT0_PT3_T1_NS0_13GridEvenShareISR_EET2_T4_E12temp_storage+80];
	add.f64 	%fd1660, %fd1658, %fd1659;
	ld.shared.f64 	%fd1661, [_ZZN3cub18CUB_300001_SM_10006detail6reduce18DeviceReduceKernelINS2_10policy_hubIdjN4cuda3std3__44plusIdEEE10Policy1000EN6thrust24THRUST_300001_SM_1000_NS12zip_iteratorINS7_5tupleIJNSD_6detail15normal_iteratorINSD_10device_ptrIiEEEESK_EEEEEjS9_d4simpEEvT0_PT3_T1_NS0_13GridEvenShareISR_EET2_T4_E12temp_storage+88];
	add.f64 	%fd1662, %fd1660, %fd1661;
	ld.shared.f64 	%fd1663, [_ZZN3cub18CUB_300001_SM_10006detail6reduce18DeviceReduceKernelINS2_10policy_hubIdjN4cuda3std3__44plusIdEEE10Policy1000EN6thrust24THRUST_300001_SM_1000_NS12zip_iteratorINS7_5tupleIJNSD_6detail15normal_iteratorINSD_10device_ptrIiEEEESK_EEEEEjS9_d4simpEEvT0_PT3_T1_NS0_13GridEvenShareISR_EET2_T4_E12temp_storage+96];
	add.f64 	%fd1664, %fd1662, %fd1663;
	ld.shared.f64 	%fd1665, [_ZZN3cub18CUB_300001_SM_10006detail6reduce18DeviceReduceKernelINS2_10policy_hubIdjN4cuda3std3__44plusIdEEE10Policy1000EN6thrust24THRUST_300001_SM_1000_NS12zip_iteratorINS7_5tupleIJNSD_6detail15normal_iteratorINSD_10device_ptrIiEEEESK_EEEEEjS9_d4simpEEvT0_PT3_T1_NS0_13GridEvenShareISR_EET2_T4_E12temp_storage+104];
	add.f64 	%fd1666, %fd1664, %fd1665;
	ld.shared.f64 	%fd1667, [_ZZN3cub18CUB_300001_SM_10006detail6reduce18DeviceReduceKernelINS2_10policy_hubIdjN4cuda3std3__44plusIdEEE10Policy1000EN6thrust24THRUST_300001_SM_1000_NS12zip_iteratorINS7_5tupleIJNSD_6detail15normal_iteratorINSD_10device_ptrIiEEEESK_EEEEEjS9_d4simpEEvT0_PT3_T1_NS0_13GridEvenShareISR_EET2_T4_E12temp_storage+112];
	add.f64 	%fd1668, %fd1666, %fd1667;
	ld.shared.f64 	%fd1669, [_ZZN3cub18CUB_300001_SM_10006detail6reduce18DeviceReduceKernelINS2_10policy_hubIdjN4cuda3std3__44plusIdEEE10Policy1000EN6thrust24THRUST_300001_SM_1000_NS12zip_iteratorINS7_5tupleIJNSD_6detail15normal_iteratorINSD_10device_ptrIiEEEESK_EEEEEjS9_d4simpEEvT0_PT3_T1_NS0_13GridEvenShareISR_EET2_T4_E12temp_storage+120];
	add.f64 	%fd1670, %fd1668, %fd1669;
	ld.shared.f64 	%fd1671, [_ZZN3cub18CUB_300001_SM_10006detail6reduce18DeviceReduceKernelINS2_10policy_hubIdjN4cuda3std3__44plusIdEEE10Policy1000EN6thrust24THRUST_300001_SM_1000_NS12zip_iteratorINS7_5tupleIJNSD_6detail15normal_iteratorINSD_10device_ptrIiEEEESK_EEEEEjS9_d4simpEEvT0_PT3_T1_NS0_13GridEvenShareISR_EET2_T4_E12temp_storage+128];
	add.f64 	%fd1672, %fd1670, %fd1671;
	ld.shared.f64 	%fd1673, [_ZZN3cub18CUB_300001_SM_10006detail6reduce18DeviceReduceKernelINS2_10policy_hubIdjN4cuda3std3__44plusIdEEE10Policy1000EN6thrust24THRUST_300001_SM_1000_NS12zip_iteratorINS7_5tupleIJNSD_6detail15normal_iteratorINSD_10device_ptrIiEEEESK_EEEEEjS9_d4simpEEvT0_PT3_T1_NS0_13GridEvenShareISR_EET2_T4_E12temp_storage+136];
	add.f64 	%fd1674, %fd1672, %fd1673;
	ld.shared.f64 	%fd1675, [_ZZN3cub18CUB_300001_SM_10006detail6reduce18DeviceReduceKernelINS2_10policy_hubIdjN4cuda3std3__44plusIdEEE10Policy1000EN6thrust24THRUST_300001_SM_1000_NS12zip_iteratorINS7_5tupleIJNSD_6detail15normal_iteratorINSD_10device_ptrIiEEEESK_EEEEEjS9_d4simpEEvT0_PT3_T1_NS0_13GridEvenShareISR_EET2_T4_E12temp_storage+144];
	add.f64 	%fd1676, %fd1674, %fd1675;
	ld.shared.f64 	%fd1677, [_ZZN3cub18CUB_300001_SM_10006detail6reduce18DeviceReduceKernelINS2_10policy_hubIdjN4cuda3std3__44plusIdEEE10Policy1000EN6thrust24THRUST_300001_SM_1000_NS12zip_iteratorINS7_5tupleIJNSD_6detail15normal_iteratorINSD_10device_ptrIiEEEESK_EEEEEjS9_d4simpEEvT0_PT3_T1_NS0_13GridEvenShareISR_EET2_T4_E12temp_storage+152];
	add.f64 	%fd1678, %fd1676, %fd1677;
	ld.shared.f64 	%fd1679, [_ZZN3cub18CUB_300001_SM_10006detail6reduce18DeviceReduceKernelINS2_10policy_hubIdjN4cuda3std3__44plusIdEEE10Policy1000EN6thrust24THRUST_300001_SM_1000_NS12zip_iteratorINS7_5tupleIJNSD_6detail15normal_iteratorINSD_10device_ptrIiEEEESK_EEEEEjS9_d4simpEEvT0_PT3_T1_NS0_13GridEvenShareISR_EET2_T4_E12temp_storage+160];
	add.f64 	%fd1680, %fd1678, %fd1679;
	ld.shared.f64 	%fd1681, [_ZZN3cub18CUB_300001_SM_10006detail6reduce18DeviceReduceKernelINS2_10policy_hubIdjN4cuda3std3__44plusIdEEE10Policy1000EN6thrust24THRUST_300001_SM_1000_NS12zip_iteratorINS7_5tupleIJNSD_6detail15normal_iteratorINSD_10device_ptrIiEEEESK_EEEEEjS9_d4simpEEvT0_PT3_T1_NS0_13GridEvenShareISR_EET2_T4_E12temp_storage+168];
	add.f64 	%fd1682, %fd1680, %fd1681;
	ld.shared.f64 	%fd1683, [_ZZN3cub18CUB_300001_SM_10006detail6reduce18DeviceReduceKernelINS2_10policy_hubIdjN4cuda3std3__44plusIdEEE10Policy1000EN6thrust24THRUST_300001_SM_1000_NS12zip_iteratorINS7_5tupleIJNSD_6detail15normal_iteratorINSD_10device_ptrIiEEEESK_EEEEEjS9_d4simpEEvT0_PT3_T1_NS0_13GridEvenShareISR_EET2_T4_E12temp_storage+176];
	add.f64 	%fd2031, %fd1682, %fd1683;
$L__BB3_255:
	mov.u32 	%r870, %tid.x;
	setp.ne.s32 	%p262, %r870, 0;
	@%p262 bra 	$L__BB3_257;
	ld.param.u64 	%rd206, [_ZN3cub18CUB_300001_SM_10006detail6reduce18DeviceReduceKernelINS2_10policy_hubIdjN4cuda3std3__44plusIdEEE10Policy1000EN6thrust24THRUST_300001_SM_1000_NS12zip_iteratorINS7_5tupleIJNSD_6detail15normal_iteratorINSD_10device_ptrIiEEEESK_EEEEEjS9_d4simpEEvT0_PT3_T1_NS0_13GridEvenShareISR_EET2_T4__param_1];
	cvta.to.global.u64 	%rd203, %rd206;
	mul.wide.u32 	%rd204, %r2, 8;
	add.s64 	%rd205, %rd203, %rd204;
	st.global.f64 	[%rd205], %fd2031;
$L__BB3_257:
	ret;

}
	// .globl	_ZN3cub18CUB_300001_SM_10006detail6reduce28DeviceReduceSingleTileKernelINS2_10policy_hubIdjN4cuda3std3__44plusIdEEE10Policy1000EPdSC_iS9_ddNS7_10__identityEEEvT0_T1_T2_T3_T4_T6_
.visible .entry _ZN3cub18CUB_300001_SM_10006detail6reduce28DeviceReduceSingleTileKernelINS2_10policy_hubIdjN4cuda3std3__44plusIdEEE10Policy1000EPdSC_iS9_ddNS7_10__identityEEEvT0_T1_T2_T3_T4_T6_(
	.param .u64 .ptr .align 1 _ZN3cub18CUB_300001_SM_10006detail6reduce28DeviceReduceSingleTileKernelINS2_10policy_hubIdjN4cuda3std3__44plusIdEEE10Policy1000EPdSC_iS9_ddNS7_10__identityEEEvT0_T1_T2_T3_T4_T6__param_0,
	.param .u64 .ptr .align 1 _ZN3cub18CUB_300001_SM_10006detail6reduce28DeviceReduceSingleTileKernelINS2_10policy_hubIdjN4cuda3std3__44plusIdEEE10Policy1000EPdSC_iS9_ddNS7_10__identityEEEvT0_T1_T2_T3_T4_T6__param_1,
	.param .u32 _ZN3cub18CUB_300001_SM_10006detail6reduce28DeviceReduceSingleTileKernelINS2_10policy_hubIdjN4cuda3std3__44plusIdEEE10Policy1000EPdSC_iS9_ddNS7_10__identityEEEvT0_T1_T2_T3_T4_T6__param_2,
	.param .align 1 .b8 _ZN3cub18CUB_300001_SM_10006detail6reduce28DeviceReduceSingleTileKernelINS2_10policy_hubIdjN4cuda3std3__44plusIdEEE10Policy1000EPdSC_iS9_ddNS7_10__identityEEEvT0_T1_T2_T3_T4_T6__param_3[1],
	.param .f64 _ZN3cub18CUB_300001_SM_10006detail6reduce28DeviceReduceSingleTileKernelINS2_10policy_hubIdjN4cuda3std3__44plusIdEEE10Policy1000EPdSC_iS9_ddNS7_10__identityEEEvT0_T1_T2_T3_T4_T6__param_4,
	.param .align 1 .b8 _ZN3cub18CUB_300001_SM_10006detail6reduce28DeviceReduceSingleTileKernelINS2_10policy_hubIdjN4cuda3std3__44plusIdEEE10Policy1000EPdSC_iS9_ddNS7_10__identityEEEvT0_T1_T2_T3_T4_T6__param_5[1]
)
.maxntid 640
.minnctapersm 1
{
	.reg .pred 	%p<62>;
	.reg .b32 	%r<239>;
	.reg .b64 	%rd<109>;
	.reg .b64 	%fd<264>;
	// demoted variable
	.shared .align 8 .b8 _ZZN3cub18CUB_300001_SM_10006detail6reduce28DeviceReduceSingleTileKernelINS2_10policy_hubIdjN4cuda3std3__44plusIdEEE10Policy1000EPdSC_iS9_ddNS7_10__identityEEEvT0_T1_T2_T3_T4_T6_E12temp_storage[192];
	ld.param.u64 	%rd9, [_ZN3cub18CUB_300001_SM_10006detail6reduce28DeviceReduceSingleTileKernelINS2_10policy_hubIdjN4cuda3std3__44plusIdEEE10Policy1000EPdSC_iS9_ddNS7_10__identityEEEvT0_T1_T2_T3_T4_T6__param_0];
	ld.param.u64 	%rd10, [_ZN3cub18CUB_300001_SM_10006detail6reduce28DeviceReduceSingleTileKernelINS2_10policy_hubIdjN4cuda3std3__44plusIdEEE10Policy1000EPdSC_iS9_ddNS7_10__identityEEEvT0_T1_T2_T3_T4_T6__param_1];
	ld.param.u32 	%r36, [_ZN3cub18CUB_300001_SM_10006detail6reduce28DeviceReduceSingleTileKernelINS2_10policy_hubIdjN4cuda3std3__44plusIdEEE10Policy1000EPdSC_iS9_ddNS7_10__identityEEEvT0_T1_T2_T3_T4_T6__param_2];
	ld.param.f64 	%fd30, [_ZN3cub18CUB_300001_SM_10006detail6reduce28DeviceReduceSingleTileKernelINS2_10policy_hubIdjN4cuda3std3__44plusIdEEE10Policy1000EPdSC_iS9_ddNS7_10__identityEEEvT0_T1_T2_T3_T4_T6__param_4];
	cvta.to.global.u64 	%rd1, %rd10;
	setp.ne.s32 	%p1, %r36, 0;
	@%p1 bra 	$L__BB4_3;
	mov.u32 	%r225, %tid.x;
	setp.ne.s32 	%p61, %r225, 0;
	@%p61 bra 	$L__BB4_39;
	st.global.f64 	[%rd1], %fd30;
	bra.uni 	$L__BB4_39;
$L__BB4_3:
	setp.gt.s32 	%p2, %r36, 5119;
	@%p2 bra 	$L__BB4_21;
	mov.u32 	%r1, %tid.x;
	setp.ge.s32 	%p19, %r1, %r36;
	mov.f64 	%fd255, 0d0000000000000000;
	mov.u32 	%r229, %r1;
	@%p19 bra 	$L__BB4_6;
	mul.wide.u32 	%rd74, %r1, 8;
	add.s64 	%rd73, %rd9, %rd74;
	// begin inline asm
	ld.global.nc.u64 %rd72, [%rd73];
	// end inline asm
	mov.b64 	%fd255, %rd72;
	add.s32 	%r229, %r1, 640;
$L__BB4_6:
	setp.ge.s32 	%p20, %r229, %r36;
	@%p20 bra 	$L__BB4_12;
	not.b32 	%r101, %r229;
	add.s32 	%r4, %r36, %r101;
	mul.hi.u32 	%r102, %r4, -858993459;
	shr.u32 	%r103, %r102, 9;
	add.s32 	%r5, %r103, 1;
	and.b32  	%r104, %r103, 3;
	setp.eq.s32 	%p21, %r104, 3;
	@%p21 bra 	$L__BB4_10;
	mul.wide.u32 	%rd75, %r229, 8;
	add.s64 	%rd107, %rd9, %rd75;
	and.b32  	%r105, %r5, 3;
	neg.s32 	%r227, %r105;
$L__BB4_9:
	.pragma "nounroll";
	// begin inline asm
	ld.global.nc.u64 %rd76, [%rd107];
	// end inline asm
	mov.b64 	%fd121, %rd76;
	add.f64 	%fd255, %fd255, %fd121;
	add.s32 	%r229, %r229, 640;
	add.s64 	%rd107, %rd107, 5120;
	add.s32 	%r227, %r227, 1;
	setp.ne.s32 	%p22, %r227, 0;
	@%p22 bra 	$L__BB4_9;
$L__BB4_10:
	setp.lt.u32 	%p23, %r4, 1920;
	@%p23 bra 	$L__BB4_12;
$L__BB4_11:
	mul.wide.s32 	%rd86, %r229, 8;
	add.s64 	%rd79, %rd9, %rd86;
	// begin inline asm
	ld.global.nc.u64 %rd78, [%rd79];
	// end inline asm
	mov.b64 	%fd122, %rd78;
	add.f64 	%fd123, %fd255, %fd122;
	add.s64 	%rd81, %rd79, 5120;
	// begin inline asm
	ld.global.nc.u64 %rd80, [%rd81];
	// end inline asm
	mov.b64 	%fd124, %rd80;
	add.f64 	%fd125, %fd123, %fd124;
	add.s64 	%rd83, %rd79, 10240;
	// begin inline asm
	ld.global.nc.u64 %rd82, [%rd83];
	// end inline asm
	mov.b64 	%fd126, %rd82;
	add.f64 	%fd127, %fd125, %fd126;
	add.s64 	%rd85, %rd79, 15360;
	// begin inline asm
	ld.global.nc.u64 %rd84, [%rd85];
	// end inline asm
	mov.b64 	%fd128, %rd84;
	add.f64 	%fd255, %fd127, %fd128;
	add.s32 	%r229, %r229, 2560;
	setp.lt.s32 	%p24, %r229, %r36;
	@%p24 bra 	$L__BB4_11;
$L__BB4_12:
	setp.lt.s32 	%p25, %r36, 640;
	@%p25 bra 	$L__BB4_17;
	// begin inline asm
	mov.u32 %r169, %laneid;
	// end inline asm
	mov.b64 	%rd97, %fd255;
	mov.b64 	{%r171, %r176}, %rd97;
	mov.b32 	%r177, 1;
	mov.b32 	%r218, 31;
	mov.b32 	%r219, -1;
	// begin inline asm
	shfl.sync.down.b32 %r170, %r171, %r177, %r218, %r219;
	// end inline asm
	// begin inline asm
	shfl.sync.down.b32 %r175, %r176, %r177, %r218, %r219;
	// end inline asm
	mov.b64 	%rd98, {%r170, %r175};
	mov.b64 	%fd199, %rd98;
	setp.gt.s32 	%p53, %r169, 30;
	add.f64 	%fd200, %fd255, %fd199;
	selp.f64 	%fd201, %fd255, %fd200, %p53;
	mov.b64 	%rd99, %fd201;
	mov.b64 	{%r181, %r186}, %rd99;
	mov.b32 	%r187, 2;
	// begin inline asm
	shfl.sync.down.b32 %r180, %r181, %r187, %r218, %r219;
	// end inline asm
	// begin inline asm
	shfl.sync.down.b32 %r185, %r186, %r187, %r218, %r219;
	// end inline asm
	mov.b64 	%rd100, {%r180, %r185};
	mov.b64 	%fd202, %rd100;
	setp.gt.s32 	%p54, %r169, 29;
	add.f64 	%fd203, %fd201, %fd202;
	selp.f64 	%fd204, %fd201, %fd203, %p54;
	mov.b64 	%rd101, %fd204;
	mov.b64 	{%r191, %r196}, %rd101;
	mov.b32 	%r197, 4;
	// begin inline asm
	shfl.sync.down.b32 %r190, %r191, %r197, %r218, %r219;
	// end inline asm
	// begin inline asm
	shfl.sync.down.b32 %r195, %r196, %r197, %r218, %r219;
	// end inline asm
	mov.b64 	%rd102, {%r190, %r195};
	mov.b64 	%fd205, %rd102;
	setp.gt.s32 	%p55, %r169, 27;
	add.f64 	%fd206, %fd204, %fd205;
	selp.f64 	%fd207, %fd204, %fd206, %p55;
	mov.b64 	%rd103, %fd207;
	mov.b64 	{%r201, %r206}, %rd103;
	mov.b32 	%r207, 8;
	// begin inline asm
	shfl.sync.down.b32 %r200, %r201, %r207, %r218, %r219;
	// end inline asm
	// begin inline asm
	shfl.sync.down.b32 %r205, %r206, %r207, %r218, %r219;
	// end inline asm
	mov.b64 	%rd104, {%r200, %r205};
	mov.b64 	%fd208, %rd104;
	setp.gt.s32 	%p56, %r169, 23;
	add.f64 	%fd209, %fd207, %fd208;
	selp.f64 	%fd210, %fd207, %fd209, %p56;
	mov.b64 	%rd105, %fd210;
	mov.b64 	{%r211, %r216}, %rd105;
	mov.b32 	%r217, 16;
	// begin inline asm
	shfl.sync.down.b32 %r210, %r211, %r217, %r218, %r219;
	// end inline asm
	// begin inline asm
	shfl.sync.down.b32 %r215, %r216, %r217, %r218, %r219;
	// end inline asm
	mov.b64 	%rd106, {%r210, %r215};
	mov.b64 	%fd211, %rd106;
	setp.gt.s32 	%p57, %r169, 15;
	add.f64 	%fd10, %fd210, %fd211;
	selp.f64 	%fd263, %fd210, %fd10, %p57;
	setp.ne.s32 	%p58, %r169, 0;
	@%p58 bra 	$L__BB4_15;
	shr.u32 	%r220, %r1, 2;
	and.b32  	%r221, %r220, 248;
	mov.u32 	%r222, _ZZN3cub18CUB_300001_SM_10006detail6reduce28DeviceReduceSingleTileKernelINS2_10policy_hubIdjN4cuda3std3__44plusIdEEE10Policy1000EPdSC_iS9_ddNS7_10__identityEEEvT0_T1_T2_T3_T4_T6_E12temp_storage;
	add.s32 	%r223, %r222, %r221;
	st.shared.f64 	[%r223+24], %fd10;
$L__BB4_15:
	bar.sync 	0;
	setp.ne.s32 	%p59, %r1, 0;
	@%p59 bra 	$L__BB4_37;
	ld.shared.f64 	%fd212, [_ZZN3cub18CUB_300001_SM_10006detail6reduce28DeviceReduceSingleTileKernelINS2_10policy_hubIdjN4cuda3std3__44plusIdEEE10Policy1000EPdSC_iS9_ddNS7_10__identityEEEvT0_T1_T2_T3_T4_T6_E12temp_storage+32];
	add.f64 	%fd213, %fd263, %fd212;
	ld.shared.f64 	%fd214, [_ZZN3cub18CUB_300001_SM_10006detail6reduce28DeviceReduceSingleTileKernelINS2_10policy_hubIdjN4cuda3std3__44plusIdEEE10Policy1000EPdSC_iS9_ddNS7_10__identityEEEvT0_T1_T2_T3_T4_T6_E12temp_storage+40];
	add.f64 	%fd215, %fd213, %fd214;
	ld.shared.f64 	%fd216, [_ZZN3cub18CUB_300001_SM_10006detail6reduce28DeviceReduceSingleTileKernelINS2_10policy_hubIdjN4cuda3std3__44plusIdEEE10Policy1000EPdSC_iS9_ddNS7_10__identityEEEvT0_T1_T2_T3_T4_T6_E12temp_storage+48];
	add.f64 	%fd217, %fd215, %fd216;
	ld.shared.f64 	%fd218, [_ZZN3cub18CUB_300001_SM_10006detail6reduce28DeviceReduceSingleTileKernelINS2_10policy_hubIdjN4cuda3std3__44plusIdEEE10Policy1000EPdSC_iS9_ddNS7_10__identityEEEvT0_T1_T2_T3_T4_T6_E12temp_storage+56];
	add.f64 	%fd219, %fd217, %fd218;
	ld.shared.f64 	%fd220, [_ZZN3cub18CUB_300001_SM_10006detail6reduce28DeviceReduceSingleTileKernelINS2_10policy_hubIdjN4cuda3std3__44plusIdEEE10Policy1000EPdSC_iS9_ddNS7_10__identityEEEvT0_T1_T2_T3_T4_T6_E12temp_storage+64];
	add.f64 	%fd221, %fd219, %fd220;
	ld.shared.f64 	%fd222, [_ZZN3cub18CUB_300001_SM_10006detail6reduce28DeviceReduceSingleTileKernelINS2_10policy_hubIdjN4cuda3std3__44plusIdEEE10Policy1000EPdSC_iS9_ddNS7_10__identityEEEvT0_T1_T2_T3_T4_T6_E12temp_storage+72];
	add.f64 	%fd223, %fd221, %fd222;
	ld.shared.f64 	%fd224, [_ZZN3cub18CUB_300001_SM_10006detail6reduce28DeviceReduceSingleTileKernelINS2_10policy_hubIdjN4cuda3std3__44plusIdEEE10Policy1000EPdSC_iS9_ddNS7_10__identityEEEvT0_T1_T2_T3_T4_T6_E12temp_storage+80];
	add.f64 	%fd225, %fd223, %fd224;
	ld.shared.f64 	%fd226, [_ZZN3cub18CUB_300001_SM_10006detail6reduce28DeviceReduceSingleTileKernelINS2_10policy_hubIdjN4cuda3std3__44plusIdEEE10Policy1000EPdSC_iS9_ddNS7_10__identityEEEvT0_T1_T2_T3_T4_T6_E12temp_storage+88];
	add.f64 	%fd227, %fd225, %fd226;
	ld.shared.f64 	%fd228, [_ZZN3cub18CUB_300001_SM_10006detail6reduce28DeviceReduceSingleTileKernelINS2_10policy_hubIdjN4cuda3std3__44plusIdEEE10Policy1000EPdSC_iS9_ddNS7_10__identityEEEvT0_T1_T2_T3_T4_T6_E12temp_storage+96];
	add.f64 	%fd229, %fd227, %fd228;
	ld.shared.f64 	%fd230, [_ZZN3cub18CUB_300001_SM_10006detail6reduce28DeviceReduceSingleTileKernelINS2_10policy_hubIdjN4cuda3std3__44plusIdEEE10Policy1000EPdSC_iS9_ddNS7_10__identityEEEvT0_T1_T2_T3_T4_T6_E12temp_storage+104];
	add.f64 	%fd231, %fd229, %fd230;
	ld.shared.f64 	%fd232, [_ZZN3cub18CUB_300001_SM_10006detail6reduce28DeviceReduceSingleTileKernelINS2_10policy_hubIdjN4cuda3std3__44plusIdEEE10Policy1000EPdSC_iS9_ddNS7_10__identityEEEvT0_T1_T2_T3_T4_T6_E12temp_storage+112];
	add.f64 	%fd233, %fd231, %fd232;
	ld.shared.f64 	%fd234, [_ZZN3cub18CUB_300001_SM_10006detail6reduce28DeviceReduceSingleTileKernelINS2_10policy_hubIdjN4cuda3std3__44plusIdEEE10Policy1000EPdSC_iS9_ddNS7_10__identityEEEvT0_T1_T2_T3_T4_T6_E12temp_storage+120];
	add.f64 	%fd235, %fd233, %fd234;
	ld.shared.f64 	%fd236, [_ZZN3cub18CUB_300001_SM_10006detail6reduce28DeviceReduceSingleTileKernelINS2_10policy_hubIdjN4cuda3std3__44plusIdEEE10Policy1000EPdSC_iS9_ddNS7_10__identityEEEvT0_T1_T2_T3_T4_T6_E12temp_storage+128];
	add.f64 	%fd237, %fd235, %fd236;
	ld.shared.f64 	%fd238, [_ZZN3cub18CUB_300001_SM_10006detail6reduce28DeviceReduceSingleTileKernelINS2_10policy_hubIdjN4cuda3std3__44plusIdEEE10Policy1000EPdSC_iS9_ddNS7_10__identityEEEvT0_T1_T2_T3_T4_T6_E12temp_storage+136];
	add.f64 	%fd239, %fd237, %fd238;
	ld.shared.f64 	%fd240, [_ZZN3cub18CUB_300001_SM_10006detail6reduce28DeviceReduceSingleTileKernelINS2_10policy_hubIdjN4cuda3std3__44plusIdEEE10Policy1000EPdSC_iS9_ddNS7_10__identityEEEvT0_T1_T2_T3_T4_T6_E12temp_storage+144];
	add.f64 	%fd241, %fd239, %fd240;
	ld.shared.f64 	%fd242, [_ZZN3cub18CUB_300001_SM_10006detail6reduce28DeviceReduceSingleTileKernelINS2_10policy_hubIdjN4cuda3std3__44plusIdEEE10Policy1000EPdSC_iS9_ddNS7_10__identityEEEvT0_T1_T2_T3_T4_T6_E12temp_storage+152];
	add.f64 	%fd243, %fd241, %fd242;
	ld.shared.f64 	%fd244, [_ZZN3cub18CUB_300001_SM_10006detail6reduce28DeviceReduceSingleTileKernelINS2_10policy_hubIdjN4cuda3std3__44plusIdEEE10Policy1000EPdSC_iS9_ddNS7_10__identityEEEvT0_T1_T2_T3_T4_T6_E12temp_storage+160];
	add.f64 	%fd245, %fd243, %fd244;
	ld.shared.f64 	%fd246, [_ZZN3cub18CUB_300001_SM_10006detail6reduce28DeviceReduceSingleTileKernelINS2_10policy_hubIdjN4cuda3std3__44plusIdEEE10Policy1000EPdSC_iS9_ddNS7_10__identityEEEvT0_T1_T2_T3_T4_T6_E12temp_storage+168];
	add.f64 	%fd247, %fd245, %fd246;
	ld.shared.f64 	%fd248, [_ZZN3cub18CUB_300001_SM_10006detail6reduce28DeviceReduceSingleTileKernelINS2_10policy_hubIdjN4cuda3std3__44plusIdEEE10Policy1000EPdSC_iS9_ddNS7_10__identityEEEvT0_T1_T2_T3_T4_T6_E12temp_storage+176];
	add.f64 	%fd263, %fd247, %fd248;
	bra.uni 	$L__BB4_37;
$L__BB4_17:
	// begin inline asm
	mov.u32 %r106, %laneid;
	// end inline asm
	and.b32  	%r157, %r1, 992;
	add.s32 	%r158, %r157, 32;
	setp.gt.s32 	%p26, %r158, %r36;
	not.b32 	%r159, %r157;
	add.s32 	%r160, %r36, %r159;
	selp.b32 	%r155, %r160, 31, %p26;
	mov.b64 	%rd87, %fd255;
	mov.b64 	{%r108, %r113}, %rd87;
	mov.b32 	%r114, 1;
	mov.b32 	%r156, -1;
	// begin inline asm
	shfl.sync.down.b32 %r107, %r108, %r114, %r155, %r156;
	// end inline asm
	// begin inline asm
	shfl.sync.down.b32 %r112, %r113, %r114, %r155, %r156;
	// end inline asm
	mov.b64 	%rd88, {%r107, %r112};
	mov.b64 	%fd129, %rd88;
	setp.lt.s32 	%p27, %r106, %r155;
	add.f64 	%fd130, %fd255, %fd129;
	selp.f64 	%fd131, %fd130, %fd255, %p27;
	mov.b64 	%rd89, %fd131;
	mov.b64 	{%r118, %r123}, %rd89;
	mov.b32 	%r124, 2;
	// begin inline asm
	shfl.sync.down.b32 %r117, %r118, %r124, %r155, %r156;
	// end inline asm
	// begin inline asm
	shfl.sync.down.b32 %r122, %r123, %r124, %r155, %r156;
	// end inline asm
	mov.b64 	%rd90, {%r117, %r122};
	mov.b64 	%fd132, %rd90;
	add.s32 	%r161, %r106, 2;
	setp.gt.s32 	%p28, %r161, %r155;
	add.f64 	%fd133, %fd131, %fd132;
	selp.f64 	%fd134, %fd131, %fd133, %p28;
	mov.b64 	%rd91, %fd134;
	mov.b64 	{%r128, %r133}, %rd91;
	mov.b32 	%r134, 4;
	// begin inline asm
	shfl.sync.down.b32 %r127, %r128, %r134, %r155, %r156;
	// end inline asm
	// begin inline asm
	shfl.sync.down.b32 %r132, %r133, %r134, %r155, %r156;
	// end inline asm
	mov.b64 	%rd92, {%r127, %r132};
	mov.b64 	%fd135, %rd92;
	add.s32 	%r162, %r106, 4;
	setp.gt.s32 	%p29, %r162, %r155;
	add.f64 	%fd136, %fd134, %fd135;
	selp.f64 	%fd137, %fd134, %fd136, %p29;
	mov.b64 	%rd93, %fd137;
	mov.b64 	{%r138, %r143}, %rd93;
	mov.b32 	%r144, 8;
	// begin inline asm
	shfl.sync.down.b32 %r137, %r138, %r144, %r155, %r156;
	// end inline asm
	// begin inline asm
	shfl.sync.down.b32 %r142, %r143, %r144, %r155, %r156;
	// end inline asm
	mov.b64 	%rd94, {%r137, %r142};
	mov.b64 	%fd138, %rd94;
	add.s32 	%r163, %r106, 8;
	setp.gt.s32 	%p30, %r163, %r155;
	add.f64 	%fd139, %fd137, %fd138;
	selp.f64 	%fd140, %fd137, %fd139, %p30;
	mov.b64 	%rd95, %fd140;
	mov.b64 	{%r148, %r153}, %rd95;
	mov.b32 	%r154, 16;
	// begin inline asm
	shfl.sync.down.b32 %r147, %r148, %r154, %r155, %r156;
	// end inline asm
	// begin inline asm
	shfl.sync.down.b32 %r152, %r153, %r154, %r155, %r156;
	// end inline asm
	mov.b64 	%rd96, {%r147, %r152};
	mov.b64 	%fd141, %rd96;
	add.s32 	%r164, %r106, 16;
	setp.gt.s32 	%p31, %r164, %r155;
	add.f64 	%fd142, %fd140, %fd141;
	selp.f64 	%fd263, %fd140, %fd142, %p31;
	setp.ne.s32 	%p32, %r106, 0;
	@%p32 bra 	$L__BB4_19;
	shr.u32 	%r165, %r1, 2;
	and.b32  	%r166, %r165, 248;
	mov.u32 	%r167, _ZZN3cub18CUB_300001_SM_10006detail6reduce28DeviceReduceSingleTileKernelINS2_10policy_hubIdjN4cuda3std3__44plusIdEEE10Policy1000EPdSC_iS9_ddNS7_10__identityEEEvT0_T1_T2_T3_T4_T6_E12temp_storage;
	add.s32 	%r168, %r167, %r166;
	st.shared.f64 	[%r168+24], %fd263;
$L__BB4_19:
	bar.sync 	0;
	setp.ne.s32 	%p33, %r1, 0;
	@%p33 bra 	$L__BB4_37;
	setp.gt.s32 	%p34, %r36, 32;
	ld.shared.f64 	%fd143, [_ZZN3cub18CUB_300001_SM_10006detail6reduce28DeviceReduceSingleTileKernelINS2_10policy_hubIdjN4cuda3std3__44plusIdEEE10Policy1000EPdSC_iS9_ddNS7_10__identityEEEvT0_T1_T2_T3_T4_T6_E12temp_storage+32];
	add.f64 	%fd144, %fd263, %fd143;
	selp.f64 	%fd145, %fd144, %fd263, %p34;
	setp.gt.s32 	%p35, %r36, 64;
	ld.shared.f64 	%fd146, [_ZZN3cub18CUB_300001_SM_10006detail6reduce28DeviceReduceSingleTileKernelINS2_10policy_hubIdjN4cuda3std3__44plusIdEEE10Policy1000EPdSC_iS9_ddNS7_10__identityEEEvT0_T1_T2_T3_T4_T6_E12temp_storage+40];
	add.f64 	%fd147, %fd146, %fd145;
	selp.f64 	%fd148, %fd147, %fd145, %p35;
	setp.gt.s32 	%p36, %r36, 96;
	ld.shared.f64 	%fd149, [_ZZN3cub18CUB_300001_SM_10006detail6reduce28DeviceReduceSingleTileKernelINS2_10policy_hubIdjN4cuda3std3__44plusIdEEE10Policy1000EPdSC_iS9_ddNS7_10__identityEEEvT0_T1_T2_T3_T4_T6_E12temp_storage+48];
	add.f64 	%fd150, %fd149, %fd148;
	selp.f64 	%fd151, %fd150, %fd148, %p36;
	setp.gt.s32 	%p37, %r36, 128;
	ld.shared.f64 	%fd152, [_ZZN3cub18CUB_300001_SM_10006detail6reduce28DeviceReduceSingleTileKernelINS2_10policy_hubIdjN4cuda3std3__44plusIdEEE10Policy1000EPdSC_iS9_ddNS7_10__identityEEEvT0_T1_T2_T3_T4_T6_E12temp_storage+56];
	add.f64 	%fd153, %fd152, %fd151;
	selp.f64 	%fd154, %fd153, %fd151, %p37;
	setp.gt.s32 	%p38, %r36, 160;
	ld.shared.f64 	%fd155, [_ZZN3cub18CUB_300001_SM_10006detail6reduce28DeviceReduceSingleTileKernelINS2_10policy_hubIdjN4cuda3std3__44plusIdEEE10Policy1000EPdSC_iS9_ddNS7_10__identityEEEvT0_T1_T2_T3_T4_T6_E12temp_storage+64];
	add.f64 	%fd156, %fd155, %fd154;
	selp.f64 	%fd157, %fd156, %fd154, %p38;
	setp.gt.s32 	%p39, %r36, 192;
	ld.shared.f64 	%fd158, [_ZZN3cub18CUB_300001_SM_10006detail6reduce28DeviceReduceSingleTileKernelINS2_10policy_hubIdjN4cuda3std3__44plusIdEEE10Policy1000EPdSC_iS9_ddNS7_10__identityEEEvT0_T1_T2_T3_T4_T6_E12temp_storage+72];
	add.f64 	%fd159, %fd158, %fd157;
	selp.f64 	%fd160, %fd159, %fd157, %p39;
	setp.gt.s32 	%p40, %r36, 224;
	ld.shared.f64 	%fd161, [_ZZN3cub18CUB_300001_SM_10006detail6reduce28DeviceReduceSingleTileKernelINS2_10policy_hubIdjN4cuda3std3__44plusIdEEE10Policy1000EPdSC_iS9_ddNS7_10__identityEEEvT0_T1_T2_T3_T4_T6_E12temp_storage+80];
	add.f64 	%fd162, %fd161, %fd160;
	selp.f64 	%fd163, %fd162, %fd160, %p40;
	setp.gt.s32 	%p41, %r36, 256;
	ld.shared.f64 	%fd164, [_ZZN3cub18CUB_300001_SM_10006detail6reduce28DeviceReduceSingleTileKernelINS2_10policy_hubIdjN4cuda3std3__44plusIdEEE10Policy1000EPdSC_iS9_ddNS7_10__identityEEEvT0_T1_T2_T3_T4_T6_E12temp_storage+88];
	add.f64 	%fd165, %fd164, %fd163;
	selp.f64 	%fd166, %fd165, %fd163, %p41;
	setp.gt.s32 	%p42, %r36, 288;
	ld.shared.f64 	%fd167, [_ZZN3cub18CUB_300001_SM_10006detail6reduce28DeviceReduceSingleTileKernelINS2_10policy_hubIdjN4cuda3std3__44plusIdEEE10Policy1000EPdSC_iS9_ddNS7_10__identityEEEvT0_T1_T2_T3_T4_T6_E12temp_storage+96];
	add.f64 	%fd168, %fd167, %fd166;
	selp.f64 	%fd169, %fd168, %fd166, %p42;
	setp.gt.s32 	%p43, %r36, 320;
	ld.shared.f64 	%fd170, [_ZZN3cub18CUB_300001_SM_10006detail6reduce28DeviceReduceSingleTileKernelINS2_10policy_hubIdjN4cuda3std3__44plusIdEEE10Policy1000EPdSC_iS9_ddNS7_10__identityEEEvT0_T1_T2_T3_T4_T6_E12temp_storage+104];
	add.f64 	%fd171, %fd170, %fd169;
	selp.f64 	%fd172, %fd171, %fd169, %p43;
	setp.gt.s32 	%p44, %r36, 352;
	ld.shared.f64 	%fd173, [_ZZN3cub18CUB_300001_SM_10006detail6reduce28DeviceReduceSingleTileKernelINS2_10policy_hubIdjN4cuda3std3__44plusIdEEE10Policy1000EPdSC_iS9_ddNS7_10__identityEEEvT0_T1_T2_T3_T4_T6_E12temp_storage+112];
	add.f64 	%fd174, %fd173, %fd172;
	selp.f64 	%fd175, %fd174, %fd172, %p44;
	setp.gt.s32 	%p45, %r36, 384;
	ld.shared.f64 	%fd176, [_ZZN3cub18CUB_300001_SM_10006detail6reduce28DeviceReduceSingleTileKernelINS2_10policy_hubIdjN4cuda3std3__44plusIdEEE10Policy1000EPdSC_iS9_ddNS7_10__identityEEEvT0_T1_T2_T3_T4_T6_E12temp_storage+120];
	add.f64 	%fd177, %fd176, %fd175;
	selp.f64 	%fd178, %fd177, %fd175, %p45;
	setp.gt.s32 	%p46, %r36, 416;
	ld.shared.f64 	%fd179, [_ZZN3cub18CUB_300001_SM_10006detail6reduce28DeviceReduceSingleTileKernelINS2_10policy_hubIdjN4cuda3std3__44plusIdEEE10Policy1000EPdSC_iS9_ddNS7_10__identityEEEvT0_T1_T2_T3_T4_T6_E12temp_storage+128];
	add.f64 	%fd180, %fd179, %fd178;
	selp.f64 	%fd181, %fd180, %fd178, %p46;
	setp.gt.s32 	%p47, %r36, 448;
	ld.shared.f64 	%fd182, [_ZZN3cub18CUB_300001_SM_10006detail6reduce28DeviceReduceSingleTileKernelINS2_10policy_hubIdjN4cuda3std3__44plusIdEEE10Policy1000EPdSC_iS9_ddNS7_10__identityEEEvT0_T1_T2_T3_T4_T6_E12temp_storage+136];
	add.f64 	%fd183, %fd182, %fd181;
	selp.f64 	%fd184, %fd183, %fd181, %p47;
	setp.gt.s32 	%p48, %r36, 480;
	ld.shared.f64 	%fd185, [_ZZN3cub18CUB_300001_SM_10006detail6reduce28DeviceReduceSingleTileKernelINS2_10policy_hubIdjN4cuda3std3__44plusIdEEE10Policy1000EPdSC_iS9_ddNS7_10__identityEEEvT0_T1_T2_T3_T4_T6_E12temp_storage+144];
	add.f64 	%fd186, %fd185, %fd184;
	selp.f64 	%fd187, %fd186, %fd184, %p48;
	setp.gt.s32 	%p49, %r36, 512;
	ld.shared.f64 	%fd188, [_ZZN3cub18CUB_300001_SM_10006detail6reduce28DeviceReduceSingleTileKernelINS2_10policy_hubIdjN4cuda3std3__44plusIdEEE10Policy1000EPdSC_iS9_ddNS7_10__identityEEEvT0_T1_T2_T3_T4_T6_E12temp_storage+152];
	add.f64 	%fd189, %fd188, %fd187;
	selp.f64 	%fd190, %fd189, %fd187, %p49;
	setp.gt.s32 	%p50, %r36, 544;
	ld.shared.f64 	%fd191, [_ZZN3cub18CUB_300001_SM_10006detail6reduce28DeviceReduceSingleTileKernelINS2_10policy_hubIdjN4cuda3std3__44plusIdEEE10Policy1000EPdSC_iS9_ddNS7_10__identityEEEvT0_T1_T2_T3_T4_T6_E12temp_storage+160];
	add.f64 	%fd192, %fd191, %fd190;
	selp.f64 	%fd193, %fd192, %fd190, %p50;
	setp.gt.s32 	%p51, %r36, 576;
	ld.shared.f64 	%fd194, [_ZZN3cub18CUB_300001_SM_10006detail6reduce28DeviceReduceSingleTileKernelINS2_10policy_hubIdjN4cuda3std3__44plusIdEEE10Policy1000EPdSC_iS9_ddNS7_10__identityEEEvT0_T1_T2_T3_T4_T6_E12temp_storage+168];
	add.f64 	%fd195, %fd194, %fd193;
	selp.f64 	%fd196, %fd195, %fd193, %p51;
	setp.gt.s32 	%p52, %r36, 608;
	ld.shared.f64 	%fd197, [_ZZN3cub18CUB_300001_SM_10006detail6reduce28DeviceReduceSingleTileKernelINS2_10policy_hubIdjN4cuda3std3__44plusIdEEE10Policy1000EPdSC_iS9_ddNS7_10__identityEEEvT0_T1_T2_T3_T4_T6_E12temp_storage+176];
	add.f64 	%fd198, %fd197, %fd196;
	selp.f64 	%fd263, %fd198, %fd196, %p52;
	bra.uni 	$L__BB4_37;
$L__BB4_21:
	mov.u32 	%r14, %tid.x;
	mul.wide.u32 	%rd27, %r14, 8;
	add.s64 	%rd12, %rd9, %rd27;
	// begin inline asm
	ld.global.nc.u64 %rd11, [%rd12];
	// end inline asm
	mov.b64 	%fd31, %rd11;
	add.s64 	%rd14, %rd12, 5120;
	// begin inline asm
	ld.global.nc.u64 %rd13, [%rd14];
	// end inline asm
	mov.b64 	%fd32, %rd13;
	add.s64 	%rd16, %rd12, 10240;
	// begin inline asm
	ld.global.nc.u64 %rd15, [%rd16];
	// end inline asm
	mov.b64 	%fd33, %rd15;
	add.s64 	%rd18, %rd12, 15360;
	// begin inline asm
	ld.global.nc.u64 %rd17, [%rd18];
	// end inline asm
	mov.b64 	%fd34, %rd17;
	add.s64 	%rd20, %rd12, 20480;
	// begin inline asm
	ld.global.nc.u64 %rd19, [%rd20];
	// end inline asm
	mov.b64 	%fd35, %rd19;
	add.s64 	%rd22, %rd12, 25600;
	// begin inline asm
	ld.global.nc.u64 %rd21, [%rd22];
	// end inline asm
	mov.b64 	%fd36, %rd21;
	add.s64 	%rd24, %rd12, 30720;
	// begin inline asm
	ld.global.nc.u64 %rd23, [%rd24];
	// end inline asm
	mov.b64 	%fd37, %rd23;
	add.s64 	%rd26, %rd12, 35840;
	// begin inline asm
	ld.global.nc.u64 %rd25, [%rd26];
	// end inline asm
	mov.b64 	%fd38, %rd25;
	add.f64 	%fd39, %fd31, %fd32;
	add.f64 	%fd40, %fd39, %fd33;
	add.f64 	%fd41, %fd40, %fd34;
	add.f64 	%fd42, %fd41, %fd35;
	add.f64 	%fd43, %fd42, %fd36;
	add.f64 	%fd44, %fd43, %fd37;
	add.f64 	%fd262, %fd44, %fd38;
	setp.lt.u32 	%p3, %r36, 10240;
	mov.b32 	%r232, 5120;
	@%p3 bra 	$L__BB4_25;
	add.s32 	%r15, %r36, -5120;
	mov.b32 	%r232, 5120;
$L__BB4_23:
	mul.wide.s32 	%rd44, %r232, 8;
	add.s64 	%rd29, %rd12, %rd44;
	// begin inline asm
	ld.global.nc.u64 %rd28, [%rd29];
	// end inline asm
	mov.b64 	%fd45, %rd28;
	add.s64 	%rd31, %rd29, 5120;
	// begin inline asm
	ld.global.nc.u64 %rd30, [%rd31];
	// end inline asm
	mov.b64 	%fd46, %rd30;
	add.s64 	%rd33, %rd29, 10240;
	// begin inline asm
	ld.global.nc.u64 %rd32, [%rd33];
	// end inline asm
	mov.b64 	%fd47, %rd32;
	add.s64 	%rd35, %rd29, 15360;
	// begin inline asm
	ld.global.nc.u64 %rd34, [%rd35];
	// end inline asm
	mov.b64 	%fd48, %rd34;
	add.s64 	%rd37, %rd29, 20480;
	// begin inline asm
	ld.global.nc.u64 %rd36, [%rd37];
	// end inline asm
	mov.b64 	%fd49, %rd36;
	add.s64 	%rd39, %rd29, 25600;
	// begin inline asm
	ld.global.nc.u64 %rd38, [%rd39];
	// end inline asm
	mov.b64 	%fd50, %rd38;
	add.s64 	%rd41, %rd29, 30720;
	// begin inline asm
	ld.global.nc.u64 %rd40, [%rd41];
	// end inline asm
	mov.b64 	%fd51, %rd40;
	add.s64 	%rd43, %rd29, 35840;
	// begin inline asm
	ld.global.nc.u64 %rd42, [%rd43];
	// end inline asm
	mov.b64 	%fd52, %rd42;
	add.f64 	%fd53, %fd262, %fd45;
	add.f64 	%fd54, %fd53, %fd46;
	add.f64 	%fd55, %fd54, %fd47;
	add.f64 	%fd56, %fd55, %fd48;
	add.f64 	%fd57, %fd56, %fd49;
	add.f64 	%fd58, %fd57, %fd50;
	add.f64 	%fd59, %fd58, %fd51;
	add.f64 	%fd262, %fd59, %fd52;
	sub.s32 	%r39, %r36, %r232;
	setp.lt.s32 	%p4, %r39, 5120;
	@%p4 bra 	$L__BB4_33;
	add.s32 	%r232, %r232, 5120;
	setp.le.s32 	%p5, %r232, %r15;
	@%p5 bra 	$L__BB4_23;
$L__BB4_25:
	setp.le.s32 	%p6, %r36, %r232;
	@%p6 bra 	$L__BB4_33;
	sub.s32 	%r19, %r36, %r232;
	setp.ge.s32 	%p7, %r14, %r19;
	@%p7 bra 	$L__BB4_33;
	not.b32 	%r40, %r14;
	add.s32 	%r41, %r36, %r40;
	sub.s32 	%r20, %r41, %r232;
	mul.hi.u32 	%r42, %r20, -858993459;
	shr.u32 	%r43, %r42, 9;
	add.s32 	%r21, %r43, 1;
	and.b32  	%r44, %r43, 3;
	setp.eq.s32 	%p8, %r44, 3;
	mov.u32 	%r236, %r14;
	@%p8 bra 	$L__BB4_30;
	add.s32 	%r234, %r14, %r232;
	and.b32  	%r45, %r21, 3;
	neg.s32 	%r233, %r45;
	mov.u32 	%r236, %r14;
$L__BB4_29:
	.pragma "nounroll";
	mul.wide.u32 	%rd47, %r234, 8;
	add.s64 	%rd46, %rd9, %rd47;
	// begin inline asm
	ld.global.nc.u64 %rd45, [%rd46];
	// end inline asm
	mov.b64 	%fd61, %rd45;
	add.f64 	%fd262, %fd262, %fd61;
	add.s32 	%r236, %r236, 640;
	add.s32 	%r234, %r234, 640;
	add.s32 	%r233, %r233, 1;
	setp.ne.s32 	%p9, %r233, 0;
	@%p9 bra 	$L__BB4_29;
$L__BB4_30:
	setp.lt.u32 	%p10, %r20, 1920;
	@%p10 bra 	$L__BB4_33;
	cvt.u64.u32 	%rd48, %r236;
	cvt.u64.u32 	%rd49, %r232;
	add.s64 	%rd50, %rd48, %rd49;
	shl.b64 	%rd51, %rd50, 3;
	add.s64 	%rd52, %rd51, %rd9;
	add.s64 	%rd108, %rd52, 10240;
	add.s32 	%r237, %r236, %r232;
$L__BB4_32:
	mul.wide.u32 	%rd61, %r237, 8;
	add.s64 	%rd54, %rd9, %rd61;
	// begin inline asm
	ld.global.nc.u64 %rd53, [%rd54];
	// end inline asm
	mov.b64 	%fd62, %rd53;
	add.f64 	%fd63, %fd262, %fd62;
	add.s64 	%rd56, %rd108, -5120;
	// begin inline asm
	ld.global.nc.u64 %rd55, [%rd56];
	// end inline asm
	mov.b64 	%fd64, %rd55;
	add.f64 	%fd65, %fd63, %fd64;
	// begin inline asm
	ld.global.nc.u64 %rd57, [%rd108];
	// end inline asm
	mov.b64 	%fd66, %rd57;
	add.f64 	%fd67, %fd65, %fd66;
	add.s64 	%rd60, %rd108, 5120;
	// begin inline asm
	ld.global.nc.u64 %rd59, [%rd60];
	// end inline asm
	mov.b64 	%fd68, %rd59;
	add.f64 	%fd262, %fd67, %fd68;
	add.s32 	%r236, %r236, 2560;
	add.s64 	%rd108, %rd108, 20480;
	add.s32 	%r237, %r237, 2560;
	setp.lt.s32 	%p11, %r236, %r19;
	@%p11 bra 	$L__BB4_32;
$L__BB4_33:
	// begin inline asm
	mov.u32 %r46, %laneid;
	// end inline asm
	mov.b64 	%rd62, %fd262;
	mov.b64 	{%r48, %r53}, %rd62;
	mov.b32 	%r54, 1;
	mov.b32 	%r95, 31;
	mov.b32 	%r96, -1;
	// begin inline asm
	shfl.sync.down.b32 %r47, %r48, %r54, %r95, %r96;
	// end inline asm
	// begin inline asm
	shfl.sync.down.b32 %r52, %r53, %r54, %r95, %r96;
	// end inline asm
	mov.b64 	%rd63, {%r47, %r52};
	mov.b64 	%fd69, %rd63;
	setp.gt.s32 	%p12, %r46, 30;
	add.f64 	%fd70, %fd262, %fd69;
	selp.f64 	%fd71, %fd262, %fd70, %p12;
	mov.b64 	%rd64, %fd71;
	mov.b64 	{%r58, %r63}, %rd64;
	mov.b32 	%r64, 2;
	// begin inline asm
	shfl.sync.down.b32 %r57, %r58, %r64, %r95, %r96;
	// end inline asm
	// begin inline asm
	shfl.sync.down.b32 %r62, %r63, %r64, %r95, %r96;
	// end inline asm
	mov.b64 	%rd65, {%r57, %r62};
	mov.b64 	%fd72, %rd65;
	setp.gt.s32 	%p13, %r46, 29;
	add.f64 	%fd73, %fd71, %fd72;
	selp.f64 	%fd74, %fd71, %fd73, %p13;
	mov.b64 	%rd66, %fd74;
	mov.b64 	{%r68, %r73}, %rd66;
	mov.b32 	%r74, 4;
	// begin inline asm
	shfl.sync.down.b32 %r67, %r68, %r74, %r95, %r96;
	// end inline asm
	// begin inline asm
	shfl.sync.down.b32 %r72, %r73, %r74, %r95, %r96;
	// end inline asm
	mov.b64 	%rd67, {%r67, %r72};
	mov.b64 	%fd75, %rd67;
	setp.gt.s32 	%p14, %r46, 27;
	add.f64 	%fd76, %fd74, %fd75;
	selp.f64 	%fd77, %fd74, %fd76, %p14;
	mov.b64 	%rd68, %fd77;
	mov.b64 	{%r78, %r83}, %rd68;
	mov.b32 	%r84, 8;
	// begin inline asm
	shfl.sync.down.b32 %r77, %r78, %r84, %r95, %r96;
	// end inline asm
	// begin inline asm
	shfl.sync.down.b32 %r82, %r83, %r84, %r95, %r96;
	// end inline asm
	mov.b64 	%rd69, {%r77, %r82};
	mov.b64 	%fd78, %rd69;
	setp.gt.s32 	%p15, %r46, 23;
	add.f64 	%fd79, %fd77, %fd78;
	selp.f64 	%fd80, %fd77, %fd79, %p15;
	mov.b64 	%rd70, %fd80;
	mov.b64 	{%r88, %r93}, %rd70;
	mov.b32 	%r94, 16;
	// begin inline asm
	shfl.sync.down.b32 %r87, %r88, %r94, %r95, %r96;
	// end inline asm
	// begin inline asm
	shfl.sync.down.b32 %r92, %r93, %r94, %r95, %r96;
	// end inline asm
	mov.b64 	%rd71, {%r87, %r92};
	mov.b64 	%fd81, %rd71;
	setp.gt.s32 	%p16, %r46, 15;
	add.f64 	%fd26, %fd80, %fd81;
	selp.f64 	%fd263, %fd80, %fd26, %p16;
	setp.ne.s32 	%p17, %r46, 0;
	@%p17 bra 	$L__BB4_35;
	shr.u32 	%r97, %r14, 2;
	and.b32  	%r98, %r97, 248;
	mov.u32 	%r99, _ZZN3cub18CUB_300001_SM_10006detail6reduce28DeviceReduceSingleTileKernelINS2_10policy_hubIdjN4cuda3std3__44plusIdEEE10Policy1000EPdSC_iS9_ddNS7_10__identityEEEvT0_T1_T2_T3_T4_T6_E12temp_storage;
	add.s32 	%r100, %r99, %r98;
	st.shared.f64 	[%r100+24], %fd26;
$L__BB4_35:
	bar.sync 	0;
	setp.ne.s32 	%p18, %r14, 0;
	@%p18 bra 	$L__BB4_37;
	ld.shared.f64 	%fd82, [_ZZN3cub18CUB_300001_SM_10006detail6reduce28DeviceReduceSingleTileKernelINS2_10policy_hubIdjN4cuda3std3__44plusIdEEE10Policy1000EPdSC_iS9_ddNS7_10__identityEEEvT0_T1_T2_T3_T4_T6_E12temp_storage+32];
	add.f64 	%fd83, %fd263, %fd82;
	ld.shared.f64 	%fd84, [_ZZN3cub18CUB_300001_SM_10006detail6reduce28DeviceReduceSingleTileKernelINS2_10policy_hubIdjN4cuda3std3__44plusIdEEE10Policy1000EPdSC_iS9_ddNS7_10__identityEEEvT0_T1_T2_T3_T4_T6_E12temp_storage+40];
	add.f64 	%fd85, %fd83, %fd84;
	ld.shared.f64 	%fd86, [_ZZN3cub18CUB_300001_SM_10006detail6reduce28DeviceReduceSingleTileKernelINS2_10policy_hubIdjN4cuda3std3__44plusIdEEE10Policy1000EPdSC_iS9_ddNS7_10__identityEEEvT0_T1_T2_T3_T4_T6_E12temp_storage+48];
	add.f64 	%fd87, %fd85, %fd86;
	ld.shared.f64 	%fd88, [_ZZN3cub18CUB_300001_SM_10006detail6reduce28DeviceReduceSingleTileKernelINS2_10policy_hubIdjN4cuda3std3__44plusIdEEE10Policy1000EPdSC_iS9_ddNS7_10__identityEEEvT0_T1_T2_T3_T4_T6_E12temp_storage+56];
	add.f64 	%fd89, %fd87, %fd88;
	ld.shared.f64 	%fd90, [_ZZN3cub18CUB_300001_SM_10006detail6reduce28DeviceReduceSingleTileKernelINS2_10policy_hubIdjN4cuda3std3__44plusIdEEE10Policy1000EPdSC_iS9_ddNS7_10__identityEEEvT0_T1_T2_T3_T4_T6_E12temp_storage+64];
	add.f64 	%fd91, %fd89, %fd90;
	ld.shared.f64 	%fd92, [_ZZN3cub18CUB_300001_SM_10006detail6reduce28DeviceReduceSingleTileKernelINS2_10policy_hubIdjN4cuda3std3__44plusIdEEE10Policy1000EPdSC_iS9_ddNS7_10__identityEEEvT0_T1_T2_T3_T4_T6_E12temp_storage+72];
	add.f64 	%fd93, %fd91, %fd92;
	ld.shared.f64 	%fd94, [_ZZN3cub18CUB_300001_SM_10006detail6reduce28DeviceReduceSingleTileKernelINS2_10policy_hubIdjN4cuda3std3__44plusIdEEE10Policy1000EPdSC_iS9_ddNS7_10__identityEEEvT0_T1_T2_T3_T4_T6_E12temp_storage+80];
	add.f64 	%fd95, %fd93, %fd94;
	ld.shared.f64 	%fd96, [_ZZN3cub18CUB_300001_SM_10006detail6reduce28DeviceReduceSingleTileKernelINS2_10policy_hubIdjN4cuda3std3__44plusIdEEE10Policy1000EPdSC_iS9_ddNS7_10__identityEEEvT0_T1_T2_T3_T4_T6_E12temp_storage+88];
	add.f64 	%fd97, %fd95, %fd96;
	ld.shared.f64 	%fd98, [_ZZN3cub18CUB_300001_SM_10006detail6reduce28DeviceReduceSingleTileKernelINS2_10policy_hubIdjN4cuda3std3__44plusIdEEE10Policy1000EPdSC_iS9_ddNS7_10__identityEEEvT0_T1_T2_T3_T4_T6_E12temp_storage+96];
	add.f64 	%fd99, %fd97, %fd98;
	ld.shared.f64 	%fd100, [_ZZN3cub18CUB_300001_SM_10006detail6reduce28DeviceReduceSingleTileKernelINS2_10policy_hubIdjN4cuda3std3__44plusIdEEE10Policy1000EPdSC_iS9_ddNS7_10__identityEEEvT0_T1_T2_T3_T4_T6_E12temp_storage+104];
	add.f64 	%fd101, %fd99, %fd100;
	ld.shared.f64 	%fd102, [_ZZN3cub18CUB_300001_SM_10006detail6reduce28DeviceReduceSingleTileKernelINS2_10policy_hubIdjN4cuda3std3__44plusIdEEE10Policy1000EPdSC_iS9_ddNS7_10__identityEEEvT0_T1_T2_T3_T4_T6_E12temp_storage+112];
	add.f64 	%fd103, %fd101, %fd102;
	ld.shared.f64 	%fd104, [_ZZN3cub18CUB_300001_SM_10006detail6reduce28DeviceReduceSingleTileKernelINS2_10policy_hubIdjN4cuda3std3__44plusIdEEE10Policy1000EPdSC_iS9_ddNS7_10__identityEEEvT0_T1_T2_T3_T4_T6_E12temp_storage+120];
	add.f64 	%fd105, %fd103, %fd104;
	ld.shared.f64 	%fd106, [_ZZN3cub18CUB_300001_SM_10006detail6reduce28DeviceReduceSingleTileKernelINS2_10policy_hubIdjN4cuda3std3__44plusIdEEE10Policy1000EPdSC_iS9_ddNS7_10__identityEEEvT0_T1_T2_T3_T4_T6_E12temp_storage+128];
	add.f64 	%fd107, %fd105, %fd106;
	ld.shared.f64 	%fd108, [_ZZN3cub18CUB_300001_SM_10006detail6reduce28DeviceReduceSingleTileKernelINS2_10policy_hubIdjN4cuda3std3__44plusIdEEE10Policy1000EPdSC_iS9_ddNS7_10__identityEEEvT0_T1_T2_T3_T4_T6_E12temp_storage+136];
	add.f64 	%fd109, %fd107, %fd108;
	ld.shared.f64 	%fd110, [_ZZN3cub18CUB_300001_SM_10006detail6reduce28DeviceReduceSingleTileKernelINS2_10policy_hubIdjN4cuda3std3__44plusIdEEE10Policy1000EPdSC_iS9_ddNS7_10__identityEEEvT0_T1_T2_T3_T4_T6_E12temp_storage+144];
	add.f64 	%fd111, %fd109, %fd110;
	ld.shared.f64 	%fd112, [_ZZN3cub18CUB_300001_SM_10006detail6reduce28DeviceReduceSingleTileKernelINS2_10policy_hubIdjN4cuda3std3__44plusIdEEE10Policy1000EPdSC_iS9_ddNS7_10__identityEEEvT0_T1_T2_T3_T4_T6_E12temp_storage+152];
	add.f64 	%fd113, %fd111, %fd112;
	ld.shared.f64 	%fd114, [_ZZN3cub18CUB_300001_SM_10006detail6reduce28DeviceReduceSingleTileKernelINS2_10policy_hubIdjN4cuda3std3__44plusIdEEE10Policy1000EPdSC_iS9_ddNS7_10__identityEEEvT0_T1_T2_T3_T4_T6_E12temp_storage+160];
	add.f64 	%fd115, %fd113, %fd114;
	ld.shared.f64 	%fd116, [_ZZN3cub18CUB_300001_SM_10006detail6reduce28DeviceReduceSingleTileKernelINS2_10policy_hubIdjN4cuda3std3__44plusIdEEE10Policy1000EPdSC_iS9_ddNS7_10__identityEEEvT0_T1_T2_T3_T4_T6_E12temp_storage+168];
	add.f64 	%fd117, %fd115, %fd116;
	ld.shared.f64 	%fd118, [_ZZN3cub18CUB_300001_SM_10006detail6reduce28DeviceReduceSingleTileKernelINS2_10policy_hubIdjN4cuda3std3__44plusIdEEE10Policy1000EPdSC_iS9_ddNS7_10__identityEEEvT0_T1_T2_T3_T4_T6_E12temp_storage+176];
	add.f64 	%fd263, %fd117, %fd118;
$L__BB4_37:
	mov.u32 	%r224, %tid.x;
	setp.ne.s32 	%p60, %r224, 0;
	@%p60 bra 	$L__BB4_39;
	add.f64 	%fd249, %fd30, %fd263;
	st.global.f64 	[%rd1], %fd249;
$L__BB4_39:
	ret;

}
	// .globl	_ZN3cub18CUB_300001_SM_10006detail6reduce28DeviceReduceSingleTileKernelINS2_10policy_hubIdyN4cuda3std3__44plusIdEEE10Policy1000EN6thrust24THRUST_300001_SM_1000_NS12zip_iteratorINS7_5tupleIJNSD_6detail15normal_iteratorINSD_10device_ptrIiEEEESK_EEEEEPdyS9_dd4simpEEvT0_T1_T2_T3_T4_T6_
.visible .entry _ZN3cub18CUB_300001_SM_10006detail6reduce28DeviceReduceSingleTileKernelINS2_10policy_hubIdyN4cuda3std3__44plusIdEEE10Policy1000EN6thrust24THRUST_300001_SM_1000_NS12zip_iteratorINS7_5tupleIJNSD_6detail15normal_iteratorINSD_10device_ptrIiEEEESK_EEEEEPdyS9_dd4simpEEvT0_T1_T2_T3_T4_T6_(
	.param .align 8 .b8 _ZN3cub18CUB_300001_SM_10006detail6reduce28DeviceReduceSingleTileKernelINS2_10policy_hubIdyN4cuda3std3__44plusIdEEE10Policy1000EN6thrust24THRUST_300001_SM_1000_NS12zip_iteratorINS7_5tupleIJNSD_6detail15normal_iteratorINSD_10device_ptrIiEEEESK_EEEEEPdyS9_dd4simpEEvT0_T1_T2_T3_T4_T6__param_0[16],
	.param .u64 .ptr .align 1 _ZN3cub18CUB_300001_SM_10006detail6reduce28DeviceReduceSingleTileKernelINS2_10policy_hubIdyN4cuda3std3__44plusIdEEE10Policy1000EN6thrust24THRUST_300001_SM_1000_NS12zip_iteratorINS7_5tupleIJNSD_6detail15normal_iteratorINSD_10device_ptrIiEEEESK_EEEEEPdyS9_dd4simpEEvT0_T1_T2_T3_T4_T6__param_1,
	.param .u64 _ZN3cub18CUB_300001_SM_10006detail6reduce28DeviceReduceSingleTileKernelINS2_10policy_hubIdyN4cuda3std3__44plusIdEEE10Policy1000EN6thrust24THRUST_300001_SM_1000_NS12zip_iteratorINS7_5tupleIJNSD_6detail15normal_iteratorINSD_10device_ptrIiEEEESK_EEEEEPdyS9_dd4simpEEvT0_T1_T2_T3_T4_T6__param_2,
	.param .align 1 .b8 _ZN3cub18CUB_300001_SM_10006detail6reduce28DeviceReduceSingleTileKernelINS2_10policy_hubIdyN4cuda3std3__44plusIdEEE10Policy1000EN6thrust24THRUST_300001_SM_1000_NS12zip_iteratorINS7_5tupleIJNSD_6detail15normal_iteratorINSD_10device_ptrIiEEEESK_EEEEEPdyS9_dd4simpEEvT0_T1_T2_T3_T4_T6__param_3[1],
	.param .f64 _ZN3cub18CUB_300001_SM_10006detail6reduce28DeviceReduceSingleTileKernelINS2_10policy_hubIdyN4cuda3std3__44plusIdEEE10Policy1000EN6thrust24THRUST_300001_SM_1000_NS12zip_iteratorINS7_5tupleIJNSD_6detail15normal_iteratorINSD_10device_ptrIiEEEESK_EEEEEPdyS9_dd4simpEEvT0_T1_T2_T3_T4_T6__param_4,
	.param .align 8 .b8 _ZN3cub18CUB_300001_SM_10006detail6reduce28DeviceReduceSingleTileKernelINS2_10policy_hubIdyN4cuda3std3__44plusIdEEE10Policy1000EN6thrust24THRUST_300001_SM_1000_NS12zip_iteratorINS7_5tupleIJNSD_6detail15normal_iteratorINSD_10device_ptrIiEEEESK_EEEEEPdyS9_dd4simpEEvT0_T1_T2_T3_T4_T6__param_5[8]
)
.maxntid 512
.minnctapersm 1
{
	.reg .pred 	%p<239>;
	.reg .b32 	%r<837>;
	.reg .b32 	%f<35>;
	.reg .b64 	%rd<212>;
	.reg .b64 	%fd<1815>;
	// demoted variable
	.shared .align 8 .b8 _ZZN3cub18CUB_300001_SM_10006detail6reduce28DeviceReduceSingleTileKernelINS2_10policy_hubIdyN4cuda3std3__44plusIdEEE10Policy1000EN6thrust24THRUST_300001_SM_1000_NS12zip_iteratorINS7_5tupleIJNSD_6detail15normal_iteratorINSD_10device_ptrIiEEEESK_EEEEEPdyS9_dd4simpEEvT0_T1_T2_T3_T4_T6_E12temp_storage[152];
	ld.param.u64 	%rd26, [_ZN3cub18CUB_300001_SM_10006detail6reduce28DeviceReduceSingleTileKernelINS2_10policy_hubIdyN4cuda3std3__44plusIdEEE10Policy1000EN6thrust24THRUST_300001_SM_1000_NS12zip_iteratorINS7_5tupleIJNSD_6detail15normal_iteratorINSD_10device_ptrIiEEEESK_EEEEEPdyS9_dd4simpEEvT0_T1_T2_T3_T4_T6__param_0+8];
	ld.param.u64 	%rd25, [_ZN3cub18CUB_300001_SM_10006detail6reduce28DeviceReduceSingleTileKernelINS2_10policy_hubIdyN4cuda3std3__44plusIdEEE10Policy1000EN6thrust24THRUST_300001_SM_1000_NS12zip_iteratorINS7_5tupleIJNSD_6detail15normal_iteratorINSD_10device_ptrIiEEEESK_EEEEEPdyS9_dd4simpEEvT0_T1_T2_T3_T4_T6__param_0];
	ld.param.f64 	%fd359, [_ZN3cub18CUB_300001_SM_10006detail6reduce28DeviceReduceSingleTileKernelINS2_10policy_hubIdyN4cuda3std3__44plusIdEEE10Policy1000EN6thrust24THRUST_300001_SM_1000_NS12zip_iteratorINS7_5tupleIJNSD_6detail15normal_iteratorINSD_10device_ptrIiEEEESK_EEEEEPdyS9_dd4simpEEvT0_T1_T2_T3_T4_T6__param_5];
	ld.param.u64 	%rd28, [_ZN3cub18CUB_300001_SM_10006detail6reduce28DeviceReduceSingleTileKernelINS2_10policy_hubIdyN4cuda3std3__44plusIdEEE10Policy1000EN6thrust24THRUST_300001_SM_1000_NS12zip_iteratorINS7_5tupleIJNSD_6detail15normal_iteratorINSD_10device_ptrIiEEEESK_EEEEEPdyS9_dd4simpEEvT0_T1_T2_T3_T4_T6__param_1];
	ld.param.u64 	%rd27, [_ZN3cub18CUB_300001_SM_10006detail6reduce28DeviceReduceSingleTileKernelINS2_10policy_hubIdyN4cuda3std3__44plusIdEEE10Policy1000EN6thrust24THRUST_300001_SM_1000_NS12zip_iteratorINS7_5tupleIJNSD_6detail15normal_iteratorINSD_10device_ptrIiEEEESK_EEEEEPdyS9_dd4simpEEvT0_T1_T2_T3_T4_T6__param_2];
	ld.param.f64 	%fd358, [_ZN3cub18CUB_300001_SM_10006detail6reduce28DeviceReduceSingleTileKernelINS2_10policy_hubIdyN4cuda3std3__44plusIdEEE10Policy1000EN6thrust24THRUST_300001_SM_1000_NS12zip_iteratorINS7_5tupleIJNSD_6detail15normal_iteratorINSD_10device_ptrIiEEEESK_EEEEEPdyS9_dd4simpEEvT0_T1_T2_T3_T4_T6__param_4];
	cvta.to.global.u64 	%rd1, %rd28;
	setp.ne.s64 	%p1, %rd27, 0;
	@%p1 bra 	$L__BB5_3;
	mov.u32 	%r782, %tid.x;
	setp.ne.s32 	%p238, %r782, 0;
	@%p238 bra 	$L__BB5_236;
	st.global.f64 	[%rd1], %fd358;
	bra.uni 	$L__BB5_236;
$L__BB5_3:
	cvta.to.global.u64 	%rd2, %rd25;
	cvta.to.global.u64 	%rd3, %rd26;
	setp.gt.u64 	%p2, %rd27, 3583;
	@%p2 bra 	$L__BB5_42;
	cvt.u32.u64 	%r1, %rd27;
	mov.u32 	%r2, %tid.x;
	setp.ge.u32 	%p181, %r2, %r1;
	mov.f64 	%fd1749, 0d0000000000000000;
	mov.u32 	%r787, %r2;
	@%p181 bra 	$L__BB5_18;
	mul.wide.u32 	%rd166, %r2, 4;
	add.s64 	%rd167, %rd2, %rd166;
	add.s64 	%rd168, %rd3, %rd166;
	ld.global.u32 	%r617, [%rd167];
	ld.global.u32 	%r3, [%rd168];
	cvt.rn.f64.s32 	%fd1494, %r617;
	mul.f64 	%fd2, %fd359, %fd1494;
	abs.f64 	%fd3, %fd2;
	setp.neu.f64 	%p182, %fd3, 0d7FF0000000000000;
	@%p182 bra 	$L__BB5_7;
	mov.f64 	%fd1500, 0d0000000000000000;
	mul.rn.f64 	%fd1739, %fd2, %fd1500;
	mov.b32 	%r783, 0;
	bra.uni 	$L__BB5_9;
$L__BB5_7:
	mul.f64 	%fd1495, %fd2, 0d3FE45F306DC9C883;
	cvt.rni.s32.f64 	%r783, %fd1495;
	cvt.rn.f64.s32 	%fd1496, %r783;
	fma.rn.f64 	%fd1497, %fd1496, 0dBFF921FB54442D18, %fd2;
	fma.rn.f64 	%fd1498, %fd1496, 0dBC91A62633145C00, %fd1497;
	fma.rn.f64 	%fd1739, %fd1496, 0dB97B839A252049C0, %fd1498;
	setp.ltu.f64 	%p183, %fd3, 0d41E0000000000000;
	@%p183 bra 	$L__BB5_9;
	{ // callseq 106, 0
	.param .b64 param0;
	st.param.f64 	[param0], %fd2;
	.param .align 16 .b8 retval0[16];
	call.uni (retval0), 
	__internal_trig_reduction_slowpathd, 
	(
	param0
	);
	ld.param.f64 	%fd1739, [retval0];
	ld.param.b32 	%r783, [retval0+8];
	} // callseq 106
$L__BB5_9:
	shl.b32 	%r620, %r783, 6;
	cvt.u64.u32 	%rd169, %r620;
	and.b64  	%rd170, %rd169, 64;
	mov.u64 	%rd171, __cudart_sin_cos_coeffs;
	add.s64 	%rd172, %rd171, %rd170;
	mul.rn.f64 	%fd1501, %fd1739, %fd1739;
	and.b32  	%r621, %r783, 1;
	setp.eq.b32 	%p184, %r621, 1;
	selp.f64 	%fd1502, 0dBDA8FF8320FD8164, 0d3DE5DB65F9785EBA, %p184;
	ld.global.nc.v2.f64 	{%fd1503, %fd1504}, [%rd172];
	fma.rn.f64 	%fd1505, %fd1502, %fd1501, %fd1503;
	fma.rn.f64 	%fd1506, %fd1505, %fd1501, %fd1504;
	ld.global.nc.v2.f64 	{%fd1507, %fd1508}, [%rd172+16];
	fma.rn.f64 	%fd1509, %fd1506, %fd1501, %fd1507;
	fma.rn.f64 	%fd1510, %fd1509, %fd1501, %fd1508;
	ld.global.nc.v2.f64 	{%fd1511, %fd1512}, [%rd172+32];
	fma.rn.f64 	%fd1513, %fd1510, %fd1501, %fd1511;
	fma.rn.f64 	%fd1514, %fd1513, %fd1501, %fd1512;
	fma.rn.f64 	%fd1515, %fd1514, %fd1739, %fd1739;
	fma.rn.f64 	%fd1516, %fd1514, %fd1501, 0d3FF0000000000000;
	selp.f64 	%fd1517, %fd1516, %fd1515, %p184;
	and.b32  	%r622, %r783, 2;
	setp.eq.s32 	%p185, %r622, 0;
	mov.f64 	%fd1518, 0d0000000000000000;
	sub.f64 	%fd1519, %fd1518, %fd1517;
	selp.f64 	%fd8, %fd1517, %fd1519, %p185;
	fma.rn.f64 	%fd1520, %fd8, 0d3FF71547652B82FE, 0d4338000000000000;
	{
	.reg .b32 %temp; 
	mov.b64 	{%r7, %temp}, %fd1520;
	}
	mov.f64 	%fd1521, 0dC338000000000000;
	add.rn.f64 	%fd1522, %fd1520, %fd1521;
	fma.rn.f64 	%fd1523, %fd1522, 0dBFE62E42FEFA39EF, %fd8;
	fma.rn.f64 	%fd1524, %fd1522, 0dBC7ABC9E3B39803F, %fd1523;
	fma.rn.f64 	%fd1525, %fd1524, 0d3E5ADE1569CE2BDF, 0d3E928AF3FCA213EA;
	fma.rn.f64 	%fd1526, %fd1525, %fd1524, 0d3EC71DEE62401315;
	fma.rn.f64 	%fd1527, %fd1526, %fd1524, 0d3EFA01997C89EB71;
	fma.rn.f64 	%fd1528, %fd1527, %fd1524, 0d3F2A01A014761F65;
	fma.rn.f64 	%fd1529, %fd1528, %fd1524, 0d3F56C16C1852B7AF;
	fma.rn.f64 	%fd1530, %fd1529, %fd1524, 0d3F81111111122322;
	fma.rn.f64 	%fd1531, %fd1530, %fd1524, 0d3FA55555555502A1;
	fma.rn.f64 	%fd1532, %fd1531, %fd1524, 0d3FC5555555555511;
	fma.rn.f64 	%fd1533, %fd1532, %fd1524, 0d3FE000000000000B;
	fma.rn.f64 	%fd1534, %fd1533, %fd1524, 0d3FF0000000000000;
	fma.rn.f64 	%fd1535, %fd1534, %fd1524, 0d3FF0000000000000;
	{
	.reg .b32 %temp; 
	mov.b64 	{%r8, %temp}, %fd1535;
	}
	{
	.reg .b32 %temp; 
	mov.b64 	{%temp, %r9}, %fd1535;
	}
	shl.b32 	%r623, %r7, 20;
	add.s32 	%r624, %r623, %r9;
	mov.b64 	%fd1740, {%r8, %r624};
	{
	.reg .b32 %temp; 
	mov.b64 	{%temp, %r625}, %fd8;
	}
	mov.b32 	%f33, %r625;
	abs.f32 	%f1, %f33;
	setp.lt.f32 	%p186, %f1, 0f4086232B;
	@%p186 bra 	$L__BB5_12;
	setp.lt.f64 	%p187, %fd8, 0d0000000000000000;
	add.f64 	%fd1536, %fd8, 0d7FF0000000000000;
	selp.f64 	%fd1740, 0d0000000000000000, %fd1536, %p187;
	setp.geu.f32 	%p188, %f1, 0f40874800;
	@%p188 bra 	$L__BB5_12;
	shr.u32 	%r626, %r7, 31;
	add.s32 	%r627, %r7, %r626;
	shr.s32 	%r628, %r627, 1;
	shl.b32 	%r629, %r628, 20;
	add.s32 	%r630, %r9, %r629;
	mov.b64 	%fd1537, {%r8, %r630};
	sub.s32 	%r631, %r7, %r628;
	shl.b32 	%r632, %r631, 20;
	add.s32 	%r633, %r632, 1072693248;
	mov.b32 	%r634, 0;
	mov.b64 	%fd1538, {%r634, %r633};
	mul.f64 	%fd1740, %fd1538, %fd1537;
$L__BB5_12:
	cvt.rn.f64.s32 	%fd1539, %r3;
	mul.f64 	%fd13, %fd1740, %fd1539;
	div.rn.f64 	%fd14, %fd2, 0d4044000000000000;
	abs.f64 	%fd15, %fd14;
	setp.neu.f64 	%p189, %fd15, 0d7FF0000000000000;
	@%p189 bra 	$L__BB5_14;
	mov.f64 	%fd1545, 0d0000000000000000;
	mul.rn.f64 	%fd1742, %fd14, %fd1545;
	mov.b32 	%r785, 1;
	bra.uni 	$L__BB5_17;
$L__BB5_14:
	mul.f64 	%fd1540, %fd14, 0d3FE45F306DC9C883;
	cvt.rni.s32.f64 	%r784, %fd1540;
	cvt.rn.f64.s32 	%fd1541, %r784;
	fma.rn.f64 	%fd1542, %fd1541, 0dBFF921FB54442D18, %fd14;
	fma.rn.f64 	%fd1543, %fd1541, 0dBC91A62633145C00, %fd1542;
	fma.rn.f64 	%fd1742, %fd1541, 0dB97B839A252049C0, %fd1543;
	setp.ltu.f64 	%p190, %fd15, 0d41E0000000000000;
	@%p190 bra 	$L__BB5_16;
	{ // callseq 107, 0
	.param .b64 param0;
	st.param.f64 	[param0], %fd14;
	.param .align 16 .b8 retval0[16];
	call.uni (retval0), 
	__internal_trig_reduction_slowpathd, 
	(
	param0
	);
	ld.param.f64 	%fd1742, [retval0];
	ld.param.b32 	%r784, [retval0+8];
	} // callseq 107
$L__BB5_16:
	add.s32 	%r785, %r784, 1;
$L__BB5_17:
	shl.b32 	%r637, %r785, 6;
	cvt.u64.u32 	%rd173, %r637;
	and.b64  	%rd174, %rd173, 64;
	add.s64 	%rd176, %rd171, %rd174;
	mul.rn.f64 	%fd1546, %fd1742, %fd1742;
	and.b32  	%r638, %r785, 1;
	setp.eq.b32 	%p191, %r638, 1;
	selp.f64 	%fd1547, 0dBDA8FF8320FD8164, 0d3DE5DB65F9785EBA, %p191;
	ld.global.nc.v2.f64 	{%fd1548, %fd1549}, [%rd176];
	fma.rn.f64 	%fd1550, %fd1547, %fd1546, %fd1548;
	fma.rn.f64 	%fd1551, %fd1550, %fd1546, %fd1549;
	ld.global.nc.v2.f64 	{%fd1552, %fd1553}, [%rd176+16];
	fma.rn.f64 	%fd1554, %fd1551, %fd1546, %fd1552;
	fma.rn.f64 	%fd1555, %fd1554, %fd1546, %fd1553;
	ld.global.nc.v2.f64 	{%fd1556, %fd1557}, [%rd176+32];
	fma.rn.f64 	%fd1558, %fd1555, %fd1546, %fd1556;
	fma.rn.f64 	%fd1559, %fd1558, %fd1546, %fd1557;
	fma.rn.f64 	%fd1560, %fd1559, %fd1742, %fd1742;
	fma.rn.f64 	%fd1561, %fd1559, %fd1546, 0d3FF0000000000000;
	selp.f64 	%fd1562, %fd1561, %fd1560, %p191;
	and.b32  	%r639, %r785, 2;
	setp.eq.s32 	%p192, %r639, 0;
	mov.f64 	%fd1563, 0d0000000000000000;
	sub.f64 	%fd1564, %fd1563, %fd1562;
	selp.f64 	%fd1565, %fd1562, %fd1564, %p192;
	mul.f64 	%fd1749, %fd13, %fd1565;
	add.s32 	%r787, %r2, 512;
$L__BB5_18:
	setp.ge.u32 	%p193, %r787, %r1;
	@%p193 bra 	$L__BB5_33;
	mul.wide.u32 	%rd177, %r787, 4;
	add.s64 	%rd207, %rd3, %rd177;
	add.s64 	%rd206, %rd2, %rd177;
$L__BB5_20:
	ld.global.u32 	%r640, [%rd206];
	ld.global.u32 	%r18, [%rd207];
	cvt.rn.f64.s32 	%fd1566, %r640;
	mul.f64 	%fd24, %fd359, %fd1566;
	abs.f64 	%fd25, %fd24;
	setp.neu.f64 	%p194, %fd25, 0d7FF0000000000000;
	@%p194 bra 	$L__BB5_22;
	mov.f64 	%fd1572, 0d0000000000000000;
	mul.rn.f64 	%fd1745, %fd24, %fd1572;
	mov.b32 	%r788, 0;
	bra.uni 	$L__BB5_24;
$L__BB5_22:
	mul.f64 	%fd1567, %fd24, 0d3FE45F306DC9C883;
	cvt.rni.s32.f64 	%r788, %fd1567;
	cvt.rn.f64.s32 	%fd1568, %r788;
	fma.rn.f64 	%fd1569, %fd1568, 0dBFF921FB54442D18, %fd24;
	fma.rn.f64 	%fd1570, %fd1568, 0dBC91A62633145C00, %fd1569;
	fma.rn.f64 	%fd1745, %fd1568, 0dB97B839A252049C0, %fd1570;
	setp.ltu.f64 	%p195, %fd25, 0d41E0000000000000;
	@%p195 bra 	$L__BB5_24;
	{ // callseq 108, 0
	.param .b64 param0;
	st.param.f64 	[param0], %fd24;
	.param .align 16 .b8 retval0[16];
	call.uni (retval0), 
	__internal_trig_reduction_slowpathd, 
	(
	param0
	);
	ld.param.f64 	%fd1745, [retval0];
	ld.param.b32 	%r788, [retval0+8];
	} // callseq 108
$L__BB5_24:
	shl.b32 	%r643, %r788, 6;
	cvt.u64.u32 	%rd178, %r643;
	and.b64  	%rd179, %rd178, 64;
	mov.u64 	%rd180, __cudart_sin_cos_coeffs;
	add.s64 	%rd181, %rd180, %rd179;
	mul.rn.f64 	%fd1573, %fd1745, %fd1745;
	and.b32  	%r644, %r788, 1;
	setp.eq.b32 	%p196, %r644, 1;
	selp.f64 	%fd1574, 0dBDA8FF8320FD8164, 0d3DE5DB65F9785EBA, %p196;
	ld.global.nc.v2.f64 	{%fd1575, %fd1576}, [%rd181];
	fma.rn.f64 	%fd1577, %fd1574, %fd1573, %fd1575;
	fma.rn.f64 	%fd1578, %fd1577, %fd1573, %fd1576;
	ld.global.nc.v2.f64 	{%fd1579, %fd1580}, [%rd181+16];
	fma.rn.f64 	%fd1581, %fd1578, %fd1573, %fd1579;
	fma.rn.f64 	%fd1582, %fd1581, %fd1573, %fd1580;
	ld.global.nc.v2.f64 	{%fd1583, %fd1584}, [%rd181+32];
	fma.rn.f64 	%fd1585, %fd1582, %fd1573, %fd1583;
	fma.rn.f64 	%fd1586, %fd1585, %fd1573, %fd1584;
	fma.rn.f64 	%fd1587, %fd1586, %fd1745, %fd1745;
	fma.rn.f64 	%fd1588, %fd1586, %fd1573, 0d3FF0000000000000;
	selp.f64 	%fd1589, %fd1588, %fd1587, %p196;
	and.b32  	%r645, %r788, 2;
	setp.eq.s32 	%p197, %r645, 0;
	mov.f64 	%fd1590, 0d0000000000000000;
	sub.f64 	%fd1591, %fd1590, %fd1589;
	selp.f64 	%fd30, %fd1589, %fd1591, %p197;
	fma.rn.f64 	%fd1592, %fd30, 0d3FF71547652B82FE, 0d4338000000000000;
	{
	.reg .b32 %temp; 
	mov.b64 	{%r22, %temp}, %fd1592;
	}
	mov.f64 	%fd1593, 0dC338000000000000;
	add.rn.f64 	%fd1594, %fd1592, %fd1593;
	fma.rn.f64 	%fd1595, %fd1594, 0dBFE62E42FEFA39EF, %fd30;
	fma.rn.f64 	%fd1596, %fd1594, 0dBC7ABC9E3B39803F, %fd1595;
	fma.rn.f64 	%fd1597, %fd1596, 0d3E5ADE1569CE2BDF, 0d3E928AF3FCA213EA;
	fma.rn.f64 	%fd1598, %fd1597, %fd1596, 0d3EC71DEE62401315;
	fma.rn.f64 	%fd1599, %fd1598, %fd1596, 0d3EFA01997C89EB71;
	fma.rn.f64 	%fd1600, %fd1599, %fd1596, 0d3F2A01A014761F65;
	fma.rn.f64 	%fd1601, %fd1600, %fd1596, 0d3F56C16C1852B7AF;
	fma.rn.f64 	%fd1602, %fd1601, %fd1596, 0d3F81111111122322;
	fma.rn.f64 	%fd1603, %fd1602, %fd1596, 0d3FA55555555502A1;
	fma.rn.f64 	%fd1604, %fd1603, %fd1596, 0d3FC5555555555511;
	fma.rn.f64 	%fd1605, %fd1604, %fd1596, 0d3FE000000000000B;
	fma.rn.f64 	%fd1606, %fd1605, %fd1596, 0d3FF0000000000000;
	fma.rn.f64 	%fd1607, %fd1606, %fd1596, 0d3FF0000000000000;
	{
	.reg .b32 %temp; 
	mov.b64 	{%r23, %temp}, %fd1607;
	}
	{
	.reg .b32 %temp; 
	mov.b64 	{%temp, %r24}, %fd1607;
	}
	shl.b32 	%r646, %r22, 20;
	add.s32 	%r647, %r646, %r24;
	mov.b64 	%fd1746, {%r23, %r647};
	{
	.reg .b32 %temp; 
	mov.b64 	{%temp, %r648}, %fd30;
	}
	mov.b32 	%f34, %r648;
	abs.f32 	%f2, %f34;
	setp.lt.f32 	%p198, %f2, 0f4086232B;
	@%p198 bra 	$L__BB5_27;
	setp.lt.f64 	%p199, %fd30, 0d0000000000000000;
	add.f64 	%fd1608, %fd30, 0d7FF0000000000000;
	selp.f64 	%fd1746, 0d0000000000000000, %fd1608, %p199;
	setp.geu.f32 	%p200, %f2, 0f40874800;
	@%p200 bra 	$L__BB5_27;
	shr.u32 	%r649, %r22, 31;
	add.s32 	%r650, %r22, %r649;
	shr.s32 	%r651, %r650, 1;
	shl.b32 	%r652, %r651, 20;
	add.s32 	%r653, %r24, %r652;
	mov.b64 	%fd1609, {%r23, %r653};
	sub.s32 	%r654, %r22, %r651;
	shl.b32 	%r655, %r654, 20;
	add.s32 	%r656, %r655, 1072693248;
	mov.b32 	%r657, 0;
	mov.b64 	%fd1610, {%r657, %r656};
	mul.f64 	%fd1746, %fd1610, %fd1609;
$L__BB5_27:
	cvt.rn.f64.s32 	%fd1611, %r18;
	mul.f64 	%fd35, %fd1746, %fd1611;
	div.rn.f64 	%fd36, %fd24, 0d4044000000000000;
	abs.f64 	%fd37, %fd36;
	setp.neu.f64 	%p201, %fd37, 0d7FF0000000000000;
	@%p201 bra 	$L__BB5_29;
	mov.f64 	%fd1617, 0d0000000000000000;
	mul.rn.f64 	%fd1748, %fd36, %fd1617;
	mov.b32 	%r790, 1;
	bra.uni 	$L__BB5_32;
$L__BB5_29:
	mul.f64 	%fd1612, %fd36, 0d3FE45F306DC9C883;
	cvt.rni.s32.f64 	%r789, %fd1612;
	cvt.rn.f64.s32 	%fd1613, %r789;
	fma.rn.f64 	%fd1614, %fd1613, 0dBFF921FB54442D18, %fd36;
	fma.rn.f64 	%fd1615, %fd1613, 0dBC91A62633145C00, %fd1614;
	fma.rn.f64 	%fd1748, %fd1613, 0dB97B839A252049C0, %fd1615;
	setp.ltu.f64 	%p202, %fd37, 0d41E0000000000000;
	@%p202 bra 	$L__BB5_31;
	{ // callseq 109, 0
	.param .b64 param0;
	st.param.f64 	[param0], %fd36;
	.param .align 16 .b8 retval0[16];
	call.uni (retval0), 
	__internal_trig_reduction_slowpathd, 
	(
	param0
	);
	ld.param.f64 	%fd1748, [retval0];
	ld.param.b32 	%r789, [retval0+8];
	} // callseq 109
$L__BB5_31:
	add.s32 	%r790, %r789, 1;
$L__BB5_32:
	shl.b32 	%r660, %r790, 6;
	cvt.u64.u32 	%rd182, %r660;
	and.b64  	%rd183, %rd182, 64;
	add.s64 	%rd185, %rd180, %rd183;
	mul.rn.f64 	%fd1618, %fd1748, %fd1748;
	and.b32  	%r661, %r790, 1;
	setp.eq.b32 	%p203, %r661, 1;
	selp.f64 	%fd1619, 0dBDA8FF8320FD8164, 0d3DE5DB65F9785EBA, %p203;
	ld.global.nc.v2.f64 	{%fd1620, %fd1621}, [%rd185];
	fma.rn.f64 	%fd1622, %fd1619, %fd1618, %fd1620;
	fma.rn.f64 	%fd1623, %fd1622, %fd1618, %fd1621;
	ld.global.nc.v2.f64 	{%fd1624, %fd1625}, [%rd185+16];
	fma.rn.f64 	%fd1626, %fd1623, %fd1618, %fd1624;
	fma.rn.f64 	%fd1627, %fd1626, %fd1618, %fd1625;
	ld.global.nc.v2.f64 	{%fd1628, %fd1629}, [%rd185+32];
	fma.rn.f64 	%fd1630, %fd1627, %fd1618, %fd1628;
	fma.rn.f64 	%fd1631, %fd1630, %fd1618, %fd1629;
	fma.rn.f64 	%fd1632, %fd1631, %fd1748, %fd1748;
	fma.rn.f64 	%fd1633, %fd1631, %fd1618, 0d3FF0000000000000;
	selp.f64 	%fd1634, %fd1633, %fd1632, %p203;
	and.b32  	%r662, %r790, 2;
	setp.eq.s32 	%p204, %r662, 0;
	mov.f64 	%fd1635, 0d0000000000000000;
	sub.f64 	%fd1636, %fd1635, %fd1634;
	selp.f64 	%fd1637, %fd1634, %fd1636, %p204;
	fma.rn.f64 	%fd1749, %fd35, %fd1637, %fd1749;
	add.s32 	%r787, %r787, 512;
	add.s64 	%rd207, %rd207, 2048;
	add.s64 	%rd206, %rd206, 2048;
	setp.lt.s32 	%p205, %r787, %r1;
	@%p205 bra 	$L__BB5_20;
$L__BB5_33:
	setp.lt.s64 	%p206, %rd27, 512;
	@%p206 bra 	$L__BB5_38;
	// begin inline asm
	mov.u32 %r726, %laneid;
	// end inline asm
	mov.b64 	%rd196, %fd1749;
	mov.b64 	{%r728, %r733}, %rd196;
	mov.b32 	%r734, 1;
	mov.b32 	%r775, 31;
	mov.b32 	%r776, -1;
	// begin inline asm
	shfl.sync.down.b32 %r727, %r728, %r734, %r775, %r776;
	// end inline asm
	// begin inline asm
	shfl.sync.down.b32 %r732, %r733, %r734, %r775, %r776;
	// end inline asm
	mov.b64 	%rd197, {%r727, %r732};
	mov.b64 	%fd1696, %rd197;
	setp.gt.s32 	%p230, %r726, 30;
	add.f64 	%fd1697, %fd1749, %fd1696;
	selp.f64 	%fd1698, %fd1749, %fd1697, %p230;
	mov.b64 	%rd198, %fd1698;
	mov.b64 	{%r738, %r743}, %rd198;
	mov.b32 	%r744, 2;
	// begin inline asm
	shfl.sync.down.b32 %r737, %r738, %r744, %r775, %r776;
	// end inline asm
	// begin inline asm
	shfl.sync.down.b32 %r742, %r743, %r744, %r775, %r776;
	// end inline asm
	mov.b64 	%rd199, {%r737, %r742};
	mov.b64 	%fd1699, %rd199;
	setp.gt.s32 	%p231, %r726, 29;
	add.f64 	%fd1700, %fd1698, %fd1699;
	selp.f64 	%fd1701, %fd1698, %fd1700, %p231;
	mov.b64 	%rd200, %fd1701;
	mov.b64 	{%r748, %r753}, %rd200;
	mov.b32 	%r754, 4;
	// begin inline asm
	shfl.sync.down.b32 %r747, %r748, %r754, %r775, %r776;
	// end inline asm
	// begin inline asm
	shfl.sync.down.b32 %r752, %r753, %r754, %r775, %r776;
	// end inline asm
	mov.b64 	%rd201, {%r747, %r752};
	mov.b64 	%fd1702, %rd201;
	setp.gt.s32 	%p232, %r726, 27;
	add.f64 	%fd1703, %fd1701, %fd1702;
	selp.f64 	%fd1704, %fd1701, %fd1703, %p232;
	mov.b64 	%rd202, %fd1704;
	mov.b64 	{%r758, %r763}, %rd202;
	mov.b32 	%r764, 8;
	// begin inline asm
	shfl.sync.down.b32 %r757, %r758, %r764, %r775, %r776;
	// end inline asm
	// begin inline asm
	shfl.sync.down.b32 %r762, %r763, %r764, %r775, %r776;
	// end inline asm
	mov.b64 	%rd203, {%r757, %r762};
	mov.b64 	%fd1705, %rd203;
	setp.gt.s32 	%p233, %r726, 23;
	add.f64 	%fd1706, %fd1704, %fd1705;
	selp.f64 	%fd1707, %fd1704, %fd1706, %p233;
	mov.b64 	%rd204, %fd1707;
	mov.b64 	{%r768, %r773}, %rd204;
	mov.b32 	%r774, 16;
	// begin inline asm
	shfl.sync.down.b32 %r767, %r768, %r774, %r775, %r776;
	// end inline asm
	// begin inline asm
	shfl.sync.down.b32 %r772, %r773, %r774, %r775, %r776;
	// end inline asm
	mov.b64 	%rd205, {%r767, %r772};
	mov.b64 	%fd1708, %rd205;
	setp.gt.s32 	%p234, %r726, 15;
	add.f64 	%fd45, %fd1707, %fd1708;
	selp.f64 	%fd1814, %fd1707, %fd45, %p234;
	setp.ne.s32 	%p235, %r726, 0;
	@%p235 bra 	$L__BB5_36;
	shr.u32 	%r777, %r2, 2;
	and.b32  	%r778, %r777, 248;
	mov.u32 	%r779, _ZZN3cub18CUB_300001_SM_10006detail6reduce28DeviceReduceSingleTileKernelINS2_10policy_hubIdyN4cuda3std3__44plusIdEEE10Policy1000EN6thrust24THRUST_300001_SM_1000_NS12zip_iteratorINS7_5tupleIJNSD_6detail15normal_iteratorINSD_10device_ptrIiEEEESK_EEEEEPdyS9_dd4simpEEvT0_T1_T2_T3_T4_T6_E12temp_storage;
	add.s32 	%r780, %r779, %r778;
	st.shared.f64 	[%r780+16], %fd45;
$L__BB5_36:
	bar.sync 	0;
	setp.ne.s32 	%p236, %r2, 0;
	@%p236 bra 	$L__BB5_234;
	ld.shared.f64 	%fd1709, [_ZZN3cub18CUB_300001_SM_10006detail6reduce28DeviceReduceSingleTileKernelINS2_10policy_hubIdyN4cuda3std3__44plusIdEEE10Policy1000EN6thrust24THRUST_300001_SM_1000_NS12zip_iteratorINS7_5tupleIJNSD_6detail15normal_iteratorINSD_10device_ptrIiEEEESK_EEEEEPdyS9_dd4simpEEvT0_T1_T2_T3_T4_T6_E12temp_storage+24];
	add.f64 	%fd1710, %fd1814, %fd1709;
	ld.shared.f64 	%fd1711, [_ZZN3cub18CUB_300001_SM_10006detail6reduce28DeviceReduceSingleTileKernelINS2_10policy_hubIdyN4cuda3std3__44plusIdEEE10Policy1000EN6thrust24THRUST_300001_SM_1000_NS12zip_iteratorINS7_5tupleIJNSD_6detail15normal_iteratorINSD_10device_ptrIiEEEESK_EEEEEPdyS9_dd4simpEEvT0_T1_T2_T3_T4_T6_E12temp_storage+32];
	add.f64 	%fd1712, %fd1710, %fd1711;
	ld.shared.f64 	%fd1713, [_ZZN3cub18CUB_300001_SM_10006detail6reduce28DeviceReduceSingleTileKernelINS2_10policy_hubIdyN4cuda3std3__44plusIdEEE10Policy1000EN6thrust24THRUST_300001_SM_1000_NS12zip_iteratorINS7_5tupleIJNSD_6detail15normal_iteratorINSD_10device_ptrIiEEEESK_EEEEEPdyS9_dd4simpEEvT0_T1_T2_T3_T4_T6_E12temp_storage+40];
	add.f64 	%fd1714, %fd1712, %fd1713;
	ld.shared.f64 	%fd1715, [_ZZN3cub18CUB_300001_SM_10006detail6reduce28DeviceReduceSingleTileKernelINS2_10policy_hubIdyN4cuda3std3__44plusIdEEE10Policy1000EN6thrust24THRUST_300001_SM_1000_NS12zip_iteratorINS7_5tupleIJNSD_6detail15normal_iteratorINSD_10device_ptrIiEEEESK_EEEEEPdyS9_dd4simpEEvT0_T1_T2_T3_T4_T6_E12temp_storage+48];
	add.f64 	%fd1716, %fd1714, %fd1715;
	ld.shared.f64 	%fd1717, [_ZZN3cub18CUB_300001_SM_10006detail6reduce28DeviceReduceSingleTileKernelINS2_10policy_hubIdyN4cuda3std3__44plusIdEEE10Policy1000EN6thrust24THRUST_300001_SM_1000_NS12zip_iteratorINS7_5tupleIJNSD_6detail15normal_iteratorINSD_10device_ptrIiEEEESK_EEEEEPdyS9_dd4simpEEvT0_T1_T2_T3_T4_T6_E12temp_storage+56];
	add.f64 	%fd1718, %fd1716, %fd1717;
	ld.shared.f64 	%fd1719, [_ZZN3cub18CUB_300001_SM_10006detail6reduce28DeviceReduceSingleTileKernelINS2_10policy_hubIdyN4cuda3std3__44plusIdEEE10Policy1000EN6thrust24THRUST_300001_SM_1000_NS12zip_iteratorINS7_5tupleIJNSD_6detail15normal_iteratorINSD_10device_ptrIiEEEESK_EEEEEPdyS9_dd4simpEEvT0_T1_T2_T3_T4_T6_E12temp_storage+64];
	add.f64 	%fd1720, %fd1718, %fd1719;
	ld.shared.f64 	%fd1721, [_ZZN3cub18CUB_300001_SM_10006detail6reduce28DeviceReduceSingleTileKernelINS2_10policy_hubIdyN4cuda3std3__44plusIdEEE10Policy1000EN6thrust24THRUST_300001_SM_1000_NS12zip_iteratorINS7_5tupleIJNSD_6detail15normal_iteratorINSD_10device_ptrIiEEEESK_EEEEEPdyS9_dd4simpEEvT0_T1_T2_T3_T4_T6_E12temp_storage+72];
	add.f64 	%fd1722, %fd1720, %fd1721;
	ld.shared.f64 	%fd1723, [_ZZN3cub18CUB_300001_SM_10006detail6reduce28DeviceReduceSingleTileKernelINS2_10policy_hubIdyN4cuda3std3__44plusIdEEE10Policy1000EN6thrust24THRUST_300001_SM_1000_NS12zip_iteratorINS7_5tupleIJNSD_6detail15normal_iteratorINSD_10device_ptrIiEEEESK_EEEEEPdyS9_dd4simpEEvT0_T1_T2_T3_T4_T6_E12temp_storage+80];
	add.f64 	%fd1724, %fd1722, %fd1723;
	ld.shared.f64 	%fd1725, [_ZZN3cub18CUB_300001_SM_10006detail6reduce28DeviceReduceSingleTileKernelINS2_10policy_hubIdyN4cuda3std3__44plusIdEEE10Policy1000EN6thrust24THRUST_300001_SM_1000_NS12zip_iteratorINS7_5tupleIJNSD_6detail15normal_iteratorINSD_10device_ptrIiEEEESK_EEEEEPdyS9_dd4simpEEvT0_T1_T2_T3_T4_T6_E12temp_storage+88];
	add.f64 	%fd1726, %fd1724, %fd1725;
	ld.shared.f64 	%fd1727, [_ZZN3cub18CUB_300001_SM_10006detail6reduce28DeviceReduceSingleTileKernelINS2_10policy_hubIdyN4cuda3std3__44plusIdEEE10Policy1000EN6thrust24THRUST_300001_SM_1000_NS12zip_iteratorINS7_5tupleIJNSD_6detail15normal_iteratorINSD_10device_ptrIiEEEESK_EEEEEPdyS9_dd4simpEEvT0_T1_T2_T3_T4_T6_E12temp_storage+96];
	add.f64 	%fd1728, %fd1726, %fd1727;
	ld.shared.f64 	%fd1729, [_ZZN3cub18CUB_300001_SM_10006detail6reduce28DeviceReduceSingleTileKernelINS2_10policy_hubIdyN4cuda3std3__44plusIdEEE10Policy1000EN6thrust24THRUST_300001_SM_1000_NS12zip_iteratorINS7_5tupleIJNSD_6detail15normal_iteratorINSD_10device_ptrIiEEEESK_EEEEEPdyS9_dd4simpEEvT0_T1_T2_T3_T4_T6_E12temp_storage+104];
	add.f64 	%fd1730, %fd1728, %fd1729;
	ld.shared.f64 	%fd1731, [_ZZN3cub18CUB_300001_SM_10006detail6reduce28DeviceReduceSingleTileKernelINS2_10policy_hubIdyN4cuda3std3__44plusIdEEE10Policy1000EN6thrust24THRUST_300001_SM_1000_NS12zip_iteratorINS7_5tupleIJNSD_6detail15normal_iteratorINSD_10device_ptrIiEEEESK_EEEEEPdyS9_dd4simpEEvT0_T1_T2_T3_T4_T6_E12temp_storage+112];
	add.f64 	%fd1732, %fd1730, %fd1731;
	ld.shared.f64 	%fd1733, [_ZZN3cub18CUB_300001_SM_10006detail6reduce28DeviceReduceSingleTileKernelINS2_10policy_hubIdyN4cuda3std3__44plusIdEEE10Policy1000EN6thrust24THRUST_300001_SM_1000_NS12zip_iteratorINS7_5tupleIJNSD_6detail15normal_iteratorINSD_10device_ptrIiEEEESK_EEEEEPdyS9_dd4simpEEvT0_T1_T2_T3_T4_T6_E12temp_storage+120];
	add.f64 	%fd1734, %fd1732, %fd1733;
	ld.shared.f64 	%fd1735, [_ZZN3cub18CUB_300001_SM_10006detail6reduce28DeviceReduceSingleTileKernelINS2_10policy_hubIdyN4cuda3std3__44plusIdEEE10Policy1000EN6thrust24THRUST_300001_SM_1000_NS12zip_iteratorINS7_5tupleIJNSD_6detail15normal_iteratorINSD_10device_ptrIiEEEESK_EEEEEPdyS9_dd4simpEEvT0_T1_T2_T3_T4_T6_E12temp_storage+128];
	add.f64 	%fd1736, %fd1734, %fd1735;
	ld.shared.f64 	%fd1737, [_ZZN3cub18CUB_300001_SM_10006detail6reduce28DeviceReduceSingleTileKernelINS2_10policy_hubIdyN4cuda3std3__44plusIdEEE10Policy1000EN6thrust24THRUST_300001_SM_1000_NS12zip_iteratorINS7_5tupleIJNSD_6detail15normal_iteratorINSD_10device_ptrIiEEEESK_EEEEEPdyS9_dd4simpEEvT0_T1_T2_T3_T4_T6_E12temp_storage+136];
	add.f64 	%fd1814, %fd1736, %fd1737;
	bra.uni 	$L__BB5_234;
$L__BB5_38:
	// begin inline asm
	mov.u32 %r663, %laneid;
	// end inline asm
	and.b32  	%r714, %r2, 992;
	add.s32 	%r715, %r714, 32;
	setp.gt.s32 	%p207, %r715, %r1;
	not.b32 	%r716, %r714;
	add.s32 	%r717, %r1, %r716;
	selp.b32 	%r712, %r717, 31, %p207;
	mov.b64 	%rd186, %fd1749;
	mov.b64 	{%r665, %r670}, %rd186;
	mov.b32 	%r671, 1;
	mov.b32 	%r713, -1;
	// begin inline asm
	shfl.sync.down.b32 %r664, %r665, %r671, %r712, %r713;
	// end inline asm
	// begin inline asm
	shfl.sync.down.b32 %r669, %r670, %r671, %r712, %r713;
	// end inline asm
	mov.b64 	%rd187, {%r664, %r669};
	mov.b64 	%fd1638, %rd187;
	setp.lt.s32 	%p208, %r663, %r712;
	add.f64 	%fd1639, %fd1749, %fd1638;
	selp.f64 	%fd1640, %fd1639, %fd1749, %p208;
	mov.b64 	%rd188, %fd1640;
	mov.b64 	{%r675, %r680}, %rd188;
	mov.b32 	%r681, 2;
	// begin inline asm
	shfl.sync.down.b32 %r674, %r675, %r681, %r712, %r713;
	// end inline asm
	// begin inline asm
	shfl.sync.down.b32 %r679, %r680, %r681, %r712, %r713;
	// end inline asm
	mov.b64 	%rd189, {%r674, %r679};
	mov.b64 	%fd1641, %rd189;
	add.s32 	%r718, %r663, 2;
	setp.gt.s32 	%p209, %r718, %r712;
	add.f64 	%fd1642, %fd1640, %fd1641;
	selp.f64 	%fd1643, %fd1640, %fd1642, %p209;
	mov.b64 	%rd190, %fd1643;
	mov.b64 	{%r685, %r690}, %rd190;
	mov.b32 	%r691, 4;
	// begin inline asm
	shfl.sync.down.b32 %r684, %r685, %r691, %r712, %r713;
	// end inline asm
	// begin inline asm
	shfl.sync.down.b32 %r689, %r690, %r691, %r712, %r713;
	// end inline asm
	mov.b64 	%rd191, {%r684, %r689};
	mov.b64 	%fd1644, %rd191;
	add.s32 	%r719, %r663, 4;
	setp.gt.s32 	%p210, %r719, %r712;
	add.f64 	%fd1645, %fd1643, %fd1644;
	selp.f64 	%fd1646, %fd1643, %fd1645, %p210;
	mov.b64 	%rd192, %fd1646;
	mov.b64 	{%r695, %r700}, %rd192;
	mov.b32 	%r701, 8;
	// begin inline asm
	shfl.sync.down.b32 %r694, %r695, %r701, %r712, %r713;
	// end inline asm
	// begin inline asm
	shfl.sync.down.b32 %r699, %r700, %r701, %r712, %r713;
	// end inline asm
	mov.b64 	%rd193, {%r694, %r699};
	mov.b64 	%fd1647, %rd193;
	add.s32 	%r720, %r663, 8;
	setp.gt.s32 	%p211, %r720, %r712;
	add.f64 	%fd1648, %fd1646, %fd1647;
	selp.f64 	%fd1649, %fd1646, %fd1648, %p211;
	mov.b64 	%rd194, %fd1649;
	mov.b64 	{%r705, %r710}, %rd194;
	mov.b32 	%r711, 16;
	// begin inline asm
	shfl.sync.down.b32 %r704, %r705, %r711, %r712, %r713;
	// end inline asm
	// begin inline asm
	shfl.sync.down.b32 %r709, %r710, %r711, %r712, %r713;
	// end inline asm
	mov.b64 	%rd195, {%r704, %r709};
	mov.b64 	%fd1650, %rd195;
	add.s32 	%r721, %r663, 16;
	setp.gt.s32 	%p212, %r721, %r712;
	add.f64 	%fd1651, %fd1649, %fd1650;
	selp.f64 	%fd1814, %fd1649, %fd1651, %p212;
	setp.ne.s32 	%p213, %r663, 0;
	@%p213 bra 	$L__BB5_40;
	shr.u32 	%r722, %r2, 2;
	and.b32  	%r723, %r722, 248;
	mov.u32 	%r724, _ZZN3cub18CUB_300001_SM_10006detail6reduce28DeviceReduceSingleTileKernelINS2_10policy_hubIdyN4cuda3std3__44plusIdEEE10Policy1000EN6thrust24THRUST_300001_SM_1000_NS12zip_iteratorINS7_5tupleIJNSD_6detail15normal_iteratorINSD_10device_ptrIiEEEESK_EEEEEPdyS9_dd4simpEEvT0_T1_T2_T3_T4_T6_E12temp_storage;
	add.s32 	%r725, %r724, %r723;
	st.shared.f64 	[%r725+16], %fd1814;
$L__BB5_40:
	bar.sync 	0;
	setp.ne.s32 	%p214, %r2, 0;
	@%p214 bra 	$L__BB5_234;
	setp.gt.s64 	%p215, %rd27, 32;
	ld.shared.f64 	%fd1652, [_ZZN3cub18CUB_300001_SM_10006detail6reduce28DeviceReduceSingleTileKernelINS2_10policy_hubIdyN4cuda3std3__44plusIdEEE10Policy1000EN6thrust24THRUST_300001_SM_1000_NS12zip_iteratorINS7_5tupleIJNSD_6detail15normal_iteratorINSD_10device_ptrIiEEEESK_EEEEEPdyS9_dd4simpEEvT0_T1_T2_T3_T4_T6_E12temp_storage+24];
	add.f64 	%fd1653, %fd1814, %fd1652;
	selp.f64 	%fd1654, %fd1653, %fd1814, %p215;
	setp.gt.s64 	%p216, %rd27, 64;
	ld.shared.f64 	%fd1655, [_ZZN3cub18CUB_300001_SM_10006detail6reduce28DeviceReduceSingleTileKernelINS2_10policy_hubIdyN4cuda3std3__44plusIdEEE10Policy1000EN6thrust24THRUST_300001_SM_1000_NS12zip_iteratorINS7_5tupleIJNSD_6detail15normal_iteratorINSD_10device_ptrIiEEEESK_EEEEEPdyS9_dd4simpEEvT0_T1_T2_T3_T4_T6_E12temp_storage+32];
	add.f64 	%fd1656, %fd1655, %fd1654;
	selp.f64 	%fd1657, %fd1656, %fd1654, %p216;
	setp.gt.s64 	%p217, %rd27, 96;
	ld.shared.f64 	%fd1658, [_ZZN3cub18CUB_300001_SM_10006detail6reduce28DeviceReduceSingleTileKernelINS2_10policy_hubIdyN4cuda3std3__44plusIdEEE10Policy1000EN6thrust24THRUST_300001_SM_1000_NS12zip_iteratorINS7_5tupleIJNSD_6detail15normal_iteratorINSD_10device_ptrIiEEEESK_EEEEEPdyS9_dd4simpEEvT0_T1_T2_T3_T4_T6_E12temp_storage+40];
	add.f64 	%fd1659, %fd1658, %fd1657;
	selp.f64 	%fd1660, %fd1659, %fd1657, %p217;
	setp.gt.s64 	%p218, %rd27, 128;
	ld.shared.f64 	%fd1661, [_ZZN3cub18CUB_300001_SM_10006detail6reduce28DeviceReduceSingleTileKernelINS2_10policy_hubIdyN4cuda3std3__44plusIdEEE10Policy1000EN6thrust24THRUST_300001_SM_1000_NS12zip_iteratorINS7_5tupleIJNSD_6detail15normal_iteratorINSD_10device_ptrIiEEEESK_EEEEEPdyS9_dd4simpEEvT0_T1_T2_T3_T4_T6_E12temp_storage+48];
	add.f64 	%fd1662, %fd1661, %fd1660;
	selp.f64 	%fd1663, %fd1662, %fd1660, %p218;
	setp.gt.s64 	%p219, %rd27, 160;
	ld.shared.f64 	%fd1664, [_ZZN3cub18CUB_300001_SM_10006detail6reduce28DeviceReduceSingleTileKernelINS2_10policy_hubIdyN4cuda3std3__44plusIdEEE10Policy1000EN6thrust24THRUST_300001_SM_1000_NS12zip_iteratorINS7_5tupleIJNSD_6detail15normal_iteratorINSD_10device_ptrIiEEEESK_EEEEEPdyS9_dd4simpEEvT0_T1_T2_T3_T4_T6_E12temp_storage+56];
	add.f64 	%fd1665, %fd1664, %fd1663;
	selp.f64 	%fd1666, %fd1665, %fd1663, %p219;
	setp.gt.s64 	%p220, %rd27, 192;
	ld.shared.f64 	%fd1667, [_ZZN3cub18CUB_300001_SM_10006detail6reduce28DeviceReduceSingleTileKernelINS2_10policy_hubIdyN4cuda3std3__44plusIdEEE10Policy1000EN6thrust24THRUST_300001_SM_1000_NS12zip_iteratorINS7_5tupleIJNSD_6detail15normal_iteratorINSD_10device_ptrIiEEEESK_EEEEEPdyS9_dd4simpEEvT0_T1_T2_T3_T4_T6_E12temp_storage+64];
	add.f64 	%fd1668, %fd1667, %fd1666;
	selp.f64 	%fd1669, %fd1668, %fd1666, %p220;
	setp.gt.s64 	%p221, %rd27, 224;
	ld.shared.f64 	%fd1670, [_ZZN3cub18CUB_300001_SM_10006detail6reduce28DeviceReduceSingleTileKernelINS2_10policy_hubIdyN4cuda3std3__44plusIdEEE10Policy1000EN6thrust24THRUST_300001_SM_1000_NS12zip_iteratorINS7_5tupleIJNSD_6detail15normal_iteratorINSD_10device_ptrIiEEEESK_EEEEEPdyS9_dd4simpEEvT0_T1_T2_T3_T4_T6_E12temp_storage+72];
	add.f64 	%fd1671, %fd1670, %fd1669;
	selp.f64 	%fd1672, %fd1671, %fd1669, %p221;
	setp.gt.s64 	%p222, %rd27, 256;
	ld.shared.f64 	%fd1673, [_ZZN3cub18CUB_300001_SM_10006detail6reduce28DeviceReduceSingleTileKernelINS2_10policy_hubIdyN4cuda3std3__44plusIdEEE10Policy1000EN6thrust24THRUST_300001_SM_1000_NS12zip_iteratorINS7_5tupleIJNSD_6detail15normal_iteratorINSD_10device_ptrIiEEEESK_EEEEEPdyS9_dd4simpEEvT0_T1_T2_T3_T4_T6_E12temp_storage+80];
	add.f64 	%fd1674, %fd1673, %fd1672;
	selp.f64 	%fd1675, %fd1674, %fd1672, %p222;
	setp.gt.s64 	%p223, %rd27, 288;
	ld.shared.f64 	%fd1676, [_ZZN3cub18CUB_300001_SM_10006detail6reduce28DeviceReduceSingleTileKernelINS2_10policy_hubIdyN4cuda3std3__44plusIdEEE10Policy1000EN6thrust24THRUST_300001_SM_1000_NS12zip_iteratorINS7_5tupleIJNSD_6detail15normal_iteratorINSD_10device_ptrIiEEEESK_EEEEEPdyS9_dd4simpEEvT0_T1_T2_T3_T4_T6_E12temp_storage+88];
	add.f64 	%fd1677, %fd1676, %fd1675;
	selp.f64 	%fd1678, %fd1677, %fd1675, %p223;
	setp.gt.s64 	%p224, %rd27, 320;
	ld.shared.f64 	%fd1679, [_ZZN3cub18CUB_300001_SM_10006detail6reduce28DeviceReduceSingleTileKernelINS2_10policy_hubIdyN4cuda3std3__44plusIdEEE10Policy1000EN6thrust24THRUST_300001_SM_1000_NS12zip_iteratorINS7_5tupleIJNSD_6detail15normal_iteratorINSD_10device_ptrIiEEEESK_EEEEEPdyS9_dd4simpEEvT0_T1_T2_T3_T4_T6_E12temp_storage+96];
	add.f64 	%fd1680, %fd1679, %fd1678;
	selp.f64 	%fd1681, %fd1680, %fd1678, %p224;
	setp.gt.s64 	%p225, %rd27, 352;
	ld.shared.f64 	%fd1682, [_ZZN3cub18CUB_300001_SM_10006detail6reduce28DeviceReduceSingleTileKernelINS2_10policy_hubIdyN4cuda3std3__44plusIdEEE10Policy1000EN6thrust24THRUST_300001_SM_1000_NS12zip_iteratorINS7_5tupleIJNSD_6detail15normal_iteratorINSD_10device_ptrIiEEEESK_EEEEEPdyS9_dd4simpEEvT0_T1_T2_T3_T4_T6_E12temp_storage+104];
	add.f64 	%fd1683, %fd1682, %fd1681;
	selp.f64 	%fd1684, %fd1683, %fd1681, %p225;
	setp.gt.s64 	%p226, %rd27, 384;
	ld.shared.f64 	%fd1685, [_ZZN3cub18CUB_300001_SM_10006detail6reduce28DeviceReduceSingleTileKernelINS2_10policy_hubIdyN4cuda3std3__44plusIdEEE10Policy1000EN6thrust24THRUST_300001_SM_1000_NS12zip_iteratorINS7_5tupleIJNSD_6detail15normal_iteratorINSD_10device_ptrIiEEEESK_EEEEEPdyS9_dd4simpEEvT0_T1_T2_T3_T4_T6_E12temp_storage+112];
	add.f64 	%fd1686, %fd1685, %fd1684;
	selp.f64 	%fd1687, %fd1686, %fd1684, %p226;
	setp.gt.s64 	%p227, %rd27, 416;
	ld.shared.f64 	%fd1688, [_ZZN3cub18CUB_300001_SM_10006detail6reduce28DeviceReduceSingleTileKernelINS2_10policy_hubIdyN4cuda3std3__44plusIdEEE10Policy1000EN6thrust24THRUST_300001_SM_1000_NS12zip_iteratorINS7_5tupleIJNSD_6detail15normal_iteratorINSD_10device_ptrIiEEEESK_EEEEEPdyS9_dd4simpEEvT0_T1_T2_T3_T4_T6_E12temp_storage+120];
	add.f64 	%fd1689, %fd1688, %fd1687;
	selp.f64 	%fd1690, %fd1689, %fd1687, %p227;
	setp.gt.s64 	%p228, %rd27, 448;
	ld.shared.f64 	%fd1691, [_ZZN3cub18CUB_300001_SM_10006detail6reduce28DeviceReduceSingleTileKernelINS2_10policy_hubIdyN4cuda3std3__44plusIdEEE10Policy1000EN6thrust24THRUST_300001_SM_1000_NS12zip_iteratorINS7_5tupleIJNSD_6detail15normal_iteratorINSD_10device_ptrIiEEEESK_EEEEEPdyS9_dd4simpEEvT0_T1_T2_T3_T4_T6_E12temp_storage+128];
	add.f64 	%fd1692, %fd1691, %fd1690;
	selp.f64 	%fd1693, %fd1692, %fd1690, %p228;
	setp.gt.s64 	%p229, %rd27, 480;
	ld.shared.f64 	%fd1694, [_ZZN3cub18CUB_300001_SM_10006detail6reduce28DeviceReduceSingleTileKernelINS2_10policy_hubIdyN4cuda3std3__44plusIdEEE10Policy1000EN6thrust24THRUST_300001_SM_1000_NS12zip_iteratorINS7_5tupleIJNSD_6detail15normal_iteratorINSD_10device_ptrIiEEEESK_EEEEEPdyS9_dd4simpEEvT0_T1_T2_T3_T4_T6_E12temp_storage+136];
	add.f64 	%fd1695, %fd1694, %fd1693;
	selp.f64 	%fd1814, %fd1695, %fd1693, %p229;
	bra.uni 	$L__BB5_234;
$L__BB5_42:
	mov.u32 	%r31, %tid.x;
	cvt.u64.u32 	%rd10, %r31;
	mul.wide.u32 	%rd29, %r31, 4;
	add.s64 	%rd11, %rd2, %rd29;
	add.s64 	%rd12, %rd3, %rd29;
	ld.global.u32 	%r215, [%rd11];
	ld.global.u32 	%r32, [%rd12];
	cvt.rn.f64.s32 	%fd360, %r215;
	mul.f64 	%fd50, %fd359, %fd360;
	abs.f64 	%fd51, %fd50;
	setp.neu.f64 	%p3, %fd51, 0d7FF0000000000000;
	@%p3 bra 	$L__BB5_44;
	mov.f64 	%fd366, 0d0000000000000000;
	mul.rn.f64 	%fd1750, %fd50, %fd366;
	mov.b32 	%r791, 0;
	bra.uni 	$L__BB5_46;
$L__BB5_44:
	mul.f64 	%fd361, %fd50, 0d3FE45F306DC9C883;
	cvt.rni.s32.f64 	%r791, %fd361;
	cvt.rn.f64.s32 	%fd362, %r791;
	fma.rn.f64 	%fd363, %fd362, 0dBFF921FB54442D18, %fd50;
	fma.rn.f64 	%fd364, %fd362, 0dBC91A62633145C00, %fd363;
	fma.rn.f64 	%fd1750, %fd362, 0dB97B839A252049C0, %fd364;
	setp.ltu.f64 	%p4, %fd51, 0d41E0000000000000;
	@%p4 bra 	$L__BB5_46;
	{ // callseq 76, 0
	.param .b64 param0;
	st.param.f64 	[param0], %fd50;
	.param .align 16 .b8 retval0[16];
	call.uni (retval0), 
	__internal_trig_reduction_slowpathd, 
	(
	param0
	);
	ld.param.f64 	%fd1750, [retval0];
	ld.param.b32 	%r791, [retval0+8];
	} // callseq 76
$L__BB5_46:
	shl.b32 	%r218, %r791, 6;
	cvt.u64.u32 	%rd30, %r218;
	and.b64  	%rd31, %rd30, 64;
	mov.u64 	%rd32, __cudart_sin_cos_coeffs;
	add.s64 	%rd33, %rd32, %rd31;
	mul.rn.f64 	%fd367, %fd1750, %fd1750;
	and.b32  	%r219, %r791, 1;
	setp.eq.b32 	%p5, %r219, 1;
	selp.f64 	%fd368, 0dBDA8FF8320FD8164, 0d3DE5DB65F9785EBA, %p5;
	ld.global.nc.v2.f64 	{%fd369, %fd370}, [%rd33];
	fma.rn.f64 	%fd371, %fd368, %fd367, %fd369;
	fma.rn.f64 	%fd372, %fd371, %fd367, %fd370;
	ld.global.nc.v2.f64 	{%fd373, %fd374}, [%rd33+16];
	fma.rn.f64 	%fd375, %fd372, %fd367, %fd373;
	fma.rn.f64 	%fd376, %fd375, %fd367, %fd374;
	ld.global.nc.v2.f64 	{%fd377, %fd378}, [%rd33+32];
	fma.rn.f64 	%fd379, %fd376, %fd367, %fd377;
	fma.rn.f64 	%fd380, %fd379, %fd367, %fd378;
	fma.rn.f64 	%fd381, %fd380, %fd1750, %fd1750;
	fma.rn.f64 	%fd382, %fd380, %fd367, 0d3FF0000000000000;
	selp.f64 	%fd383, %fd382, %fd381, %p5;
	and.b32  	%r220, %r791, 2;
	setp.eq.s32 	%p6, %r220, 0;
	mov.f64 	%fd384, 0d0000000000000000;
	sub.f64 	%fd385, %fd384, %fd383;
	selp.f64 	%fd56, %fd383, %fd385, %p6;
	fma.rn.f64 	%fd386, %fd56, 0d3FF71547652B82FE, 0d4338000000000000;
	{
	.reg .b32 %temp; 
	mov.b64 	{%r36, %temp}, %fd386;
	}
	mov.f64 	%fd387, 0dC338000000000000;
	add.rn.f64 	%fd388, %fd386, %fd387;
	fma.rn.f64 	%fd389, %fd388, 0dBFE62E42FEFA39EF, %fd56;
	fma.rn.f64 	%fd390, %fd388, 0dBC7ABC9E3B39803F, %fd389;
	fma.rn.f64 	%fd391, %fd390, 0d3E5ADE1569CE2BDF, 0d3E928AF3FCA213EA;
	fma.rn.f64 	%fd392, %fd391, %fd390, 0d3EC71DEE62401315;
	fma.rn.f64 	%fd393, %fd392, %fd390, 0d3EFA01997C89EB71;
	fma.rn.f64 	%fd394, %fd393, %fd390, 0d3F2A01A014761F65;
	fma.rn.f64 	%fd395, %fd394, %fd390, 0d3F56C16C1852B7AF;
	fma.rn.f64 	%fd396, %fd395, %fd390, 0d3F81111111122322;
	fma.rn.f64 	%fd397, %fd396, %fd390, 0d3FA55555555502A1;
	fma.rn.f64 	%fd398, %fd397, %fd390, 0d3FC5555555555511;
	fma.rn.f64 	%fd399, %fd398, %fd390, 0d3FE000000000000B;
	fma.rn.f64 	%fd400, %fd399, %fd390, 0d3FF0000000000000;
	fma.rn.f64 	%fd401, %fd400, %fd390, 0d3FF0000000000000;
	{
	.reg .b32 %temp; 
	mov.b64 	{%r37, %temp}, %fd401;
	}
	{
	.reg .b32 %temp; 
	mov.b64 	{%temp, %r38}, %fd401;
	}
	shl.b32 	%r221, %r36, 20;
	add.s32 	%r222, %r221, %r38;
	mov.b64 	%fd1751, {%r37, %r222};
	{
	.reg .b32 %temp; 
	mov.b64 	{%temp, %r223}, %fd56;
	}
	mov.b32 	%f18, %r223;
	abs.f32 	%f3, %f18;
	setp.lt.f32 	%p7, %f3, 0f4086232B;
	@%p7 bra 	$L__BB5_49;
	setp.lt.f64 	%p8, %fd56, 0d0000000000000000;
	add.f64 	%fd402, %fd56, 0d7FF0000000000000;
	selp.f64 	%fd1751, 0d0000000000000000, %fd402, %p8;
	setp.geu.f32 	%p9, %f3, 0f40874800;
	@%p9 bra 	$L__BB5_49;
	shr.u32 	%r224, %r36, 31;
	add.s32 	%r225, %r36, %r224;
	shr.s32 	%r226, %r225, 1;
	shl.b32 	%r227, %r226, 20;
	add.s32 	%r228, %r38, %r227;
	mov.b64 	%fd403, {%r37, %r228};
	sub.s32 	%r229, %r36, %r226;
	shl.b32 	%r230, %r229, 20;
	add.s32 	%r231, %r230, 1072693248;
	mov.b32 	%r232, 0;
	mov.b64 	%fd404, {%r232, %r231};
	mul.f64 	%fd1751, %fd404, %fd403;
$L__BB5_49:
	cvt.rn.f64.s32 	%fd405, %r32;
	mul.f64 	%fd61, %fd1751, %fd405;
	div.rn.f64 	%fd62, %fd50, 0d4044000000000000;
	abs.f64 	%fd63, %fd62;
	setp.neu.f64 	%p10, %fd63, 0d7FF0000000000000;
	@%p10 bra 	$L__BB5_51;
	mov.f64 	%fd411, 0d0000000000000000;
	mul.rn.f64 	%fd1753, %fd62, %fd411;
	mov.b32 	%r793, 1;
	bra.uni 	$L__BB5_54;
$L__BB5_51:
	mul.f64 	%fd406, %fd62, 0d3FE45F306DC9C883;
	cvt.rni.s32.f64 	%r792, %fd406;
	cvt.rn.f64.s32 	%fd407, %r792;
	fma.rn.f64 	%fd408, %fd407, 0dBFF921FB54442D18, %fd62;
	fma.rn.f64 	%fd409, %fd407, 0dBC91A62633145C00, %fd408;
	fma.rn.f64 	%fd1753, %fd407, 0dB97B839A252049C0, %fd409;
	setp.ltu.f64 	%p11, %fd63, 0d41E0000000000000;
	@%p11 bra 	$L__BB5_53;
	{ // callseq 77, 0
	.param .b64 param0;
	st.param.f64 	[param0], %fd62;
	.param .align 16 .b8 retval0[16];
	call.uni (retval0), 
	__internal_trig_reduction_slowpathd, 
	(
	param0
	);
	ld.param.f64 	%fd1753, [retval0];
	ld.param.b32 	%r792, [retval0+8];
	} // callseq 77
$L__BB5_53:
	add.s32 	%r793, %r792, 1;
$L__BB5_54:
	shl.b32 	%r235, %r793, 6;
	cvt.u64.u32 	%rd34, %r235;
	and.b64  	%rd35, %rd34, 64;
	add.s64 	%rd37, %rd32, %rd35;
	mul.rn.f64 	%fd412, %fd1753, %fd1753;
	and.b32  	%r236, %r793, 1;
	setp.eq.b32 	%p12, %r236, 1;
	selp.f64 	%fd413, 0dBDA8FF8320FD8164, 0d3DE5DB65F9785EBA, %p12;
	ld.global.nc.v2.f64 	{%fd414, %fd415}, [%rd37];
	fma.rn.f64 	%fd416, %fd413, %fd412, %fd414;
	fma.rn.f64 	%fd417, %fd416, %fd412, %fd415;
	ld.global.nc.v2.f64 	{%fd418, %fd419}, [%rd37+16];
	fma.rn.f64 	%fd420, %fd417, %fd412, %fd418;
	fma.rn.f64 	%fd421, %fd420, %fd412, %fd419;
	ld.global.nc.v2.f64 	{%fd422, %fd423}, [%rd37+32];
	fma.rn.f64 	%fd424, %fd421, %fd412, %fd422;
	fma.rn.f64 	%fd425, %fd424, %fd412, %fd423;
	fma.rn.f64 	%fd426, %fd425, %fd1753, %fd1753;
	fma.rn.f64 	%fd427, %fd425, %fd412, 0d3FF0000000000000;
	selp.f64 	%fd428, %fd427, %fd426, %p12;
	and.b32  	%r237, %r793, 2;
	setp.eq.s32 	%p13, %r237, 0;
	mov.f64 	%fd429, 0d0000000000000000;
	sub.f64 	%fd430, %fd429, %fd428;
	selp.f64 	%fd431, %fd428, %fd430, %p13;
	mul.f64 	%fd69, %fd61, %fd431;
	ld.global.u32 	%r238, [%rd11+2048];
	ld.global.u32 	%r44, [%rd12+2048];
	cvt.rn.f64.s32 	%fd432, %r238;
	mul.f64 	%fd70, %fd359, %fd432;
	abs.f64 	%fd71, %fd70;
	setp.eq.f64 	%p14, %fd71, 0d7FF0000000000000;
	@%p14 bra 	$L__BB5_57;
	mul.f64 	%fd433, %fd70, 0d3FE45F306DC9C883;
	cvt.rni.s32.f64 	%r794, %fd433;
	cvt.rn.f64.s32 	%fd434, %r794;
	fma.rn.f64 	%fd435, %fd434, 0dBFF921FB54442D18, %fd70;
	fma.rn.f64 	%fd436, %fd434, 0dBC91A62633145C00, %fd435;
	fma.rn.f64 	%fd1754, %fd434, 0dB97B839A252049C0, %fd436;
	setp.ltu.f64 	%p15, %fd71, 0d41E0000000000000;
	@%p15 bra 	$L__BB5_58;
	{ // callseq 78, 0
	.param .b64 param0;
	st.param.f64 	[param0], %fd70;
	.param .align 16 .b8 retval0[16];
	call.uni (retval0), 
	__internal_trig_reduction_slowpathd, 
	(
	param0
	);
	ld.param.f64 	%fd1754, [retval0];
	ld.param.b32 	%r794, [retval0+8];
	} // callseq 78
	bra.uni 	$L__BB5_58;
$L__BB5_57:
	mov.f64 	%fd438, 0d0000000000000000;
	mul.rn.f64 	%fd1754, %fd70, %fd438;
	mov.b32 	%r794, 0;
$L__BB5_58:
	shl.b32 	%r241, %r794, 6;
	cvt.u64.u32 	%rd38, %r241;
	and.b64  	%rd39, %rd38, 64;
	add.s64 	%rd41, %rd32, %rd39;
	mul.rn.f64 	%fd439, %fd1754, %fd1754;
	and.b32  	%r242, %r794, 1;
	setp.eq.b32 	%p16, %r242, 1;
	selp.f64 	%fd440, 0dBDA8FF8320FD8164, 0d3DE5DB65F9785EBA, %p16;
	ld.global.nc.v2.f64 	{%fd441, %fd442}, [%rd41];
	fma.rn.f64 	%fd443, %fd440, %fd439, %fd441;
	fma.rn.f64 	%fd444, %fd443, %fd439, %fd442;
	ld.global.nc.v2.f64 	{%fd445, %fd446}, [%rd41+16];
	fma.rn.f64 	%fd447, %fd444, %fd439, %fd445;
	fma.rn.f64 	%fd448, %fd447, %fd439, %fd446;
	ld.global.nc.v2.f64 	{%fd449, %fd450}, [%rd41+32];
	fma.rn.f64 	%fd451, %fd448, %fd439, %fd449;
	fma.rn.f64 	%fd452, %fd451, %fd439, %fd450;
	fma.rn.f64 	%fd453, %fd452, %fd1754, %fd1754;
	fma.rn.f64 	%fd454, %fd452, %fd439, 0d3FF0000000000000;
	selp.f64 	%fd455, %fd454, %fd453, %p16;
	and.b32  	%r243, %r794, 2;
	setp.eq.s32 	%p17, %r243, 0;
	mov.f64 	%fd456, 0d0000000000000000;
	sub.f64 	%fd457, %fd456, %fd455;
	selp.f64 	%fd76, %fd455, %fd457, %p17;
	fma.rn.f64 	%fd458, %fd76, 0d3FF71547652B82FE, 0d4338000000000000;
	{
	.reg .b32 %temp; 
	mov.b64 	{%r48, %temp}, %fd458;
	}
	mov.f64 	%fd459, 0dC338000000000000;
	add.rn.f64 	%fd460, %fd458, %fd459;
	fma.rn.f64 	%fd461, %fd460, 0dBFE62E42FEFA39EF, %fd76;
	fma.rn.f64 	%fd462, %fd460, 0dBC7ABC9E3B39803F, %fd461;
	fma.rn.f64 	%fd463, %fd462, 0d3E5ADE1569CE2BDF, 0d3E928AF3FCA213EA;
	fma.rn.f64 	%fd464, %fd463, %fd462, 0d3EC71DEE62401315;
	fma.rn.f64 	%fd465, %fd464, %fd462, 0d3EFA01997C89EB71;
	fma.rn.f64 	%fd466, %fd465, %fd462, 0d3F2A01A014761F65;
	fma.rn.f64 	%fd467, %fd466, %fd462, 0d3F56C16C1852B7AF;
	fma.rn.f64 	%fd468, %fd467, %fd462, 0d3F81111111122322;
	fma.rn.f64 	%fd469, %fd468, %fd462, 0d3FA55555555502A1;
	fma.rn.f64 	%fd470, %fd469, %fd462, 0d3FC5555555555511;
	fma.rn.f64 	%fd471, %fd470, %fd462, 0d3FE000000000000B;
	fma.rn.f64 	%fd472, %fd471, %fd462, 0d3FF0000000000000;
	fma.rn.f64 	%fd473, %fd472, %fd462, 0d3FF0000000000000;
	{
	.reg .b32 %temp; 
	mov.b64 	{%r49, %temp}, %fd473;
	}
	{
	.reg .b32 %temp; 
	mov.b64 	{%temp, %r50}, %fd473;
	}
	shl.b32 	%r244, %r48, 20;
	add.s32 	%r245, %r244, %r50;
	mov.b64 	%fd1755, {%r49, %r245};
	{
	.reg .b32 %temp; 
	mov.b64 	{%temp, %r246}, %fd76;
	}
	mov.b32 	%f19, %r246;
	abs.f32 	%f4, %f19;
	setp.lt.f32 	%p18, %f4, 0f4086232B;
	@%p18 bra 	$L__BB5_61;
	setp.lt.f64 	%p19, %fd76, 0d0000000000000000;
	add.f64 	%fd474, %fd76, 0d7FF0000000000000;
	selp.f64 	%fd1755, 0d0000000000000000, %fd474, %p19;
	setp.geu.f32 	%p20, %f4, 0f40874800;
	@%p20 bra 	$L__BB5_61;
	shr.u32 	%r247, %r48, 31;
	add.s32 	%r248, %r48, %r247;
	shr.s32 	%r249, %r248, 1;
	shl.b32 	%r250, %r249, 20;
	add.s32 	%r251, %r50, %r250;
	mov.b64 	%fd475, {%r49, %r251};
	sub.s32 	%r252, %r48, %r249;
	shl.b32 	%r253, %r252, 20;
	add.s32 	%r254, %r253, 1072693248;
	mov.b32 	%r255, 0;
	mov.b64 	%fd476, {%r255, %r254};
	mul.f64 	%fd1755, %fd476, %fd475;
$L__BB5_61:
	cvt.rn.f64.s32 	%fd477, %r44;
	mul.f64 	%fd81, %fd1755, %fd477;
	div.rn.f64 	%fd82, %fd70, 0d4044000000000000;
	abs.f64 	%fd83, %fd82;
	setp.eq.f64 	%p21, %fd83, 0d7FF0000000000000;
	@%p21 bra 	$L__BB5_65;
	mul.f64 	%fd478, %fd82, 0d3FE45F306DC9C883;
	cvt.rni.s32.f64 	%r795, %fd478;
	cvt.rn.f64.s32 	%fd479, %r795;
	fma.rn.f64 	%fd480, %fd479, 0dBFF921FB54442D18, %fd82;
	fma.rn.f64 	%fd481, %fd479, 0dBC91A62633145C00, %fd480;
	fma.rn.f64 	%fd1757, %fd479, 0dB97B839A252049C0, %fd481;
	setp.ltu.f64 	%p22, %fd83, 0d41E0000000000000;
	@%p22 bra 	$L__BB5_64;
	{ // callseq 79, 0
	.param .b64 param0;
	st.param.f64 	[param0], %fd82;
	.param .align 16 .b8 retval0[16];
	call.uni (retval0), 
	__internal_trig_reduction_slowpathd, 
	(
	param0
	);
	ld.param.f64 	%fd1757, [retval0];
	ld.param.b32 	%r795, [retval0+8];
	} // callseq 79
$L__BB5_64:
	add.s32 	%r796, %r795, 1;
	bra.uni 	$L__BB5_66;
$L__BB5_65:
	mov.f64 	%fd483, 0d0000000000000000;
	mul.rn.f64 	%fd1757, %fd82, %fd483;
	mov.b32 	%r796, 1;
$L__BB5_66:
	shl.b32 	%r258, %r796, 6;
	cvt.u64.u32 	%rd42, %r258;
	and.b64  	%rd43, %rd42, 64;
	add.s64 	%rd45, %rd32, %rd43;
	mul.rn.f64 	%fd484, %fd1757, %fd1757;
	and.b32  	%r259, %r796, 1;
	setp.eq.b32 	%p23, %r259, 1;
	selp.f64 	%fd485, 0dBDA8FF8320FD8164, 0d3DE5DB65F9785EBA, %p23;
	ld.global.nc.v2.f64 	{%fd486, %fd487}, [%rd45];
	fma.rn.f64 	%fd488, %fd485, %fd484, %fd486;
	fma.rn.f64 	%fd489, %fd488, %fd484, %fd487;
	ld.global.nc.v2.f64 	{%fd490, %fd491}, [%rd45+16];
	fma.rn.f64 	%fd492, %fd489, %fd484, %fd490;
	fma.rn.f64 	%fd493, %fd492, %fd484, %fd491;
	ld.global.nc.v2.f64 	{%fd494, %fd495}, [%rd45+32];
	fma.rn.f64 	%fd496, %fd493, %fd484, %fd494;
	fma.rn.f64 	%fd497, %fd496, %fd484, %fd495;
	fma.rn.f64 	%fd498, %fd497, %fd1757, %fd1757;
	fma.rn.f64 	%fd499, %fd497, %fd484, 0d3FF0000000000000;
	selp.f64 	%fd500, %fd499, %fd498, %p23;
	and.b32  	%r260, %r796, 2;
	setp.eq.s32 	%p24, %r260, 0;
	mov.f64 	%fd501, 0d0000000000000000;
	sub.f64 	%fd502, %fd501, %fd500;
	selp.f64 	%fd503, %fd500, %fd502, %p24;
	mul.f64 	%fd89, %fd81, %fd503;
	ld.global.u32 	%r261, [%rd11+4096];
	ld.global.u32 	%r56, [%rd12+4096];
	cvt.rn.f64.s32 	%fd504, %r261;
	mul.f64 	%fd90, %fd359, %fd504;
	abs.f64 	%fd91, %fd90;
	setp.eq.f64 	%p25, %fd91, 0d7FF0000000000000;
	@%p25 bra 	$L__BB5_69;
	mul.f64 	%fd505, %fd90, 0d3FE45F306DC9C883;
	cvt.rni.s32.f64 	%r797, %fd505;
	cvt.rn.f64.s32 	%fd506, %r797;
	fma.rn.f64 	%fd507, %fd506, 0dBFF921FB54442D18, %fd90;
	fma.rn.f64 	%fd508, %fd506, 0dBC91A62633145C00, %fd507;
	fma.rn.f64 	%fd1758, %fd506, 0dB97B839A252049C0, %fd508;
	setp.ltu.f64 	%p26, %fd91, 0d41E0000000000000;
	@%p26 bra 	$L__BB5_70;
	{ // callseq 80, 0
	.param .b64 param0;
	st.param.f64 	[param0], %fd90;
	.param .align 16 .b8 retval0[16];
	call.uni (retval0), 
	__internal_trig_reduction_slowpathd, 
	(
	param0
	);
	ld.param.f64 	%fd1758, [retval0];
	ld.param.b32 	%r797, [retval0+8];
	} // callseq 80
	bra.uni 	$L__BB5_70;
$L__BB5_69:
	mov.f64 	%fd510, 0d0000000000000000;
	mul.rn.f64 	%fd1758, %fd90, %fd510;
	mov.b32 	%r797, 0;
$L__BB5_70:
	shl.b32 	%r264, %r797, 6;
	cvt.u64.u32 	%rd46, %r264;
	and.b64  	%rd47, %rd46, 64;
	add.s64 	%rd49, %rd32, %rd47;
	mul.rn.f64 	%fd511, %fd1758, %fd1758;
	and.b32  	%r265, %r797, 1;
	setp.eq.b32 	%p27, %r265, 1;
	selp.f64 	%fd512, 0dBDA8FF8320FD8164, 0d3DE5DB65F9785EBA, %p27;
	ld.global.nc.v2.f64 	{%fd513, %fd514}, [%rd49];
	fma.rn.f64 	%fd515, %fd512, %fd511, %fd513;
	fma.rn.f64 	%fd516, %fd515, %fd511, %fd514;
	ld.global.nc.v2.f64 	{%fd517, %fd518}, [%rd49+16];
	fma.rn.f64 	%fd519, %fd516, %fd511, %fd517;
	fma.rn.f64 	%fd520, %fd519, %fd511, %fd518;
	ld.global.nc.v2.f64 	{%fd521, %fd522}, [%rd49+32];
	fma.rn.f64 	%fd523, %fd520, %fd511, %fd521;
	fma.rn.f64 	%fd524, %fd523, %fd511, %fd522;
	fma.rn.f64 	%fd525, %fd524, %fd1758, %fd1758;
	fma.rn.f64 	%fd526, %fd524, %fd511, 0d3FF0000000000000;
	selp.f64 	%fd527, %fd526, %fd525, %p27;
	and.b32  	%r266, %r797, 2;
	setp.eq.s32 	%p28, %r266, 0;
	mov.f64 	%fd528, 0d0000000000000000;
	sub.f64 	%fd529, %fd528, %fd527;
	selp.f64 	%fd96, %fd527, %fd529, %p28;
	fma.rn.f64 	%fd530, %fd96, 0d3FF71547652B82FE, 0d4338000000000000;
	{
	.reg .b32 %temp; 
	mov.b64 	{%r60, %temp}, %fd530;
	}
	mov.f64 	%fd531, 0dC338000000000000;
	add.rn.f64 	%fd532, %fd530, %fd531;
	fma.rn.f64 	%fd533, %fd532, 0dBFE62E42FEFA39EF, %fd96;
	fma.rn.f64 	%fd534, %fd532, 0dBC7ABC9E3B39803F, %fd533;
	fma.rn.f64 	%fd535, %fd534, 0d3E5ADE1569CE2BDF, 0d3E928AF3FCA213EA;
	fma.rn.f64 	%fd536, %fd535, %fd534, 0d3EC71DEE62401315;
	fma.rn.f64 	%fd537, %fd536, %fd534, 0d3EFA01997C89EB71;
	fma.rn.f64 	%fd538, %fd537, %fd534, 0d3F2A01A014761F65;
	fma.rn.f64 	%fd539, %fd538, %fd534, 0d3F56C16C1852B7AF;
	fma.rn.f64 	%fd540, %fd539, %fd534, 0d3F81111111122322;
	fma.rn.f64 	%fd541, %fd540, %fd534, 0d3FA55555555502A1;
	fma.rn.f64 	%fd542, %fd541, %fd534, 0d3FC5555555555511;
	fma.rn.f64 	%fd543, %fd542, %fd534, 0d3FE000000000000B;
	fma.rn.f64 	%fd544, %fd543, %fd534, 0d3FF0000000000000;
	fma.rn.f64 	%fd545, %fd544, %fd534, 0d3FF0000000000000;
	{
	.reg .b32 %temp; 
	mov.b64 	{%r61, %temp}, %fd545;
	}
	{
	.reg .b32 %temp; 
	mov.b64 	{%temp, %r62}, %fd545;
	}
	shl.b32 	%r267, %r60, 20;
	add.s32 	%r268, %r267, %r62;
	mov.b64 	%fd1759, {%r61, %r268};
	{
	.reg .b32 %temp; 
	mov.b64 	{%temp, %r269}, %fd96;
	}
	mov.b32 	%f20, %r269;
	abs.f32 	%f5, %f20;
	setp.lt.f32 	%p29, %f5, 0f4086232B;
	@%p29 bra 	$L__BB5_73;
	setp.lt.f64 	%p30, %fd96, 0d0000000000000000;
	add.f64 	%fd546, %fd96, 0d7FF0000000000000;
	selp.f64 	%fd1759, 0d0000000000000000, %fd546, %p30;
	setp.geu.f32 	%p31, %f5, 0f40874800;
	@%p31 bra 	$L__BB5_73;
	shr.u32 	%r270, %r60, 31;
	add.s32 	%r271, %r60, %r270;
	shr.s32 	%r272, %r271, 1;
	shl.b32 	%r273, %r272, 20;
	add.s32 	%r274, %r62, %r273;
	mov.b64 	%fd547, {%r61, %r274};
	sub.s32 	%r275, %r60, %r272;
	shl.b32 	%r276, %r275, 20;
	add.s32 	%r277, %r276, 1072693248;
	mov.b32 	%r278, 0;
	mov.b64 	%fd548, {%r278, %r277};
	mul.f64 	%fd1759, %fd548, %fd547;
$L__BB5_73:
	cvt.rn.f64.s32 	%fd549, %r56;
	mul.f64 	%fd101, %fd1759, %fd549;
	div.rn.f64 	%fd102, %fd90, 0d4044000000000000;
	abs.f64 	%fd103, %fd102;
	setp.eq.f64 	%p32, %fd103, 0d7FF0000000000000;
	@%p32 bra 	$L__BB5_77;
	mul.f64 	%fd550, %fd102, 0d3FE45F306DC9C883;
	cvt.rni.s32.f64 	%r798, %fd550;
	cvt.rn.f64.s32 	%fd551, %r798;
	fma.rn.f64 	%fd552, %fd551, 0dBFF921FB54442D18, %fd102;
	fma.rn.f64 	%fd553, %fd551, 0dBC91A62633145C00, %fd552;
	fma.rn.f64 	%fd1761, %fd551, 0dB97B839A252049C0, %fd553;
	setp.ltu.f64 	%p33, %fd103, 0d41E0000000000000;
	@%p33 bra 	$L__BB5_76;
	{ // callseq 81, 0
	.param .b64 param0;
	st.param.f64 	[param0], %fd102;
	.param .align 16 .b8 retval0[16];
	call.uni (retval0), 
	__internal_trig_reduction_slowpathd, 
	(
	param0
	);
	ld.param.f64 	%fd1761, [retval0];
	ld.param.b32 	%r798, [retval0+8];
	} // callseq 81
$L__BB5_76:
	add.s32 	%r799, %r798, 1;
	bra.uni 	$L__BB5_78;
$L__BB5_77:
	mov.f64 	%fd555, 0d0000000000000000;
	mul.rn.f64 	%fd1761, %fd102, %fd555;
	mov.b32 	%r799, 1;
$L__BB5_78:
	shl.b32 	%r281, %r799, 6;
	cvt.u64.u32 	%rd50, %r281;
	and.b64  	%rd51, %rd50, 64;
	add.s64 	%rd53, %rd32, %rd51;
	mul.rn.f64 	%fd556, %fd1761, %fd1761;
	and.b32  	%r282, %r799, 1;
	setp.eq.b32 	%p34, %r282, 1;
	selp.f64 	%fd557, 0dBDA8FF8320FD8164, 0d3DE5DB65F9785EBA, %p34;
	ld.global.nc.v2.f64 	{%fd558, %fd559}, [%rd53];
	fma.rn.f64 	%fd560, %fd557, %fd556, %fd558;
	fma.rn.f64 	%fd561, %fd560, %fd556, %fd559;
	ld.global.nc.v2.f64 	{%fd562, %fd563}, [%rd53+16];
	fma.rn.f64 	%fd564, %fd561, %fd556, %fd562;
	fma.rn.f64 	%fd565, %fd564, %fd556, %fd563;
	ld.global.nc.v2.f64 	{%fd566, %fd567}, [%rd53+32];
	fma.rn.f64 	%fd568, %fd565, %fd556, %fd566;
	fma.rn.f64 	%fd569, %fd568, %fd556, %fd567;
	fma.rn.f64 	%fd570, %fd569, %fd1761, %fd1761;
	fma.rn.f64 	%fd571, %fd569, %fd556, 0d3FF0000000000000;
	selp.f64 	%fd572, %fd571, %fd570, %p34;
	and.b32  	%r283, %r799, 2;
	setp.eq.s32 	%p35, %r283, 0;
	mov.f64 	%fd573, 0d0000000000000000;
	sub.f64 	%fd574, %fd573, %fd572;
	selp.f64 	%fd575, %fd572, %fd574, %p35;
	mul.f64 	%fd109, %fd101, %fd575;
	ld.global.u32 	%r284, [%rd11+6144];
	ld.global.u32 	%r68, [%rd12+6144];
	cvt.rn.f64.s32 	%fd576, %r284;
	mul.f64 	%fd110, %fd359, %fd576;
	abs.f64 	%fd111, %fd110;
	setp.eq.f64 	%p36, %fd111, 0d7FF0000000000000;
	@%p36 bra 	$L__BB5_81;
	mul.f64 	%fd577, %fd110, 0d3FE45F306DC9C883;
	cvt.rni.s32.f64 	%r800, %fd577;
	cvt.rn.f64.s32 	%fd578, %r800;
	fma.rn.f64 	%fd579, %fd578, 0dBFF921FB54442D18, %fd110;
	fma.rn.f64 	%fd580, %fd578, 0dBC91A62633145C00, %fd579;
	fma.rn.f64 	%fd1762, %fd578, 0dB97B839A252049C0, %fd580;
	setp.ltu.f64 	%p37, %fd111, 0d41E0000000000000;
	@%p37 bra 	$L__BB5_82;
	{ // callseq 82, 0
	.param .b64 param0;
	st.param.f64 	[param0], %fd110;
	.param .align 16 .b8 retval0[16];
	call.uni (retval0), 
	__internal_trig_reduction_slowpathd, 
	(
	param0
	);
	ld.param.f64 	%fd1762, [retval0];
	ld.param.b32 	%r800, [retval0+8];
	} // callseq 82
	bra.uni 	$L__BB5_82;
$L__BB5_81:
	mov.f64 	%fd582, 0d0000000000000000;
	mul.rn.f64 	%fd1762, %fd110, %fd582;
	mov.b32 	%r800, 0;
$L__BB5_82:
	shl.b32 	%r287, %r800, 6;
	cvt.u64.u32 	%rd54, %r287;
	and.b64  	%rd55, %rd54, 64;
	add.s64 	%rd57, %rd32, %rd55;
	mul.rn.f64 	%fd583, %fd1762, %fd1762;
	and.b32  	%r288, %r800, 1;
	setp.eq.b32 	%p38, %r288, 1;
	selp.f64 	%fd584, 0dBDA8FF8320FD8164, 0d3DE5DB65F9785EBA, %p38;
	ld.global.nc.v2.f64 	{%fd585, %fd586}, [%rd57];
	fma.rn.f64 	%fd587, %fd584, %fd583, %fd585;
	fma.rn.f64 	%fd588, %fd587, %fd583, %fd586;
	ld.global.nc.v2.f64 	{%fd589, %fd590}, [%rd57+16];
	fma.rn.f64 	%fd591, %fd588, %fd583, %fd589;
	fma.rn.f64 	%fd592, %fd591, %fd583, %fd590;
	ld.global.nc.v2.f64 	{%fd593, %fd594}, [%rd57+32];
	fma.rn.f64 	%fd595, %fd592, %fd583, %fd593;
	fma.rn.f64 	%fd596, %fd595, %fd583, %fd594;
	fma.rn.f64 	%fd597, %fd596, %fd1762, %fd1762;
	fma.rn.f64 	%fd598, %fd596, %fd583, 0d3FF0000000000000;
	selp.f64 	%fd599, %fd598, %fd597, %p38;
	and.b32  	%r289, %r800, 2;
	setp.eq.s32 	%p39, %r289, 0;
	mov.f64 	%fd600, 0d0000000000000000;
	sub.f64 	%fd601, %fd600, %fd599;
	selp.f64 	%fd116, %fd599, %fd601, %p39;
	fma.rn.f64 	%fd602, %fd116, 0d3FF71547652B82FE, 0d4338000000000000;
	{
	.reg .b32 %temp; 
	mov.b64 	{%r72, %temp}, %fd602;
	}
	mov.f64 	%fd603, 0dC338000000000000;
	add.rn.f64 	%fd604, %fd602, %fd603;
	fma.rn.f64 	%fd605, %fd604, 0dBFE62E42FEFA39EF, %fd116;
	fma.rn.f64 	%fd606, %fd604, 0dBC7ABC9E3B39803F, %fd605;
	fma.rn.f64 	%fd607, %fd606, 0d3E5ADE1569CE2BDF, 0d3E928AF3FCA213EA;
	fma.rn.f64 	%fd608, %fd607, %fd606, 0d3EC71DEE62401315;
	fma.rn.f64 	%fd609, %fd608, %fd606, 0d3EFA01997C89EB71;
	fma.rn.f64 	%fd610, %fd609, %fd606, 0d3F2A01A014761F65;
	fma.rn.f64 	%fd611, %fd610, %fd606, 0d3F56C16C1852B7AF;
	fma.rn.f64 	%fd612, %fd611, %fd606, 0d3F81111111122322;
	fma.rn.f64 	%fd613, %fd612, %fd606, 0d3FA55555555502A1;
	fma.rn.f64 	%fd614, %fd613, %fd606, 0d3FC5555555555511;
	fma.rn.f64 	%fd615, %fd614, %fd606, 0d3FE000000000000B;
	fma.rn.f64 	%fd616, %fd615, %fd606, 0d3FF0000000000000;
	fma.rn.f64 	%fd617, %fd616, %fd606, 0d3FF0000000000000;
	{
	.reg .b32 %temp; 
	mov.b64 	{%r73, %temp}, %fd617;
	}
	{
	.reg .b32 %temp; 
	mov.b64 	{%temp, %r74}, %fd617;
	}
	shl.b32 	%r290, %r72, 20;
	add.s32 	%r291, %r290, %r74;
	mov.b64 	%fd1763, {%r73, %r291};
	{
	.reg .b32 %temp; 
	mov.b64 	{%temp, %r292}, %fd116;
	}
	mov.b32 	%f21, %r292;
	abs.f32 	%f6, %f21;
	setp.lt.f32 	%p40, %f6, 0f4086232B;
	@%p40 bra 	$L__BB5_85;
	setp.lt.f64 	%p41, %fd116, 0d0000000000000000;
	add.f64 	%fd618, %fd116, 0d7FF0000000000000;
	selp.f64 	%fd1763, 0d0000000000000000, %fd618, %p41;
	setp.geu.f32 	%p42, %f6, 0f40874800;
	@%p42 bra 	$L__BB5_85;
	shr.u32 	%r293, %r72, 31;
	add.s32 	%r294, %r72, %r293;
	shr.s32 	%r295, %r294, 1;
	shl.b32 	%r296, %r295, 20;
	add.s32 	%r297, %r74, %r296;
	mov.b64 	%fd619, {%r73, %r297};
	sub.s32 	%r298, %r72, %r295;
	shl.b32 	%r299, %r298, 20;
	add.s32 	%r300, %r299, 1072693248;
	mov.b32 	%r301, 0;
	mov.b64 	%fd620, {%r301, %r300};
	mul.f64 	%fd1763, %fd620, %fd619;
$L__BB5_85:
	cvt.rn.f64.s32 	%fd621, %r68;
	mul.f64 	%fd121, %fd1763, %fd621;
	div.rn.f64 	%fd122, %fd110, 0d4044000000000000;
	abs.f64 	%fd123, %fd122;
	setp.eq.f64 	%p43, %fd123, 0d7FF0000000000000;
	@%p43 bra 	$L__BB5_89;
	mul.f64 	%fd622, %fd122, 0d3FE45F306DC9C883;
	cvt.rni.s32.f64 	%r801, %fd622;
	cvt.rn.f64.s32 	%fd623, %r801;
	fma.rn.f64 	%fd624, %fd623, 0dBFF921FB54442D18, %fd122;
	fma.rn.f64 	%fd625, %fd623, 0dBC91A62633145C00, %fd624;
	fma.rn.f64 	%fd1765, %fd623, 0dB97B839A252049C0, %fd625;
	setp.ltu.f64 	%p44, %fd123, 0d41E0000000000000;
	@%p44 bra 	$L__BB5_88;
	{ // callseq 83, 0
	.param .b64 param0;
	st.param.f64 	[param0], %fd122;
	.param .align 16 .b8 retval0[16];
	call.uni (retval0), 
	__internal_trig_reduction_slowpathd, 
	(
	param0
	);
	ld.param.f64 	%fd1765, [retval0];
	ld.param.b32 	%r801, [retval0+8];
	} // callseq 83
$L__BB5_88:
	add.s32 	%r802, %r801, 1;
	bra.uni 	$L__BB5_90;
$L__BB5_89:
	mov.f64 	%fd627, 0d0000000000000000;
	mul.rn.f64 	%fd1765, %fd122, %fd627;
	mov.b32 	%r802, 1;
$L__BB5_90:
	shl.b32 	%r304, %r802, 6;
	cvt.u64.u32 	%rd58, %r304;
	and.b64  	%rd59, %rd58, 64;
	add.s64 	%rd61, %rd32, %rd59;
	mul.rn.f64 	%fd628, %fd1765, %fd1765;
	and.b32  	%r305, %r802, 1;
	setp.eq.b32 	%p45, %r305, 1;
	selp.f64 	%fd629, 0dBDA8FF8320FD8164, 0d3DE5DB65F9785EBA, %p45;
	ld.global.nc.v2.f64 	{%fd630, %fd631}, [%rd61];
	fma.rn.f64 	%fd632, %fd629, %fd628, %fd630;
	fma.rn.f64 	%fd633, %fd632, %fd628, %fd631;
	ld.global.nc.v2.f64 	{%fd634, %fd635}, [%rd61+16];
	fma.rn.f64 	%fd636, %fd633, %fd628, %fd634;
	fma.rn.f64 	%fd637, %fd636, %fd628, %fd635;
	ld.global.nc.v2.f64 	{%fd638, %fd639}, [%rd61+32];
	fma.rn.f64 	%fd640, %fd637, %fd628, %fd638;
	fma.rn.f64 	%fd641, %fd640, %fd628, %fd639;
	fma.rn.f64 	%fd642, %fd641, %fd1765, %fd1765;
	fma.rn.f64 	%fd643, %fd641, %fd628, 0d3FF0000000000000;
	selp.f64 	%fd644, %fd643, %fd642, %p45;
	and.b32  	%r306, %r802, 2;
	setp.eq.s32 	%p46, %r306, 0;
	mov.f64 	%fd645, 0d0000000000000000;
	sub.f64 	%fd646, %fd645, %fd644;
	selp.f64 	%fd647, %fd644, %fd646, %p46;
	mul.f64 	%fd129, %fd121, %fd647;
	ld.global.u32 	%r307, [%rd11+8192];
	ld.global.u32 	%r80, [%rd12+8192];
	cvt.rn.f64.s32 	%fd648, %r307;
	mul.f64 	%fd130, %fd359, %fd648;
	abs.f64 	%fd131, %fd130;
	setp.eq.f64 	%p47, %fd131, 0d7FF0000000000000;
	@%p47 bra 	$L__BB5_93;
	mul.f64 	%fd649, %fd130, 0d3FE45F306DC9C883;
	cvt.rni.s32.f64 	%r803, %fd649;
	cvt.rn.f64.s32 	%fd650, %r803;
	fma.rn.f64 	%fd651, %fd650, 0dBFF921FB54442D18, %fd130;
	fma.rn.f64 	%fd652, %fd650, 0dBC91A62633145C00, %fd651;
	fma.rn.f64 	%fd1766, %fd650, 0dB97B839A252049C0, %fd652;
	setp.ltu.f64 	%p48, %fd131, 0d41E0000000000000;
	@%p48 bra 	$L__BB5_94;
	{ // callseq 84, 0
	.param .b64 param0;
	st.param.f64 	[param0], %fd130;
	.param .align 16 .b8 retval0[16];
	call.uni (retval0), 
	__internal_trig_reduction_slowpathd, 
	(
	param0
	);
	ld.param.f64 	%fd1766, [retval0];
	ld.param.b32 	%r803, [retval0+8];
	} // callseq 84
	bra.uni 	$L__BB5_94;
$L__BB5_93:
	mov.f64 	%fd654, 0d0000000000000000;
	mul.rn.f64 	%fd1766, %fd130, %fd654;
	mov.b32 	%r803, 0;
$L__BB5_94:
	shl.b32 	%r310, %r803, 6;
	cvt.u64.u32 	%rd62, %r310;
	and.b64  	%rd63, %rd62, 64;
	add.s64 	%rd65, %rd32, %rd63;
	mul.rn.f64 	%fd655, %fd1766, %fd1766;
	and.b32  	%r311, %r803, 1;
	setp.eq.b32 	%p49, %r311, 1;
	selp.f64 	%fd656, 0dBDA8FF8320FD8164, 0d3DE5DB65F9785EBA, %p49;
	ld.global.nc.v2.f64 	{%fd657, %fd658}, [%rd65];
	fma.rn.f64 	%fd659, %fd656, %fd655, %fd657;
	fma.rn.f64 	%fd660, %fd659, %fd655, %fd658;
	ld.global.nc.v2.f64 	{%fd661, %fd662}, [%rd65+16];
	fma.rn.f64 	%fd663, %fd660, %fd655, %fd661;
	fma.rn.f64 	%fd664, %fd663, %fd655, %fd662;
	ld.global.nc.v2.f64 	{%fd665, %fd666}, [%rd65+32];
	fma.rn.f64 	%fd667, %fd664, %fd655, %fd665;
	fma.rn.f64 	%fd668, %fd667, %fd655, %fd666;
	fma.rn.f64 	%fd669, %fd668, %fd1766, %fd1766;
	fma.rn.f64 	%fd670, %fd668, %fd655, 0d3FF0000000000000;
	selp.f64 	%fd671, %fd670, %fd669, %p49;
	and.b32  	%r312, %r803, 2;
	setp.eq.s32 	%p50, %r312, 0;
	mov.f64 	%fd672, 0d0000000000000000;
	sub.f64 	%fd673, %fd672, %fd671;
	selp.f64 	%fd136, %fd671, %fd673, %p50;
	fma.rn.f64 	%fd674, %fd136, 0d3FF71547652B82FE, 0d4338000000000000;
	{
	.reg .b32 %temp; 
	mov.b64 	{%r84, %temp}, %fd674;
	}
	mov.f64 	%fd675, 0dC338000000000000;
	add.rn.f64 	%fd676, %fd674, %fd675;
	fma.rn.f64 	%fd677, %fd676, 0dBFE62E42FEFA39EF, %fd136;
	fma.rn.f64 	%fd678, %fd676, 0dBC7ABC9E3B39803F, %fd677;
	fma.rn.f64 	%fd679, %fd678, 0d3E5ADE1569CE2BDF, 0d3E928AF3FCA213EA;
	fma.rn.f64 	%fd680, %fd679, %fd678, 0d3EC71DEE62401315;
	fma.rn.f64 	%fd681, %fd680, %fd678, 0d3EFA01997C89EB71;
	fma.rn.f64 	%fd682, %fd681, %fd678, 0d3F2A01A014761F65;
	fma.rn.f64 	%fd683, %fd682, %fd678, 0d3F56C16C1852B7AF;
	fma.rn.f64 	%fd684, %fd683, %fd678, 0d3F81111111122322;
	fma.rn.f64 	%fd685, %fd684, %fd678, 0d3FA55555555502A1;
	fma.rn.f64 	%fd686, %fd685, %fd678, 0d3FC5555555555511;
	fma.rn.f64 	%fd687, %fd686, %fd678, 0d3FE000000000000B;
	fma.rn.f64 	%fd688, %fd687, %fd678, 0d3FF0000000000000;
	fma.rn.f64 	%fd689, %fd688, %fd678, 0d3FF0000000000000;
	{
	.reg .b32 %temp; 
	mov.b64 	{%r85, %temp}, %fd689;
	}
	{
	.reg .b32 %temp; 
	mov.b64 	{%temp, %r86}, %fd689;
	}
	shl.b32 	%r313, %r84, 20;
	add.s32 	%r314, %r313, %r86;
	mov.b64 	%fd1767, {%r85, %r314};
	{
	.reg .b32 %temp; 
	mov.b64 	{%temp, %r315}, %fd136;
	}
	mov.b32 	%f22, %r315;
	abs.f32 	%f7, %f22;
	setp.lt.f32 	%p51, %f7, 0f4086232B;
	@%p51 bra 	$L__BB5_97;
	setp.lt.f64 	%p52, %fd136, 0d0000000000000000;
	add.f64 	%fd690, %fd136, 0d7FF0000000000000;
	selp.f64 	%fd1767, 0d0000000000000000, %fd690, %p52;
	setp.geu.f32 	%p53, %f7, 0f40874800;
	@%p53 bra 	$L__BB5_97;
	shr.u32 	%r316, %r84, 31;
	add.s32 	%r317, %r84, %r316;
	shr.s32 	%r318, %r317, 1;
	shl.b32 	%r319, %r318, 20;
	add.s32 	%r320, %r86, %r319;
	mov.b64 	%fd691, {%r85, %r320};
	sub.s32 	%r321, %r84, %r318;
	shl.b32 	%r322, %r321, 20;
	add.s32 	%r323, %r322, 1072693248;
	mov.b32 	%r324, 0;
	mov.b64 	%fd692, {%r324, %r323};
	mul.f64 	%fd1767, %fd692, %fd691;
$L__BB5_97:
	cvt.rn.f64.s32 	%fd693, %r80;
	mul.f64 	%fd141, %fd1767, %fd693;
	div.rn.f64 	%fd142, %fd130, 0d4044000000000000;
	abs.f64 	%fd143, %fd142;
	setp.eq.f64 	%p54, %fd143, 0d7FF0000000000000;
	@%p54 bra 	$L__BB5_101;
	mul.f64 	%fd694, %fd142, 0d3FE45F306DC9C883;
	cvt.rni.s32.f64 	%r804, %fd694;
	cvt.rn.f64.s32 	%fd695, %r804;
	fma.rn.f64 	%fd696, %fd695, 0dBFF921FB54442D18, %fd142;
	fma.rn.f64 	%fd697, %fd695, 0dBC91A62633145C00, %fd696;
	fma.rn.f64 	%fd1769, %fd695, 0dB97B839A252049C0, %fd697;
	setp.ltu.f64 	%p55, %fd143, 0d41E0000000000000;
	@%p55 bra 	$L__BB5_100;
	{ // callseq 85, 0
	.param .b64 param0;
	st.param.f64 	[param0], %fd142;
	.param .align 16 .b8 retval0[16];
	call.uni (retval0), 
	__internal_trig_reduction_slowpathd, 
	(
	param0
	);
	ld.param.f64 	%fd1769, [retval0];
	ld.param.b32 	%r804, [retval0+8];
	} // callseq 85
$L__BB5_100:
	add.s32 	%r805, %r804, 1;
	bra.uni 	$L__BB5_102;
$L__BB5_101:
	mov.f64 	%fd699, 0d0000000000000000;
	mul.rn.f64 	%fd1769, %fd142, %fd699;
	mov.b32 	%r805, 1;
$L__BB5_102:
	shl.b32 	%r327, %r805, 6;
	cvt.u64.u32 	%rd66, %r327;
	and.b64  	%rd67, %rd66, 64;
	add.s64 	%rd69, %rd32, %rd67;
	mul.rn.f64 	%fd700, %fd1769, %fd1769;
	and.b32  	%r328, %r805, 1;
	setp.eq.b32 	%p56, %r328, 1;
	selp.f64 	%fd701, 0dBDA8FF8320FD8164, 0d3DE5DB65F9785EBA, %p56;
	ld.global.nc.v2.f64 	{%fd702, %fd703}, [%rd69];
	fma.rn.f64 	%fd704, %fd701, %fd700, %fd702;
	fma.rn.f64 	%fd705, %fd704, %fd700, %fd703;
	ld.global.nc.v2.f64 	{%fd706, %fd707}, [%rd69+16];
	fma.rn.f64 	%fd708, %fd705, %fd700, %fd706;
	fma.rn.f64 	%fd709, %fd708, %fd700, %fd707;
	ld.global.nc.v2.f64 	{%fd710, %fd711}, [%rd69+32];
	fma.rn.f64 	%fd712, %fd709, %fd700, %fd710;
	fma.rn.f64 	%fd713, %fd712, %fd700, %fd711;
	fma.rn.f64 	%fd714, %fd713, %fd1769, %fd1769;
	fma.rn.f64 	%fd715, %fd713, %fd700, 0d3FF0000000000000;
	selp.f64 	%fd716, %fd715, %fd714, %p56;
	and.b32  	%r329, %r805, 2;
	setp.eq.s32 	%p57, %r329, 0;
	mov.f64 	%fd717, 0d0000000000000000;
	sub.f64 	%fd718, %fd717, %fd716;
	selp.f64 	%fd719, %fd716, %fd718, %p57;
	mul.f64 	%fd149, %fd141, %fd719;
	ld.global.u32 	%r330, [%rd11+10240];
	ld.global.u32 	%r92, [%rd12+10240];
	cvt.rn.f64.s32 	%fd720, %r330;
	mul.f64 	%fd150, %fd359, %fd720;
	abs.f64 	%fd151, %fd150;
	setp.eq.f64 	%p58, %fd151, 0d7FF0000000000000;
	@%p58 bra 	$L__BB5_105;
	mul.f64 	%fd721, %fd150, 0d3FE45F306DC9C883;
	cvt.rni.s32.f64 	%r806, %fd721;
	cvt.rn.f64.s32 	%fd722, %r806;
	fma.rn.f64 	%fd723, %fd722, 0dBFF921FB54442D18, %fd150;
	fma.rn.f64 	%fd724, %fd722, 0dBC91A62633145C00, %fd723;
	fma.rn.f64 	%fd1770, %fd722, 0dB97B839A252049C0, %fd724;
	setp.ltu.f64 	%p59, %fd151, 0d41E0000000000000;
	@%p59 bra 	$L__BB5_106;
	{ // callseq 86, 0
	.param .b64 param0;
	st.param.f64 	[param0], %fd150;
	.param .align 16 .b8 retval0[16];
	call.uni (retval0), 
	__internal_trig_reduction_slowpathd, 
	(
	param0
	);
	ld.param.f64 	%fd1770, [retval0];
	ld.param.b32 	%r806, [retval0+8];
	} // callseq 86
	bra.uni 	$L__BB5_106;
$L__BB5_105:
	mov.f64 	%fd726, 0d0000000000000000;
	mul.rn.f64 	%fd1770, %fd150, %fd726;
	mov.b32 	%r806, 0;
$L__BB5_106:
	shl.b32 	%r333, %r806, 6;
	cvt.u64.u32 	%rd70, %r333;
	and.b64  	%rd71, %rd70, 64;
	add.s64 	%rd73, %rd32, %rd71;
	mul.rn.f64 	%fd727, %fd1770, %fd1770;
	and.b32  	%r334, %r806, 1;
	setp.eq.b32 	%p60, %r334, 1;
	selp.f64 	%fd728, 0dBDA8FF8320FD8164, 0d3DE5DB65F9785EBA, %p60;
	ld.global.nc.v2.f64 	{%fd729, %fd730}, [%rd73];
	fma.rn.f64 	%fd731, %fd728, %fd727, %fd729;
	fma.rn.f64 	%fd732, %fd731, %fd727, %fd730;
	ld.global.nc.v2.f64 	{%fd733, %fd734}, [%rd73+16];
	fma.rn.f64 	%fd735, %fd732, %fd727, %fd733;
	fma.rn.f64 	%fd736, %fd735, %fd727, %fd734;
	ld.global.nc.v2.f64 	{%fd737, %fd738}, [%rd73+32];
	fma.rn.f64 	%fd739, %fd736, %fd727, %fd737;
	fma.rn.f64 	%fd740, %fd739, %fd727, %fd738;
	fma.rn.f64 	%fd741, %fd740, %fd1770, %fd1770;
	fma.rn.f64 	%fd742, %fd740, %fd727, 0d3FF0000000000000;
	selp.f64 	%fd743, %fd742, %fd741, %p60;
	and.b32  	%r335, %r806, 2;
	setp.eq.s32 	%p61, %r335, 0;
	mov.f64 	%fd744, 0d0000000000000000;
	sub.f64 	%fd745, %fd744, %fd743;
	selp.f64 	%fd156, %fd743, %fd745, %p61;
	fma.rn.f64 	%fd746, %fd156, 0d3FF71547652B82FE, 0d4338000000000000;
	{
	.reg .b32 %temp; 
	mov.b64 	{%r96, %temp}, %fd746;
	}
	mov.f64 	%fd747, 0dC338000000000000;
	add.rn.f64 	%fd748, %fd746, %fd747;
	fma.rn.f64 	%fd749, %fd748, 0dBFE62E42FEFA39EF, %fd156;
	fma.rn.f64 	%fd750, %fd748, 0dBC7ABC9E3B39803F, %fd749;
	fma.rn.f64 	%fd751, %fd750, 0d3E5ADE1569CE2BDF, 0d3E928AF3FCA213EA;
	fma.rn.f64 	%fd752, %fd751, %fd750, 0d3EC71DEE62401315;
	fma.rn.f64 	%fd753, %fd752, %fd750, 0d3EFA01997C89EB71;
	fma.rn.f64 	%fd754, %fd753, %fd750, 0d3F2A01A014761F65;
	fma.rn.f64 	%fd755, %fd754, %fd750, 0d3F56C16C1852B7AF;
	fma.rn.f64 	%fd756, %fd755, %fd750, 0d3F81111111122322;
	fma.rn.f64 	%fd757, %fd756, %fd750, 0d3FA55555555502A1;
	fma.rn.f64 	%fd758, %fd757, %fd750, 0d3FC5555555555511;
	fma.rn.f64 	%fd759, %fd758, %fd750, 0d3FE000000000000B;
	fma.rn.f64 	%fd760, %fd759, %fd750, 0d3FF0000000000000;
	fma.rn.f64 	%fd761, %fd760, %fd750, 0d3FF0000000000000;
	{
	.reg .b32 %temp; 
	mov.b64 	{%r97, %temp}, %fd761;
	}
	{
	.reg .b32 %temp; 
	mov.b64 	{%temp, %r98}, %fd761;
	}
	shl.b32 	%r336, %r96, 20;
	add.s32 	%r337, %r336, %r98;
	mov.b64 	%fd1771, {%r97, %r337};
	{
	.reg .b32 %temp; 
	mov.b64 	{%temp, %r338}, %fd156;
	}
	mov.b32 	%f23, %r338;
	abs.f32 	%f8, %f23;
	setp.lt.f32 	%p62, %f8, 0f4086232B;
	@%p62 bra 	$L__BB5_109;
	setp.lt.f64 	%p63, %fd156, 0d0000000000000000;
	add.f64 	%fd762, %fd156, 0d7FF0000000000000;
	selp.f64 	%fd1771, 0d0000000000000000, %fd762, %p63;
	setp.geu.f32 	%p64, %f8, 0f40874800;
	@%p64 bra 	$L__BB5_109;
	shr.u32 	%r339, %r96, 31;
	add.s32 	%r340, %r96, %r339;
	shr.s32 	%r341, %r340, 1;
	shl.b32 	%r342, %r341, 20;
	add.s32 	%r343, %r98, %r342;
	mov.b64 	%fd763, {%r97, %r343};
	sub.s32 	%r344, %r96, %r341;
	shl.b32 	%r345, %r344, 20;
	add.s32 	%r346, %r345, 1072693248;
	mov.b32 	%r347, 0;
	mov.b64 	%fd764, {%r347, %r346};
	mul.f64 	%fd1771, %fd764, %fd763;
$L__BB5_109:
	cvt.rn.f64.s32 	%fd765, %r92;
	mul.f64 	%fd161, %fd1771, %fd765;
	div.rn.f64 	%fd162, %fd150, 0d4044000000000000;
	abs.f64 	%fd163, %fd162;
	setp.eq.f64 	%p65, %fd163, 0d7FF0000000000000;
	@%p65 bra 	$L__BB5_113;
	mul.f64 	%fd766, %fd162, 0d3FE45F306DC9C883;
	cvt.rni.s32.f64 	%r807, %fd766;
	cvt.rn.f64.s32 	%fd767, %r807;
	fma.rn.f64 	%fd768, %fd767, 0dBFF921FB54442D18, %fd162;
	fma.rn.f64 	%fd769, %fd767, 0dBC91A62633145C00, %fd768;
	fma.rn.f64 	%fd1773, %fd767, 0dB97B839A252049C0, %fd769;
	setp.ltu.f64 	%p66, %fd163, 0d41E0000000000000;
	@%p66 bra 	$L__BB5_112;
	{ // callseq 87, 0
	.param .b64 param0;
	st.param.f64 	[param0], %fd162;
	.param .align 16 .b8 retval0[16];
	call.uni (retval0), 
	__internal_trig_reduction_slowpathd, 
	(
	param0
	);
	ld.param.f64 	%fd1773, [retval0];
	ld.param.b32 	%r807, [retval0+8];
	} // callseq 87
$L__BB5_112:
	add.s32 	%r808, %r807, 1;
	bra.uni 	$L__BB5_114;
$L__BB5_113:
	mov.f64 	%fd771, 0d0000000000000000;
	mul.rn.f64 	%fd1773, %fd162, %fd771;
	mov.b32 	%r808, 1;
$L__BB5_114:
	shl.b32 	%r350, %r808, 6;
	cvt.u64.u32 	%rd74, %r350;
	and.b64  	%rd75, %rd74, 64;
	add.s64 	%rd77, %rd32, %rd75;
	mul.rn.f64 	%fd772, %fd1773, %fd1773;
	and.b32  	%r351, %r808, 1;
	setp.eq.b32 	%p67, %r351, 1;
	selp.f64 	%fd773, 0dBDA8FF8320FD8164, 0d3DE5DB65F9785EBA, %p67;
	ld.global.nc.v2.f64 	{%fd774, %fd775}, [%rd77];
	fma.rn.f64 	%fd776, %fd773, %fd772, %fd774;
	fma.rn.f64 	%fd777, %fd776, %fd772, %fd775;
	ld.global.nc.v2.f64 	{%fd778, %fd779}, [%rd77+16];
	fma.rn.f64 	%fd780, %fd777, %fd772, %fd778;
	fma.rn.f64 	%fd781, %fd780, %fd772, %fd779;
	ld.global.nc.v2.f64 	{%fd782, %fd783}, [%rd77+32];
	fma.rn.f64 	%fd784, %fd781, %fd772, %fd782;
	fma.rn.f64 	%fd785, %fd784, %fd772, %fd783;
	fma.rn.f64 	%fd786, %fd785, %fd1773, %fd1773;
	fma.rn.f64 	%fd787, %fd785, %fd772, 0d3FF0000000000000;
	selp.f64 	%fd788, %fd787, %fd786, %p67;
	and.b32  	%r352, %r808, 2;
	setp.eq.s32 	%p68, %r352, 0;
	mov.f64 	%fd789, 0d0000000000000000;
	sub.f64 	%fd790, %fd789, %fd788;
	selp.f64 	%fd791, %fd788, %fd790, %p68;
	mul.f64 	%fd169, %fd161, %fd791;
	ld.global.u32 	%r353, [%rd11+12288];
	ld.global.u32 	%r104, [%rd12+12288];
	cvt.rn.f64.s32 	%fd792, %r353;
	mul.f64 	%fd170, %fd359, %fd792;
	abs.f64 	%fd171, %fd170;
	setp.eq.f64 	%p69, %fd171, 0d7FF0000000000000;
	@%p69 bra 	$L__BB5_117;
	mul.f64 	%fd793, %fd170, 0d3FE45F306DC9C883;
	cvt.rni.s32.f64 	%r809, %fd793;
	cvt.rn.f64.s32 	%fd794, %r809;
	fma.rn.f64 	%fd795, %fd794, 0dBFF921FB54442D18, %fd170;
	fma.rn.f64 	%fd796, %fd794, 0dBC91A62633145C00, %fd795;
	fma.rn.f64 	%fd1774, %fd794, 0dB97B839A252049C0, %fd796;
	setp.ltu.f64 	%p70, %fd171, 0d41E0000000000000;
	@%p70 bra 	$L__BB5_118;
	{ // callseq 88, 0
	.param .b64 param0;
	st.param.f64 	[param0], %fd170;
	.param .align 16 .b8 retval0[16];
	call.uni (retval0), 
	__internal_trig_reduction_slowpathd, 
	(
	param0
	);
	ld.param.f64 	%fd1774, [retval0];
	ld.param.b32 	%r809, [retval0+8];
	} // callseq 88
	bra.uni 	$L__BB5_118;
$L__BB5_117:
	mov.f64 	%fd798, 0d0000000000000000;
	mul.rn.f64 	%fd1774, %fd170, %fd798;
	mov.b32 	%r809, 0;
$L__BB5_118:
	shl.b32 	%r356, %r809, 6;
	cvt.u64.u32 	%rd78, %r356;
	and.b64  	%rd79, %rd78, 64;
	add.s64 	%rd81, %rd32, %rd79;
	mul.rn.f64 	%fd799, %fd1774, %fd1774;
	and.b32  	%r357, %r809, 1;
	setp.eq.b32 	%p71, %r357, 1;
	selp.f64 	%fd800, 0dBDA8FF8320FD8164, 0d3DE5DB65F9785EBA, %p71;
	ld.global.nc.v2.f64 	{%fd801, %fd802}, [%rd81];
	fma.rn.f64 	%fd803, %fd800, %fd799, %fd801;
	fma.rn.f64 	%fd804, %fd803, %fd799, %fd802;
	ld.global.nc.v2.f64 	{%fd805, %fd806}, [%rd81+16];
	fma.rn.f64 	%fd807, %fd804, %fd799, %fd805;
	fma.rn.f64 	%fd808, %fd807, %fd799, %fd806;
	ld.global.nc.v2.f64 	{%fd809, %fd810}, [%rd81+32];
	fma.rn.f64 	%fd811, %fd808, %fd799, %fd809;
	fma.rn.f64 	%fd812, %fd811, %fd799, %fd810;
	fma.rn.f64 	%fd813, %fd812, %fd1774, %fd1774;
	fma.rn.f64 	%fd814, %fd812, %fd799, 0d3FF0000000000000;
	selp.f64 	%fd815, %fd814, %fd813, %p71;
	and.b32  	%r358, %r809, 2;
	setp.eq.s32 	%p72, %r358, 0;
	mov.f64 	%fd816, 0d0000000000000000;
	sub.f64 	%fd817, %fd816, %fd815;
	selp.f64 	%fd176, %fd815, %fd817, %p72;
	fma.rn.f64 	%fd818, %fd176, 0d3FF71547652B82FE, 0d4338000000000000;
	{
	.reg .b32 %temp; 
	mov.b64 	{%r108, %temp}, %fd818;
	}
	mov.f64 	%fd819, 0dC338000000000000;
	add.rn.f64 	%fd820, %fd818, %fd819;
	fma.rn.f64 	%fd821, %fd820, 0dBFE62E42FEFA39EF, %fd176;
	fma.rn.f64 	%fd822, %fd820, 0dBC7ABC9E3B39803F, %fd821;
	fma.rn.f64 	%fd823, %fd822, 0d3E5ADE1569CE2BDF, 0d3E928AF3FCA213EA;
	fma.rn.f64 	%fd824, %fd823, %fd822, 0d3EC71DEE62401315;
	fma.rn.f64 	%fd825, %fd824, %fd822, 0d3EFA01997C89EB71;
	fma.rn.f64 	%fd826, %fd825, %fd822, 0d3F2A01A014761F65;
	fma.rn.f64 	%fd827, %fd826, %fd822, 0d3F56C16C1852B7AF;
	fma.rn.f64 	%fd828, %fd827, %fd822, 0d3F81111111122322;
	fma.rn.f64 	%fd829, %fd828, %fd822, 0d3FA55555555502A1;
	fma.rn.f64 	%fd830, %fd829, %fd822, 0d3FC5555555555511;
	fma.rn.f64 	%fd831, %fd830, %fd822, 0d3FE000000000000B;
	fma.rn.f64 	%fd832, %fd831, %fd822, 0d3FF0000000000000;
	fma.rn.f64 	%fd833, %fd832, %fd822, 0d3FF0000000000000;
	{
	.reg .b32 %temp; 
	mov.b64 	{%r109, %temp}, %fd833;
	}
	{
	.reg .b32 %temp; 
	mov.b64 	{%temp, %r110}, %fd833;
	}
	shl.b32 	%r359, %r108, 20;
	add.s32 	%r360, %r359, %r110;
	mov.b64 	%fd1775, {%r109, %r360};
	{
	.reg .b32 %temp; 
	mov.b64 	{%temp, %r361}, %fd176;
	}
	mov.b32 	%f24, %r361;
	abs.f32 	%f9, %f24;
	setp.lt.f32 	%p73, %f9, 0f4086232B;
	@%p73 bra 	$L__BB5_121;
	setp.lt.f64 	%p74, %fd176, 0d0000000000000000;
	add.f64 	%fd834, %fd176, 0d7FF0000000000000;
	selp.f64 	%fd1775, 0d0000000000000000, %fd834, %p74;
	setp.geu.f32 	%p75, %f9, 0f40874800;
	@%p75 bra 	$L__BB5_121;
	shr.u32 	%r362, %r108, 31;
	add.s32 	%r363, %r108, %r362;
	shr.s32 	%r364, %r363, 1;
	shl.b32 	%r365, %r364, 20;
	add.s32 	%r366, %r110, %r365;
	mov.b64 	%fd835, {%r109, %r366};
	sub.s32 	%r367, %r108, %r364;
	shl.b32 	%r368, %r367, 20;
	add.s32 	%r369, %r368, 1072693248;
	mov.b32 	%r370, 0;
	mov.b64 	%fd836, {%r370, %r369};
	mul.f64 	%fd1775, %fd836, %fd835;
$L__BB5_121:
	cvt.rn.f64.s32 	%fd837, %r104;
	mul.f64 	%fd181, %fd1775, %fd837;
	div.rn.f64 	%fd182, %fd170, 0d4044000000000000;
	abs.f64 	%fd183, %fd182;
	setp.eq.f64 	%p76, %fd183, 0d7FF0000000000000;
	@%p76 bra 	$L__BB5_125;
	mul.f64 	%fd838, %fd182, 0d3FE45F306DC9C883;
	cvt.rni.s32.f64 	%r810, %fd838;
	cvt.rn.f64.s32 	%fd839, %r810;
	fma.rn.f64 	%fd840, %fd839, 0dBFF921FB54442D18, %fd182;
	fma.rn.f64 	%fd841, %fd839, 0dBC91A62633145C00, %fd840;
	fma.rn.f64 	%fd1777, %fd839, 0dB97B839A252049C0, %fd841;
	setp.ltu.f64 	%p77, %fd183, 0d41E0000000000000;
	@%p77 bra 	$L__BB5_124;
	{ // callseq 89, 0
	.param .b64 param0;
	st.param.f64 	[param0], %fd182;
	.param .align 16 .b8 retval0[16];
	call.uni (retval0), 
	__internal_trig_reduction_slowpathd, 
	(
	param0
	);
	ld.param.f64 	%fd1777, [retval0];
	ld.param.b32 	%r810, [retval0+8];
	} // callseq 89
$L__BB5_124:
	add.s32 	%r811, %r810, 1;
	bra.uni 	$L__BB5_126;
$L__BB5_125:
	mov.f64 	%fd843, 0d0000000000000000;
	mul.rn.f64 	%fd1777, %fd182, %fd843;
	mov.b32 	%r811, 1;
$L__BB5_126:
	shl.b32 	%r373, %r811, 6;
	cvt.u64.u32 	%rd83, %r373;
	and.b64  	%rd84, %rd83, 64;
	add.s64 	%rd86, %rd32, %rd84;
	mul.rn.f64 	%fd844, %fd1777, %fd1777;
	and.b32  	%r374, %r811, 1;
	setp.eq.b32 	%p78, %r374, 1;
	selp.f64 	%fd845, 0dBDA8FF8320FD8164, 0d3DE5DB65F9785EBA, %p78;
	ld.global.nc.v2.f64 	{%fd846, %fd847}, [%rd86];
	fma.rn.f64 	%fd848, %fd845, %fd844, %fd846;
	fma.rn.f64 	%fd849, %fd848, %fd844, %fd847;
	ld.global.nc.v2.f64 	{%fd850, %fd851}, [%rd86+16];
	fma.rn.f64 	%fd852, %fd849, %fd844, %fd850;
	fma.rn.f64 	%fd853, %fd852, %fd844, %fd851;
	ld.global.nc.v2.f64 	{%fd854, %fd855}, [%rd86+32];
	fma.rn.f64 	%fd856, %fd853, %fd844, %fd854;
	fma.rn.f64 	%fd857, %fd856, %fd844, %fd855;
	fma.rn.f64 	%fd858, %fd857, %fd1777, %fd1777;
	fma.rn.f64 	%fd859, %fd857, %fd844, 0d3FF0000000000000;
	selp.f64 	%fd860, %fd859, %fd858, %p78;
	and.b32  	%r375, %r811, 2;
	setp.eq.s32 	%p79, %r375, 0;
	mov.f64 	%fd861, 0d0000000000000000;
	sub.f64 	%fd862, %fd861, %fd860;
	selp.f64 	%fd863, %fd860, %fd862, %p79;
	add.f64 	%fd864, %fd69, %fd89;
	add.f64 	%fd865, %fd864, %fd109;
	add.f64 	%fd866, %fd865, %fd129;
	add.f64 	%fd867, %fd866, %fd149;
	add.f64 	%fd868, %fd867, %fd169;
	fma.rn.f64 	%fd1813, %fd181, %fd863, %fd868;
	add.s64 	%rd13, %rd27, -3584;
	setp.lt.u64 	%p80, %rd13, 3584;
	mov.b64 	%rd209, 3584;
	@%p80 bra 	$L__BB5_214;
	mov.b64 	%rd209, 3584;
$L__BB5_128:
	shl.b64 	%rd88, %rd209, 2;
	add.s64 	%rd15, %rd11, %rd88;
	add.s64 	%rd16, %rd12, %rd88;
	ld.global.u32 	%r376, [%rd15];
	ld.global.u32 	%r116, [%rd16];
	cvt.rn.f64.s32 	%fd869, %r376;
	mul.f64 	%fd191, %fd359, %fd869;
	abs.f64 	%fd192, %fd191;
	setp.neu.f64 	%p81, %fd192, 0d7FF0000000000000;
	@%p81 bra 	$L__BB5_130;
	mov.f64 	%fd875, 0d0000000000000000;
	mul.rn.f64 	%fd1779, %fd191, %fd875;
	mov.b32 	%r812, 0;
	bra.uni 	$L__BB5_132;
$L__BB5_130:
	mul.f64 	%fd870, %fd191, 0d3FE45F306DC9C883;
	cvt.rni.s32.f64 	%r812, %fd870;
	cvt.rn.f64.s32 	%fd871, %r812;
	fma.rn.f64 	%fd872, %fd871, 0dBFF921FB54442D18, %fd191;
	fma.rn.f64 	%fd873, %fd871, 0dBC91A62633145C00, %fd872;
	fma.rn.f64 	%fd1779, %fd871, 0dB97B839A252049C0, %fd873;
	setp.ltu.f64 	%p82, %fd192, 0d41E0000000000000;
	@%p82 bra 	$L__BB5_132;
	{ // callseq 90, 0
	.param .b64 param0;
	st.param.f64 	[param0], %fd191;
	.param .align 16 .b8 retval0[16];
	call.uni (retval0), 
	__internal_trig_reduction_slowpathd, 
	(
	param0
	);
	ld.param.f64 	%fd1779, [retval0];
	ld.param.b32 	%r812, [retval0+8];
	} // callseq 90
$L__BB5_132:
	shl.b32 	%r379, %r812, 6;
	cvt.u64.u32 	%rd89, %r379;
	and.b64  	%rd90, %rd89, 64;
	add.s64 	%rd92, %rd32, %rd90;
	mul.rn.f64 	%fd876, %fd1779, %fd1779;
	and.b32  	%r380, %r812, 1;
	setp.eq.b32 	%p83, %r380, 1;
	selp.f64 	%fd877, 0dBDA8FF8320FD8164, 0d3DE5DB65F9785EBA, %p83;
	ld.global.nc.v2.f64 	{%fd878, %fd879}, [%rd92];
	fma.rn.f64 	%fd880, %fd877, %fd876, %fd878;
	fma.rn.f64 	%fd881, %fd880, %fd876, %fd879;
	ld.global.nc.v2.f64 	{%fd882, %fd883}, [%rd92+16];
	fma.rn.f64 	%fd884, %fd881, %fd876, %fd882;
	fma.rn.f64 	%fd885, %fd884, %fd876, %fd883;
	ld.global.nc.v2.f64 	{%fd886, %fd887}, [%rd92+32];
	fma.rn.f64 	%fd888, %fd885, %fd876, %fd886;
	fma.rn.f64 	%fd889, %fd888, %fd876, %fd887;
	fma.rn.f64 	%fd890, %fd889, %fd1779, %fd1779;
	fma.rn.f64 	%fd891, %fd889, %fd876, 0d3FF0000000000000;
	selp.f64 	%fd892, %fd891, %fd890, %p83;
	and.b32  	%r381, %r812, 2;
	setp.eq.s32 	%p84, %r381, 0;
	mov.f64 	%fd893, 0d0000000000000000;
	sub.f64 	%fd894, %fd893, %fd892;
	selp.f64 	%fd197, %fd892, %fd894, %p84;
	fma.rn.f64 	%fd895, %fd197, 0d3FF71547652B82FE, 0d4338000000000000;
	{
	.reg .b32 %temp; 
	mov.b64 	{%r120, %temp}, %fd895;
	}
	mov.f64 	%fd896, 0dC338000000000000;
	add.rn.f64 	%fd897, %fd895, %fd896;
	fma.rn.f64 	%fd898, %fd897, 0dBFE62E42FEFA39EF, %fd197;
	fma.rn.f64 	%fd899, %fd897, 0dBC7ABC9E3B39803F, %fd898;
	fma.rn.f64 	%fd900, %fd899, 0d3E5ADE1569CE2BDF, 0d3E928AF3FCA213EA;
	fma.rn.f64 	%fd901, %fd900, %fd899, 0d3EC71DEE62401315;
	fma.rn.f64 	%fd902, %fd901, %fd899, 0d3EFA01997C89EB71;
	fma.rn.f64 	%fd903, %fd902, %fd899, 0d3F2A01A014761F65;
	fma.rn.f64 	%fd904, %fd903, %fd899, 0d3F56C16C1852B7AF;
	fma.rn.f64 	%fd905, %fd904, %fd899, 0d3F81111111122322;
	fma.rn.f64 	%fd906, %fd905, %fd899, 0d3FA55555555502A1;
	fma.rn.f64 	%fd907, %fd906, %fd899, 0d3FC5555555555511;
	fma.rn.f64 	%fd908, %fd907, %fd899, 0d3FE000000000000B;
	fma.rn.f64 	%fd909, %fd908, %fd899, 0d3FF0000000000000;
	fma.rn.f64 	%fd910, %fd909, %fd899, 0d3FF0000000000000;
	{
	.reg .b32 %temp; 
	mov.b64 	{%r121, %temp}, %fd910;
	}
	{
	.reg .b32 %temp; 
	mov.b64 	{%temp, %r122}, %fd910;
	}
	shl.b32 	%r382, %r120, 20;
	add.s32 	%r383, %r382, %r122;
	mov.b64 	%fd1780, {%r121, %r383};
	{
	.reg .b32 %temp; 
	mov.b64 	{%temp, %r384}, %fd197;
	}
	mov.b32 	%f25, %r384;
	abs.f32 	%f10, %f25;
	setp.lt.f32 	%p85, %f10, 0f4086232B;
	@%p85 bra 	$L__BB5_135;
	setp.lt.f64 	%p86, %fd197, 0d0000000000000000;
	add.f64 	%fd911, %fd197, 0d7FF0000000000000;
	selp.f64 	%fd1780, 0d0000000000000000, %fd911, %p86;
	setp.geu.f32 	%p87, %f10, 0f40874800;
	@%p87 bra 	$L__BB5_135;
	shr.u32 	%r385, %r120, 31;
	add.s32 	%r386, %r120, %r385;
	shr.s32 	%r387, %r386, 1;
	shl.b32 	%r388, %r387, 20;
	add.s32 	%r389, %r122, %r388;
	mov.b64 	%fd912, {%r121, %r389};
	sub.s32 	%r390, %r120, %r387;
	shl.b32 	%r391, %r390, 20;
	add.s32 	%r392, %r391, 1072693248;
	mov.b32 	%r393, 0;
	mov.b64 	%fd913, {%r393, %r392};
	mul.f64 	%fd1780, %fd913, %fd912;
$L__BB5_135:
	cvt.rn.f64.s32 	%fd914, %r116;
	mul.f64 	%fd202, %fd1780, %fd914;
	div.rn.f64 	%fd203, %fd191, 0d4044000000000000;
	abs.f64 	%fd204, %fd203;
	setp.neu.f64 	%p88, %fd204, 0d7FF0000000000000;
	@%p88 bra 	$L__BB5_137;
	mov.f64 	%fd920, 0d0000000000000000;
	mul.rn.f64 	%fd1782, %fd203, %fd920;
	mov.b32 	%r814, 1;
	bra.uni 	$L__BB5_140;
$L__BB5_137:
	mul.f64 	%fd915, %fd203, 0d3FE45F306DC9C883;
	cvt.rni.s32.f64 	%r813, %fd915;
	cvt.rn.f64.s32 	%fd916, %r813;
	fma.rn.f64 	%fd917, %fd916, 0dBFF921FB54442D18, %fd203;
	fma.rn.f64 	%fd918, %fd916, 0dBC91A62633145C00, %fd917;
	fma.rn.f64 	%fd1782, %fd916, 0dB97B839A252049C0, %fd918;
	setp.ltu.f64 	%p89, %fd204, 0d41E0000000000000;
	@%p89 bra 	$L__BB5_139;
	{ // callseq 91, 0
	.param .b64 param0;
	st.param.f64 	[param0], %fd203;
	.param .align 16 .b8 retval0[16];
	call.uni (retval0), 
	__internal_trig_reduction_slowpathd, 
	(
	param0
	);
	ld.param.f64 	%fd1782, [retval0];
	ld.param.b32 	%r813, [retval0+8];
	} // callseq 91
$L__BB5_139:
	add.s32 	%r814, %r813, 1;
$L__BB5_140:
	shl.b32 	%r396, %r814, 6;
	cvt.u64.u32 	%rd93, %r396;
	and.b64  	%rd94, %rd93, 64;
	add.s64 	%rd96, %rd32, %rd94;
	mul.rn.f64 	%fd921, %fd1782, %fd1782;
	and.b32  	%r397, %r814, 1;
	setp.eq.b32 	%p90, %r397, 1;
	selp.f64 	%fd922, 0dBDA8FF8320FD8164, 0d3DE5DB65F9785EBA, %p90;
	ld.global.nc.v2.f64 	{%fd923, %fd924}, [%rd96];
	fma.rn.f64 	%fd925, %fd922, %fd921, %fd923;
	fma.rn.f64 	%fd926, %fd925, %fd921, %fd924;
	ld.global.nc.v2.f64 	{%fd927, %fd928}, [%rd96+16];
	fma.rn.f64 	%fd929, %fd926, %fd921, %fd927;
	fma.rn.f64 	%fd930, %fd929, %fd921, %fd928;
	ld.global.nc.v2.f64 	{%fd931, %fd932}, [%rd96+32];
	fma.rn.f64 	%fd933, %fd930, %fd921, %fd931;
	fma.rn.f64 	%fd934, %fd933, %fd921, %fd932;
	fma.rn.f64 	%fd935, %fd934, %fd1782, %fd1782;
	fma.rn.f64 	%fd936, %fd934, %fd921, 0d3FF0000000000000;
	selp.f64 	%fd937, %fd936, %fd935, %p90;
	and.b32  	%r398, %r814, 2;
	setp.eq.s32 	%p91, %r398, 0;
	mov.f64 	%fd938, 0d0000000000000000;
	sub.f64 	%fd939, %fd938, %fd937;
	selp.f64 	%fd940, %fd937, %fd939, %p91;
	mul.f64 	%fd210, %fd202, %fd940;
	ld.global.u32 	%r399, [%rd15+2048];
	ld.global.u32 	%r128, [%rd16+2048];
	cvt.rn.f64.s32 	%fd941, %r399;
	mul.f64 	%fd211, %fd359, %fd941;
	abs.f64 	%fd212, %fd211;
	setp.eq.f64 	%p92, %fd212, 0d7FF0000000000000;
	@%p92 bra 	$L__BB5_143;
	mul.f64 	%fd942, %fd211, 0d3FE45F306DC9C883;
	cvt.rni.s32.f64 	%r815, %fd942;
	cvt.rn.f64.s32 	%fd943, %r815;
	fma.rn.f64 	%fd944, %fd943, 0dBFF921FB54442D18, %fd211;
	fma.rn.f64 	%fd945, %fd943, 0dBC91A62633145C00, %fd944;
	fma.rn.f64 	%fd1783, %fd943, 0dB97B839A252049C0, %fd945;
	setp.ltu.f64 	%p93, %fd212, 0d41E0000000000000;
	@%p93 bra 	$L__BB5_144;
	{ // callseq 92, 0
	.param .b64 param0;
	st.param.f64 	[param0], %fd211;
	.param .align 16 .b8 retval0[16];
	call.uni (retval0), 
	__internal_trig_reduction_slowpathd, 
	(
	param0
	);
	ld.param.f64 	%fd1783, [retval0];
	ld.param.b32 	%r815, [retval0+8];
	} // callseq 92
	bra.uni 	$L__BB5_144;
$L__BB5_143:
	mov.f64 	%fd947, 0d0000000000000000;
	mul.rn.f64 	%fd1783, %fd211, %fd947;
	mov.b32 	%r815, 0;
$L__BB5_144:
	shl.b32 	%r402, %r815, 6;
	cvt.u64.u32 	%rd97, %r402;
	and.b64  	%rd98, %rd97, 64;
	add.s64 	%rd100, %rd32, %rd98;
	mul.rn.f64 	%fd948, %fd1783, %fd1783;
	and.b32  	%r403, %r815, 1;
	setp.eq.b32 	%p94, %r403, 1;
	selp.f64 	%fd949, 0dBDA8FF8320FD8164, 0d3DE5DB65F9785EBA, %p94;
	ld.global.nc.v2.f64 	{%fd950, %fd951}, [%rd100];
	fma.rn.f64 	%fd952, %fd949, %fd948, %fd950;
	fma.rn.f64 	%fd953, %fd952, %fd948, %fd951;
	ld.global.nc.v2.f64 	{%fd954, %fd955}, [%rd100+16];
	fma.rn.f64 	%fd956, %fd953, %fd948, %fd954;
	fma.rn.f64 	%fd957, %fd956, %fd948, %fd955;
	ld.global.nc.v2.f64 	{%fd958, %fd959}, [%rd100+32];
	fma.rn.f64 	%fd960, %fd957, %fd948, %fd958;
	fma.rn.f64 	%fd961, %fd960, %fd948, %fd959;
	fma.rn.f64 	%fd962, %fd961, %fd1783, %fd1783;
	fma.rn.f64 	%fd963, %fd961, %fd948, 0d3FF0000000000000;
	selp.f64 	%fd964, %fd963, %fd962, %p94;
	and.b32  	%r404, %r815, 2;
	setp.eq.s32 	%p95, %r404, 0;
	mov.f64 	%fd965, 0d0000000000000000;
	sub.f64 	%fd966, %fd965, %fd964;
	selp.f64 	%fd217, %fd964, %fd966, %p95;
	fma.rn.f64 	%fd967, %fd217, 0d3FF71547652B82FE, 0d4338000000000000;
	{
	.reg .b32 %temp; 
	mov.b64 	{%r132, %temp}, %fd967;
	}
	mov.f64 	%fd968, 0dC338000000000000;
	add.rn.f64 	%fd969, %fd967, %fd968;
	fma.rn.f64 	%fd970, %fd969, 0dBFE62E42FEFA39EF, %fd217;
	fma.rn.f64 	%fd971, %fd969, 0dBC7ABC9E3B39803F, %fd970;
	fma.rn.f64 	%fd972, %fd971, 0d3E5ADE1569CE2BDF, 0d3E928AF3FCA213EA;
	fma.rn.f64 	%fd973, %fd972, %fd971, 0d3EC71DEE62401315;
	fma.rn.f64 	%fd974, %fd973, %fd971, 0d3EFA01997C89EB71;
	fma.rn.f64 	%fd975, %fd974, %fd971, 0d3F2A01A014761F65;
	fma.rn.f64 	%fd976, %fd975, %fd971, 0d3F56C16C1852B7AF;
	fma.rn.f64 	%fd977, %fd976, %fd971, 0d3F81111111122322;
	fma.rn.f64 	%fd978, %fd977, %fd971, 0d3FA55555555502A1;
	fma.rn.f64 	%fd979, %fd978, %fd971, 0d3FC5555555555511;
	fma.rn.f64 	%fd980, %fd979, %fd971, 0d3FE000000000000B;
	fma.rn.f64 	%fd981, %fd980, %fd971, 0d3FF0000000000000;
	fma.rn.f64 	%fd982, %fd981, %fd971, 0d3FF0000000000000;
	{
	.reg .b32 %temp; 
	mov.b64 	{%r133, %temp}, %fd982;
	}
	{
	.reg .b32 %temp; 
	mov.b64 	{%temp, %r134}, %fd982;
	}
	shl.b32 	%r405, %r132, 20;
	add.s32 	%r406, %r405, %r134;
	mov.b64 	%fd1784, {%r133, %r406};
	{
	.reg .b32 %temp; 
	mov.b64 	{%temp, %r407}, %fd217;
	}
	mov.b32 	%f26, %r407;
	abs.f32 	%f11, %f26;
	setp.lt.f32 	%p96, %f11, 0f4086232B;
	@%p96 bra 	$L__BB5_147;
	setp.lt.f64 	%p97, %fd217, 0d0000000000000000;
	add.f64 	%fd983, %fd217, 0d7FF0000000000000;
	selp.f64 	%fd1784, 0d0000000000000000, %fd983, %p97;
	setp.geu.f32 	%p98, %f11, 0f40874800;
	@%p98 bra 	$L__BB5_147;
	shr.u32 	%r408, %r132, 31;
	add.s32 	%r409, %r132, %r408;
	shr.s32 	%r410, %r409, 1;
	shl.b32 	%r411, %r410, 20;
	add.s32 	%r412, %r134, %r411;
	mov.b64 	%fd984, {%r133, %r412};
	sub.s32 	%r413, %r132, %r410;
	shl.b32 	%r414, %r413, 20;
	add.s32 	%r415, %r414, 1072693248;
	mov.b32 	%r416, 0;
	mov.b64 	%fd985, {%r416, %r415};
	mul.f64 	%fd1784, %fd985, %fd984;
$L__BB5_147:
	cvt.rn.f64.s32 	%fd986, %r128;
	mul.f64 	%fd222, %fd1784, %fd986;
	div.rn.f64 	%fd223, %fd211, 0d4044000000000000;
	abs.f64 	%fd224, %fd223;
	setp.eq.f64 	%p99, %fd224, 0d7FF0000000000000;
	@%p99 bra 	$L__BB5_151;
	mul.f64 	%fd987, %fd223, 0d3FE45F306DC9C883;
	cvt.rni.s32.f64 	%r816, %fd987;
	cvt.rn.f64.s32 	%fd988, %r816;
	fma.rn.f64 	%fd989, %fd988, 0dBFF921FB54442D18, %fd223;
	fma.rn.f64 	%fd990, %fd988, 0dBC91A62633145C00, %fd989;
	fma.rn.f64 	%fd1786, %fd988, 0dB97B839A252049C0, %fd990;
	setp.ltu.f64 	%p100, %fd224, 0d41E0000000000000;
	@%p100 bra 	$L__BB5_150;
	{ // callseq 93, 0
	.param .b64 param0;
	st.param.f64 	[param0], %fd223;
	.param .align 16 .b8 retval0[16];
	call.uni (retval0), 
	__internal_trig_reduction_slowpathd, 
	(
	param0
	);
	ld.param.f64 	%fd1786, [retval0];
	ld.param.b32 	%r816, [retval0+8];
	} // callseq 93
$L__BB5_150:
	add.s32 	%r817, %r816, 1;
	bra.uni 	$L__BB5_152;
$L__BB5_151:
	mov.f64 	%fd992, 0d0000000000000000;
	mul.rn.f64 	%fd1786, %fd223, %fd992;
	mov.b32 	%r817, 1;
$L__BB5_152:
	shl.b32 	%r419, %r817, 6;
	cvt.u64.u32 	%rd101, %r419;
	and.b64  	%rd102, %rd101, 64;
	add.s64 	%rd104, %rd32, %rd102;
	mul.rn.f64 	%fd993, %fd1786, %fd1786;
	and.b32  	%r420, %r817, 1;
	setp.eq.b32 	%p101, %r420, 1;
	selp.f64 	%fd994, 0dBDA8FF8320FD8164, 0d3DE5DB65F9785EBA, %p101;
	ld.global.nc.v2.f64 	{%fd995, %fd996}, [%rd104];
	fma.rn.f64 	%fd997, %fd994, %fd993, %fd995;
	fma.rn.f64 	%fd998, %fd997, %fd993, %fd996;
	ld.global.nc.v2.f64 	{%fd999, %fd1000}, [%rd104+16];
	fma.rn.f64 	%fd1001, %fd998, %fd993, %fd999;
	fma.rn.f64 	%fd1002, %fd1001, %fd993, %fd1000;
	ld.global.nc.v2.f64 	{%fd1003, %fd1004}, [%rd104+32];
	fma.rn.f64 	%fd1005, %fd1002, %fd993, %fd1003;
	fma.rn.f64 	%fd1006, %fd1005, %fd993, %fd1004;
	fma.rn.f64 	%fd1007, %fd1006, %fd1786, %fd1786;
	fma.rn.f64 	%fd1008, %fd1006, %fd993, 0d3FF0000000000000;
	selp.f64 	%fd1009, %fd1008, %fd1007, %p101;
	and.b32  	%r421, %r817, 2;
	setp.eq.s32 	%p102, %r421, 0;
	mov.f64 	%fd1010, 0d0000000000000000;
	sub.f64 	%fd1011, %fd1010, %fd1009;
	selp.f64 	%fd1012, %fd1009, %fd1011, %p102;
	mul.f64 	%fd230, %fd222, %fd1012;
	ld.global.u32 	%r422, [%rd15+4096];
	ld.global.u32 	%r140, [%rd16+4096];
	cvt.rn.f64.s32 	%fd1013, %r422;
	mul.f64 	%fd231, %fd359, %fd1013;
	abs.f64 	%fd232, %fd231;
	setp.eq.f64 	%p103, %fd232, 0d7FF0000000000000;
	@%p103 bra 	$L__BB5_155;
	mul.f64 	%fd1014, %fd231, 0d3FE45F306DC9C883;
	cvt.rni.s32.f64 	%r818, %fd1014;
	cvt.rn.f64.s32 	%fd1015, %r818;
	fma.rn.f64 	%fd1016, %fd1015, 0dBFF921FB54442D18, %fd231;
	fma.rn.f64 	%fd1017, %fd1015, 0dBC91A62633145C00, %fd1016;
	fma.rn.f64 	%fd1787, %fd1015, 0dB97B839A252049C0, %fd1017;
	setp.ltu.f64 	%p104, %fd232, 0d41E0000000000000;
	@%p104 bra 	$L__BB5_156;
	{ // callseq 94, 0
	.param .b64 param0;
	st.param.f64 	[param0], %fd231;
	.param .align 16 .b8 retval0[16];
	call.uni (retval0), 
	__internal_trig_reduction_slowpathd, 
	(
	param0
	);
	ld.param.f64 	%fd1787, [retval0];
	ld.param.b32 	%r818, [retval0+8];
	} // callseq 94
	bra.uni 	$L__BB5_156;
$L__BB5_155:
	mov.f64 	%fd1019, 0d0000000000000000;
	mul.rn.f64 	%fd1787, %fd231, %fd1019;
	mov.b32 	%r818, 0;
$L__BB5_156:
	shl.b32 	%r425, %r818, 6;
	cvt.u64.u32 	%rd105, %r425;
	and.b64  	%rd106, %rd105, 64;
	add.s64 	%rd108, %rd32, %rd106;
	mul.rn.f64 	%fd1020, %fd1787, %fd1787;
	and.b32  	%r426, %r818, 1;
	setp.eq.b32 	%p105, %r426, 1;
	selp.f64 	%fd1021, 0dBDA8FF8320FD8164, 0d3DE5DB65F9785EBA, %p105;
	ld.global.nc.v2.f64 	{%fd1022, %fd1023}, [%rd108];
	fma.rn.f64 	%fd1024, %fd1021, %fd1020, %fd1022;
	fma.rn.f64 	%fd1025, %fd1024, %fd1020, %fd1023;
	ld.global.nc.v2.f64 	{%fd1026, %fd1027}, [%rd108+16];
	fma.rn.f64 	%fd1028, %fd1025, %fd1020, %fd1026;
	fma.rn.f64 	%fd1029, %fd1028, %fd1020, %fd1027;
	ld.global.nc.v2.f64 	{%fd1030, %fd1031}, [%rd108+32];
	fma.rn.f64 	%fd1032, %fd1029, %fd1020, %fd1030;
	fma.rn.f64 	%fd1033, %fd1032, %fd1020, %fd1031;
	fma.rn.f64 	%fd1034, %fd1033, %fd1787, %fd1787;
	fma.rn.f64 	%fd1035, %fd1033, %fd1020, 0d3FF0000000000000;
	selp.f64 	%fd1036, %fd1035, %fd1034, %p105;
	and.b32  	%r427, %r818, 2;
	setp.eq.s32 	%p106, %r427, 0;
	mov.f64 	%fd1037, 0d0000000000000000;
	sub.f64 	%fd1038, %fd1037, %fd1036;
	selp.f64 	%fd237, %fd1036, %fd1038, %p106;
	fma.rn.f64 	%fd1039, %fd237, 0d3FF71547652B82FE, 0d4338000000000000;
	{
	.reg .b32 %temp; 
	mov.b64 	{%r144, %temp}, %fd1039;
	}
	mov.f64 	%fd1040, 0dC338000000000000;
	add.rn.f64 	%fd1041, %fd1039, %fd1040;
	fma.rn.f64 	%fd1042, %fd1041, 0dBFE62E42FEFA39EF, %fd237;
	fma.rn.f64 	%fd1043, %fd1041, 0dBC7ABC9E3B39803F, %fd1042;
	fma.rn.f64 	%fd1044, %fd1043, 0d3E5ADE1569CE2BDF, 0d3E928AF3FCA213EA;
	fma.rn.f64 	%fd1045, %fd1044, %fd1043, 0d3EC71DEE62401315;
	fma.rn.f64 	%fd1046, %fd1045, %fd1043, 0d3EFA01997C89EB71;
	fma.rn.f64 	%fd1047, %fd1046, %fd1043, 0d3F2A01A014761F65;
	fma.rn.f64 	%fd1048, %fd1047, %fd1043, 0d3F56C16C1852B7AF;
	fma.rn.f64 	%fd1049, %fd1048, %fd1043, 0d3F81111111122322;
	fma.rn.f64 	%fd1050, %fd1049, %fd1043, 0d3FA55555555502A1;
	fma.rn.f64 	%fd1051, %fd1050, %fd1043, 0d3FC5555555555511;
	fma.rn.f64 	%fd1052, %fd1051, %fd1043, 0d3FE000000000000B;
	fma.rn.f64 	%fd1053, %fd1052, %fd1043, 0d3FF0000000000000;
	fma.rn.f64 	%fd1054, %fd1053, %fd1043, 0d3FF0000000000000;
	{
	.reg .b32 %temp; 
	mov.b64 	{%r145, %temp}, %fd1054;
	}
	{
	.reg .b32 %temp; 
	mov.b64 	{%temp, %r146}, %fd1054;
	}
	shl.b32 	%r428, %r144, 20;
	add.s32 	%r429, %r428, %r146;
	mov.b64 	%fd1788, {%r145, %r429};
	{
	.reg .b32 %temp; 
	mov.b64 	{%temp, %r430}, %fd237;
	}
	mov.b32 	%f27, %r430;
	abs.f32 	%f12, %f27;
	setp.lt.f32 	%p107, %f12, 0f4086232B;
	@%p107 bra 	$L__BB5_159;
	setp.lt.f64 	%p108, %fd237, 0d0000000000000000;
	add.f64 	%fd1055, %fd237, 0d7FF0000000000000;
	selp.f64 	%fd1788, 0d0000000000000000, %fd1055, %p108;
	setp.geu.f32 	%p109, %f12, 0f40874800;
	@%p109 bra 	$L__BB5_159;
	shr.u32 	%r431, %r144, 31;
	add.s32 	%r432, %r144, %r431;
	shr.s32 	%r433, %r432, 1;
	shl.b32 	%r434, %r433, 20;
	add.s32 	%r435, %r146, %r434;
	mov.b64 	%fd1056, {%r145, %r435};
	sub.s32 	%r436, %r144, %r433;
	shl.b32 	%r437, %r436, 20;
	add.s32 	%r438, %r437, 1072693248;
	mov.b32 	%r439, 0;
	mov.b64 	%fd1057, {%r439, %r438};
	mul.f64 	%fd1788, %fd1057, %fd1056;
$L__BB5_159:
	cvt.rn.f64.s32 	%fd1058, %r140;
	mul.f64 	%fd242, %fd1788, %fd1058;
	div.rn.f64 	%fd243, %fd231, 0d4044000000000000;
	abs.f64 	%fd244, %fd243;
	setp.eq.f64 	%p110, %fd244, 0d7FF0000000000000;
	@%p110 bra 	$L__BB5_163;
	mul.f64 	%fd1059, %fd243, 0d3FE45F306DC9C883;
	cvt.rni.s32.f64 	%r819, %fd1059;
	cvt.rn.f64.s32 	%fd1060, %r819;
	fma.rn.f64 	%fd1061, %fd1060, 0dBFF921FB54442D18, %fd243;
	fma.rn.f64 	%fd1062, %fd1060, 0dBC91A62633145C00, %fd1061;
	fma.rn.f64 	%fd1790, %fd1060, 0dB97B839A252049C0, %fd1062;
	setp.ltu.f64 	%p111, %fd244, 0d41E0000000000000;
	@%p111 bra 	$L__BB5_162;
	{ // callseq 95, 0
	.param .b64 param0;
	st.param.f64 	[param0], %fd243;
	.param .align 16 .b8 retval0[16];
	call.uni (retval0), 
	__internal_trig_reduction_slowpathd, 
	(
	param0
	);
	ld.param.f64 	%fd1790, [retval0];
	ld.param.b32 	%r819, [retval0+8];
	} // callseq 95
$L__BB5_162:
	add.s32 	%r820, %r819, 1;
	bra.uni 	$L__BB5_164;
$L__BB5_163:
	mov.f64 	%fd1064, 0d0000000000000000;
	mul.rn.f64 	%fd1790, %fd243, %fd1064;
	mov.b32 	%r820, 1;
$L__BB5_164:
	shl.b32 	%r442, %r820, 6;
	cvt.u64.u32 	%rd109, %r442;
	and.b64  	%rd110, %rd109, 64;
	add.s64 	%rd112, %rd32, %rd110;
	mul.rn.f64 	%fd1065, %fd1790, %fd1790;
	and.b32  	%r443, %r820, 1;
	setp.eq.b32 	%p112, %r443, 1;
	selp.f64 	%fd1066, 0dBDA8FF8320FD8164, 0d3DE5DB65F9785EBA, %p112;
	ld.global.nc.v2.f64 	{%fd1067, %fd1068}, [%rd112];
	fma.rn.f64 	%fd1069, %fd1066, %fd1065, %fd1067;
	fma.rn.f64 	%fd1070, %fd1069, %fd1065, %fd1068;
	ld.global.nc.v2.f64 	{%fd1071, %fd1072}, [%rd112+16];
	fma.rn.f64 	%fd1073, %fd1070, %fd1065, %fd1071;
	fma.rn.f64 	%fd1074, %fd1073, %fd1065, %fd1072;
	ld.global.nc.v2.f64 	{%fd1075, %fd1076}, [%rd112+32];
	fma.rn.f64 	%fd1077, %fd1074, %fd1065, %fd1075;
	fma.rn.f64 	%fd1078, %fd1077, %fd1065, %fd1076;
	fma.rn.f64 	%fd1079, %fd1078, %fd1790, %fd1790;
	fma.rn.f64 	%fd1080, %fd1078, %fd1065, 0d3FF0000000000000;
	selp.f64 	%fd1081, %fd1080, %fd1079, %p112;
	and.b32  	%r444, %r820, 2;
	setp.eq.s32 	%p113, %r444, 0;
	mov.f64 	%fd1082, 0d0000000000000000;
	sub.f64 	%fd1083, %fd1082, %fd1081;
	selp.f64 	%fd1084, %fd1081, %fd1083, %p113;
	mul.f64 	%fd250, %fd242, %fd1084;
	ld.global.u32 	%r445, [%rd15+6144];
	ld.global.u32 	%r152, [%rd16+6144];
	cvt.rn.f64.s32 	%fd1085, %r445;
	mul.f64 	%fd251, %fd359, %fd1085;
	abs.f64 	%fd252, %fd251;
	setp.eq.f64 	%p114, %fd252, 0d7FF0000000000000;
	@%p114 bra 	$L__BB5_167;
	mul.f64 	%fd1086, %fd251, 0d3FE45F306DC9C883;
	cvt.rni.s32.f64 	%r821, %fd1086;
	cvt.rn.f64.s32 	%fd1087, %r821;
	fma.rn.f64 	%fd1088, %fd1087, 0dBFF921FB54442D18, %fd251;
	fma.rn.f64 	%fd1089, %fd1087, 0dBC91A62633145C00, %fd1088;
	fma.rn.f64 	%fd1791, %fd1087, 0dB97B839A252049C0, %fd1089;
	setp.ltu.f64 	%p115, %fd252, 0d41E0000000000000;
	@%p115 bra 	$L__BB5_168;
	{ // callseq 96, 0
	.param .b64 param0;
	st.param.f64 	[param0], %fd251;
	.param .align 16 .b8 retval0[16];
	call.uni (retval0), 
	__internal_trig_reduction_slowpathd, 
	(
	param0
	);
	ld.param.f64 	%fd1791, [retval0];
	ld.param.b32 	%r821, [retval0+8];
	} // callseq 96
	bra.uni 	$L__BB5_168;
$L__BB5_167:
	mov.f64 	%fd1091, 0d0000000000000000;
	mul.rn.f64 	%fd1791, %fd251, %fd1091;
	mov.b32 	%r821, 0;
$L__BB5_168:
	shl.b32 	%r448, %r821, 6;
	cvt.u64.u32 	%rd113, %r448;
	and.b64  	%rd114, %rd113, 64;
	add.s64 	%rd116, %rd32, %rd114;
	mul.rn.f64 	%fd1092, %fd1791, %fd1791;
	and.b32  	%r449, %r821, 1;
	setp.eq.b32 	%p116, %r449, 1;
	selp.f64 	%fd1093, 0dBDA8FF8320FD8164, 0d3DE5DB65F9785EBA, %p116;
	ld.global.nc.v2.f64 	{%fd1094, %fd1095}, [%rd116];
	fma.rn.f64 	%fd1096, %fd1093, %fd1092, %fd1094;
	fma.rn.f64 	%fd1097, %fd1096, %fd1092, %fd1095;
	ld.global.nc.v2.f64 	{%fd1098, %fd1099}, [%rd116+16];
	fma.rn.f64 	%fd1100, %fd1097, %fd1092, %fd1098;
	fma.rn.f64 	%fd1101, %fd1100, %fd1092, %fd1099;
	ld.global.nc.v2.f64 	{%fd1102, %fd1103}, [%rd116+32];
	fma.rn.f64 	%fd1104, %fd1101, %fd1092, %fd1102;
	fma.rn.f64 	%fd1105, %fd1104, %fd1092, %fd1103;
	fma.rn.f64 	%fd1106, %fd1105, %fd1791, %fd1791;
	fma.rn.f64 	%fd1107, %fd1105, %fd1092, 0d3FF0000000000000;
	selp.f64 	%fd1108, %fd1107, %fd1106, %p116;
	and.b32  	%r450, %r821, 2;
	setp.eq.s32 	%p117, %r450, 0;
	mov.f64 	%fd1109, 0d0000000000000000;
	sub.f64 	%fd1110, %fd1109, %fd1108;
	selp.f64 	%fd257, %fd1108, %fd1110, %p117;
	fma.rn.f64 	%fd1111, %fd257, 0d3FF71547652B82FE, 0d4338000000000000;
	{
	.reg .b32 %temp; 
	mov.b64 	{%r156, %temp}, %fd1111;
	}
	mov.f64 	%fd1112, 0dC338000000000000;
	add.rn.f64 	%fd1113, %fd1111, %fd1112;
	fma.rn.f64 	%fd1114, %fd1113, 0dBFE62E42FEFA39EF, %fd257;
	fma.rn.f64 	%fd1115, %fd1113, 0dBC7ABC9E3B39803F, %fd1114;
	fma.rn.f64 	%fd1116, %fd1115, 0d3E5ADE1569CE2BDF, 0d3E928AF3FCA213EA;
	fma.rn.f64 	%fd1117, %fd1116, %fd1115, 0d3EC71DEE62401315;
	fma.rn.f64 	%fd1118, %fd1117, %fd1115, 0d3EFA01997C89EB71;
	fma.rn.f64 	%fd1119, %fd1118, %fd1115, 0d3F2A01A014761F65;
	fma.rn.f64 	%fd1120, %fd1119, %fd1115, 0d3F56C16C1852B7AF;
	fma.rn.f64 	%fd1121, %fd1120, %fd1115, 0d3F81111111122322;
	fma.rn.f64 	%fd1122, %fd1121, %fd1115, 0d3FA55555555502A1;
	fma.rn.f64 	%fd1123, %fd1122, %fd1115, 0d3FC5555555555511;
	fma.rn.f64 	%fd1124, %fd1123, %fd1115, 0d3FE000000000000B;
	fma.rn.f64 	%fd1125, %fd1124, %fd1115, 0d3FF0000000000000;
	fma.rn.f64 	%fd1126, %fd1125, %fd1115, 0d3FF0000000000000;
	{
	.reg .b32 %temp; 
	mov.b64 	{%r157, %temp}, %fd1126;
	}
	{
	.reg .b32 %temp; 
	mov.b64 	{%temp, %r158}, %fd1126;
	}
	shl.b32 	%r451, %r156, 20;
	add.s32 	%r452, %r451, %r158;
	mov.b64 	%fd1792, {%r157, %r452};
	{
	.reg .b32 %temp; 
	mov.b64 	{%temp, %r453}, %fd257;
	}
	mov.b32 	%f28, %r453;
	abs.f32 	%f13, %f28;
	setp.lt.f32 	%p118, %f13, 0f4086232B;
	@%p118 bra 	$L__BB5_171;
	setp.lt.f64 	%p119, %fd257, 0d0000000000000000;
	add.f64 	%fd1127, %fd257, 0d7FF0000000000000;
	selp.f64 	%fd1792, 0d0000000000000000, %fd1127, %p119;
	setp.geu.f32 	%p120, %f13, 0f40874800;
	@%p120 bra 	$L__BB5_171;
	shr.u32 	%r454, %r156, 31;
	add.s32 	%r455, %r156, %r454;
	shr.s32 	%r456, %r455, 1;
	shl.b32 	%r457, %r456, 20;
	add.s32 	%r458, %r158, %r457;
	mov.b64 	%fd1128, {%r157, %r458};
	sub.s32 	%r459, %r156, %r456;
	shl.b32 	%r460, %r459, 20;
	add.s32 	%r461, %r460, 1072693248;
	mov.b32 	%r462, 0;
	mov.b64 	%fd1129, {%r462, %r461};
	mul.f64 	%fd1792, %fd1129, %fd1128;
$L__BB5_171:
	cvt.rn.f64.s32 	%fd1130, %r152;
	mul.f64 	%fd262, %fd1792, %fd1130;
	div.rn.f64 	%fd263, %fd251, 0d4044000000000000;
	abs.f64 	%fd264, %fd263;
	setp.eq.f64 	%p121, %fd264, 0d7FF0000000000000;
	@%p121 bra 	$L__BB5_175;
	mul.f64 	%fd1131, %fd263, 0d3FE45F306DC9C883;
	cvt.rni.s32.f64 	%r822, %fd1131;
	cvt.rn.f64.s32 	%fd1132, %r822;
	fma.rn.f64 	%fd1133, %fd1132, 0dBFF921FB54442D18, %fd263;
	fma.rn.f64 	%fd1134, %fd1132, 0dBC91A62633145C00, %fd1133;
	fma.rn.f64 	%fd1794, %fd1132, 0dB97B839A252049C0, %fd1134;
	setp.ltu.f64 	%p122, %fd264, 0d41E0000000000000;
	@%p122 bra 	$L__BB5_174;
	{ // callseq 97, 0
	.param .b64 param0;
	st.param.f64 	[param0], %fd263;
	.param .align 16 .b8 retval0[16];
	call.uni (retval0), 
	__internal_trig_reduction_slowpathd, 
	(
	param0
	);
	ld.param.f64 	%fd1794, [retval0];
	ld.param.b32 	%r822, [retval0+8];
	} // callseq 97
$L__BB5_174:
	add.s32 	%r823, %r822, 1;
	bra.uni 	$L__BB5_176;
$L__BB5_175:
	mov.f64 	%fd1136, 0d0000000000000000;
	mul.rn.f64 	%fd1794, %fd263, %fd1136;
	mov.b32 	%r823, 1;
$L__BB5_176:
	shl.b32 	%r465, %r823, 6;
	cvt.u64.u32 	%rd117, %r465;
	and.b64  	%rd118, %rd117, 64;
	add.s64 	%rd120, %rd32, %rd118;
	mul.rn.f64 	%fd1137, %fd1794, %fd1794;
	and.b32  	%r466, %r823, 1;
	setp.eq.b32 	%p123, %r466, 1;
	selp.f64 	%fd1138, 0dBDA8FF8320FD8164, 0d3DE5DB65F9785EBA, %p123;
	ld.global.nc.v2.f64 	{%fd1139, %fd1140}, [%rd120];
	fma.rn.f64 	%fd1141, %fd1138, %fd1137, %fd1139;
	fma.rn.f64 	%fd1142, %fd1141, %fd1137, %fd1140;
	ld.global.nc.v2.f64 	{%fd1143, %fd1144}, [%rd120+16];
	fma.rn.f64 	%fd1145, %fd1142, %fd1137, %fd1143;
	fma.rn.f64 	%fd1146, %fd1145, %fd1137, %fd1144;
	ld.global.nc.v2.f64 	{%fd1147, %fd1148}, [%rd120+32];
	fma.rn.f64 	%fd1149, %fd1146, %fd1137, %fd1147;
	fma.rn.f64 	%fd1150, %fd1149, %fd1137, %fd1148;
	fma.rn.f64 	%fd1151, %fd1150, %fd1794, %fd1794;
	fma.rn.f64 	%fd1152, %fd1150, %fd1137, 0d3FF0000000000000;
	selp.f64 	%fd1153, %fd1152, %fd1151, %p123;
	and.b32  	%r467, %r823, 2;
	setp.eq.s32 	%p124, %r467, 0;
	mov.f64 	%fd1154, 0d0000000000000000;
	sub.f64 	%fd1155, %fd1154, %fd1153;
	selp.f64 	%fd1156, %fd1153, %fd1155, %p124;
	mul.f64 	%fd270, %fd262, %fd1156;
	ld.global.u32 	%r468, [%rd15+8192];
	ld.global.u32 	%r164, [%rd16+8192];
	cvt.rn.f64.s32 	%fd1157, %r468;
	mul.f64 	%fd271, %fd359, %fd1157;
	abs.f64 	%fd272, %fd271;
	setp.eq.f64 	%p125, %fd272, 0d7FF0000000000000;
	@%p125 bra 	$L__BB5_179;
	mul.f64 	%fd1158, %fd271, 0d3FE45F306DC9C883;
	cvt.rni.s32.f64 	%r824, %fd1158;
	cvt.rn.f64.s32 	%fd1159, %r824;
	fma.rn.f64 	%fd1160, %fd1159, 0dBFF921FB54442D18, %fd271;
	fma.rn.f64 	%fd1161, %fd1159, 0dBC91A62633145C00, %fd1160;
	fma.rn.f64 	%fd1795, %fd1159, 0dB97B839A252049C0, %fd1161;
	setp.ltu.f64 	%p126, %fd272, 0d41E0000000000000;
	@%p126 bra 	$L__BB5_180;
	{ // callseq 98, 0
	.param .b64 param0;
	st.param.f64 	[param0], %fd271;
	.param .align 16 .b8 retval0[16];
	call.uni (retval0), 
	__internal_trig_reduction_slowpathd, 
	(
	param0
	);
	ld.param.f64 	%fd1795, [retval0];
	ld.param.b32 	%r824, [retval0+8];
	} // callseq 98
	bra.uni 	$L__BB5_180;
$L__BB5_179:
	mov.f64 	%fd1163, 0d0000000000000000;
	mul.rn.f64 	%fd1795, %fd271, %fd1163;
	mov.b32 	%r824, 0;
$L__BB5_180:
	shl.b32 	%r471, %r824, 6;
	cvt.u64.u32 	%rd121, %r471;
	and.b64  	%rd122, %rd121, 64;
	add.s64 	%rd124, %rd32, %rd122;
	mul.rn.f64 	%fd1164, %fd1795, %fd1795;
	and.b32  	%r472, %r824, 1;
	setp.eq.b32 	%p127, %r472, 1;
	selp.f64 	%fd1165, 0dBDA8FF8320FD8164, 0d3DE5DB65F9785EBA, %p127;
	ld.global.nc.v2.f64 	{%fd1166, %fd1167}, [%rd124];
	fma.rn.f64 	%fd1168, %fd1165, %fd1164, %fd1166;
	fma.rn.f64 	%fd1169, %fd1168, %fd1164, %fd1167;
	ld.global.nc.v2.f64 	{%fd1170, %fd1171}, [%rd124+16];
	fma.rn.f64 	%fd1172, %fd1169, %fd1164, %fd1170;
	fma.rn.f64 	%fd1173, %fd1172, %fd1164, %fd1171;
	ld.global.nc.v2.f64 	{%fd1174, %fd1175}, [%rd124+32];
	fma.rn.f64 	%fd1176, %fd1173, %fd1164, %fd1174;
	fma.rn.f64 	%fd1177, %fd1176, %fd1164, %fd1175;
	fma.rn.f64 	%fd1178, %fd1177, %fd1795, %fd1795;
	fma.rn.f64 	%fd1179, %fd1177, %fd1164, 0d3FF0000000000000;
	selp.f64 	%fd1180, %fd1179, %fd1178, %p127;
	and.b32  	%r473, %r824, 2;
	setp.eq.s32 	%p128, %r473, 0;
	mov.f64 	%fd1181, 0d0000000000000000;
	sub.f64 	%fd1182, %fd1181, %fd1180;
	selp.f64 	%fd277, %fd1180, %fd1182, %p128;
	fma.rn.f64 	%fd1183, %fd277, 0d3FF71547652B82FE, 0d4338000000000000;
	{
	.reg .b32 %temp; 
	mov.b64 	{%r168, %temp}, %fd1183;
	}
	mov.f64 	%fd1184, 0dC338000000000000;
	add.rn.f64 	%fd1185, %fd1183, %fd1184;
	fma.rn.f64 	%fd1186, %fd1185, 0dBFE62E42FEFA39EF, %fd277;
	fma.rn.f64 	%fd1187, %fd1185, 0dBC7ABC9E3B39803F, %fd1186;
	fma.rn.f64 	%fd1188, %fd1187, 0d3E5ADE1569CE2BDF, 0d3E928AF3FCA213EA;
	fma.rn.f64 	%fd1189, %fd1188, %fd1187, 0d3EC71DEE62401315;
	fma.rn.f64 	%fd1190, %fd1189, %fd1187, 0d3EFA01997C89EB71;
	fma.rn.f64 	%fd1191, %fd1190, %fd1187, 0d3F2A01A014761F65;
	fma.rn.f64 	%fd1192, %fd1191, %fd1187, 0d3F56C16C1852B7AF;
	fma.rn.f64 	%fd1193, %fd1192, %fd1187, 0d3F81111111122322;
	fma.rn.f64 	%fd1194, %fd1193, %fd1187, 0d3FA55555555502A1;
	fma.rn.f64 	%fd1195, %fd1194, %fd1187, 0d3FC5555555555511;
	fma.rn.f64 	%fd1196, %fd1195, %fd1187, 0d3FE000000000000B;
	fma.rn.f64 	%fd1197, %fd1196, %fd1187, 0d3FF0000000000000;
	fma.rn.f64 	%fd1198, %fd1197, %fd1187, 0d3FF0000000000000;
	{
	.reg .b32 %temp; 
	mov.b64 	{%r169, %temp}, %fd1198;
	}
	{
	.reg .b32 %temp; 
	mov.b64 	{%temp, %r170}, %fd1198;
	}
	shl.b32 	%r474, %r168, 20;
	add.s32 	%r475, %r474, %r170;
	mov.b64 	%fd1796, {%r169, %r475};
	{
	.reg .b32 %temp; 
	mov.b64 	{%temp, %r476}, %fd277;
	}
	mov.b32 	%f29, %r476;
	abs.f32 	%f14, %f29;
	setp.lt.f32 	%p129, %f14, 0f4086232B;
	@%p129 bra 	$L__BB5_183;
	setp.lt.f64 	%p130, %fd277, 0d0000000000000000;
	add.f64 	%fd1199, %fd277, 0d7FF0000000000000;
	selp.f64 	%fd1796, 0d0000000000000000, %fd1199, %p130;
	setp.geu.f32 	%p131, %f14, 0f40874800;
	@%p131 bra 	$L__BB5_183;
	shr.u32 	%r477, %r168, 31;
	add.s32 	%r478, %r168, %r477;
	shr.s32 	%r479, %r478, 1;
	shl.b32 	%r480, %r479, 20;
	add.s32 	%r481, %r170, %r480;
	mov.b64 	%fd1200, {%r169, %r481};
	sub.s32 	%r482, %r168, %r479;
	shl.b32 	%r483, %r482, 20;
	add.s32 	%r484, %r483, 1072693248;
	mov.b32 	%r485, 0;
	mov.b64 	%fd1201, {%r485, %r484};
	mul.f64 	%fd1796, %fd1201, %fd1200;
$L__BB5_183:
	cvt.rn.f64.s32 	%fd1202, %r164;
	mul.f64 	%fd282, %fd1796, %fd1202;
	div.rn.f64 	%fd283, %fd271, 0d4044000000000000;
	abs.f64 	%fd284, %fd283;
	setp.eq.f64 	%p132, %fd284, 0d7FF0000000000000;
	@%p132 bra 	$L__BB5_187;
	mul.f64 	%fd1203, %fd283, 0d3FE45F306DC9C883;
	cvt.rni.s32.f64 	%r825, %fd1203;
	cvt.rn.f64.s32 	%fd1204, %r825;
	fma.rn.f64 	%fd1205, %fd1204, 0dBFF921FB54442D18, %fd283;
	fma.rn.f64 	%fd1206, %fd1204, 0dBC91A62633145C00, %fd1205;
	fma.rn.f64 	%fd1798, %fd1204, 0dB97B839A252049C0, %fd1206;
	setp.ltu.f64 	%p133, %fd284, 0d41E0000000000000;
	@%p133 bra 	$L__BB5_186;
	{ // callseq 99, 0
	.param .b64 param0;
	st.param.f64 	[param0], %fd283;
	.param .align 16 .b8 retval0[16];
	call.uni (retval0), 
	__internal_trig_reduction_slowpathd, 
	(
	param0
	);
	ld.param.f64 	%fd1798, [retval0];
	ld.param.b32 	%r825, [retval0+8];
	} // callseq 99
$L__BB5_186:
	add.s32 	%r826, %r825, 1;
	bra.uni 	$L__BB5_188;
$L__BB5_187:
	mov.f64 	%fd1208, 0d0000000000000000;
	mul.rn.f64 	%fd1798, %fd283, %fd1208;
	mov.b32 	%r826, 1;
$L__BB5_188:
	shl.b32 	%r488, %r826, 6;
	cvt.u64.u32 	%rd125, %r488;
	and.b64  	%rd126, %rd125, 64;
	add.s64 	%rd128, %rd32, %rd126;
	mul.rn.f64 	%fd1209, %fd1798, %fd1798;
	and.b32  	%r489, %r826, 1;
	setp.eq.b32 	%p134, %r489, 1;
	selp.f64 	%fd1210, 0dBDA8FF8320FD8164, 0d3DE5DB65F9785EBA, %p134;
	ld.global.nc.v2.f64 	{%fd1211, %fd1212}, [%rd128];
	fma.rn.f64 	%fd1213, %fd1210, %fd1209, %fd1211;
	fma.rn.f64 	%fd1214, %fd1213, %fd1209, %fd1212;
	ld.global.nc.v2.f64 	{%fd1215, %fd1216}, [%rd128+16];
	fma.rn.f64 	%fd1217, %fd1214, %fd1209, %fd1215;
	fma.rn.f64 	%fd1218, %fd1217, %fd1209, %fd1216;
	ld.global.nc.v2.f64 	{%fd1219, %fd1220}, [%rd128+32];
	fma.rn.f64 	%fd1221, %fd1218, %fd1209, %fd1219;
	fma.rn.f64 	%fd1222, %fd1221, %fd1209, %fd1220;
	fma.rn.f64 	%fd1223, %fd1222, %fd1798, %fd1798;
	fma.rn.f64 	%fd1224, %fd1222, %fd1209, 0d3FF0000000000000;
	selp.f64 	%fd1225, %fd1224, %fd1223, %p134;
	and.b32  	%r490, %r826, 2;
	setp.eq.s32 	%p135, %r490, 0;
	mov.f64 	%fd1226, 0d0000000000000000;
	sub.f64 	%fd1227, %fd1226, %fd1225;
	selp.f64 	%fd1228, %fd1225, %fd1227, %p135;
	mul.f64 	%fd290, %fd282, %fd1228;
	ld.global.u32 	%r491, [%rd15+10240];
	ld.global.u32 	%r176, [%rd16+10240];
	cvt.rn.f64.s32 	%fd1229, %r491;
	mul.f64 	%fd291, %fd359, %fd1229;
	abs.f64 	%fd292, %fd291;
	setp.eq.f64 	%p136, %fd292, 0d7FF0000000000000;
	@%p136 bra 	$L__BB5_191;
	mul.f64 	%fd1230, %fd291, 0d3FE45F306DC9C883;
	cvt.rni.s32.f64 	%r827, %fd1230;
	cvt.rn.f64.s32 	%fd1231, %r827;
	fma.rn.f64 	%fd1232, %fd1231, 0dBFF921FB54442D18, %fd291;
	fma.rn.f64 	%fd1233, %fd1231, 0dBC91A62633145C00, %fd1232;
	fma.rn.f64 	%fd1799, %fd1231, 0dB97B839A252049C0, %fd1233;
	setp.ltu.f64 	%p137, %fd292, 0d41E0000000000000;
	@%p137 bra 	$L__BB5_192;
	{ // callseq 100, 0
	.param .b64 param0;
	st.param.f64 	[param0], %fd291;
	.param .align 16 .b8 retval0[16];
	call.uni (retval0), 
	__internal_trig_reduction_slowpathd, 
	(
	param0
	);
	ld.param.f64 	%fd1799, [retval0];
	ld.param.b32 	%r827, [retval0+8];
	} // callseq 100
	bra.uni 	$L__BB5_192;
$L__BB5_191:
	mov.f64 	%fd1235, 0d0000000000000000;
	mul.rn.f64 	%fd1799, %fd291, %fd1235;
	mov.b32 	%r827, 0;
$L__BB5_192:
	shl.b32 	%r494, %r827, 6;
	cvt.u64.u32 	%rd129, %r494;
	and.b64  	%rd130, %rd129, 64;
	add.s64 	%rd132, %rd32, %rd130;
	mul.rn.f64 	%fd1236, %fd1799, %fd1799;
	and.b32  	%r495, %r827, 1;
	setp.eq.b32 	%p138, %r495, 1;
	selp.f64 	%fd1237, 0dBDA8FF8320FD8164, 0d3DE5DB65F9785EBA, %p138;
	ld.global.nc.v2.f64 	{%fd1238, %fd1239}, [%rd132];
	fma.rn.f64 	%fd1240, %fd1237, %fd1236, %fd1238;
	fma.rn.f64 	%fd1241, %fd1240, %fd1236, %fd1239;
	ld.global.nc.v2.f64 	{%fd1242, %fd1243}, [%rd132+16];
	fma.rn.f64 	%fd1244, %fd1241, %fd1236, %fd1242;
	fma.rn.f64 	%fd1245, %fd1244, %fd1236, %fd1243;
	ld.global.nc.v2.f64 	{%fd1246, %fd1247}, [%rd132+32];
	fma.rn.f64 	%fd1248, %fd1245, %fd1236, %fd1246;
	fma.rn.f64 	%fd1249, %fd1248, %fd1236, %fd1247;
	fma.rn.f64 	%fd1250, %fd1249, %fd1799, %fd1799;
	fma.rn.f64 	%fd1251, %fd1249, %fd1236, 0d3FF0000000000000;
	selp.f64 	%fd1252, %fd1251, %fd1250, %p138;
	and.b32  	%r496, %r827, 2;
	setp.eq.s32 	%p139, %r496, 0;
	mov.f64 	%fd1253, 0d0000000000000000;
	sub.f64 	%fd1254, %fd1253, %fd1252;
	selp.f64 	%fd297, %fd1252, %fd1254, %p139;
	fma.rn.f64 	%fd1255, %fd297, 0d3FF71547652B82FE, 0d4338000000000000;
	{
	.reg .b32 %temp; 
	mov.b64 	{%r180, %temp}, %fd1255;
	}
	mov.f64 	%fd1256, 0dC338000000000000;
	add.rn.f64 	%fd1257, %fd1255, %fd1256;
	fma.rn.f64 	%fd1258, %fd1257, 0dBFE62E42FEFA39EF, %fd297;
	fma.rn.f64 	%fd1259, %fd1257, 0dBC7ABC9E3B39803F, %fd1258;
	fma.rn.f64 	%fd1260, %fd1259, 0d3E5ADE1569CE2BDF, 0d3E928AF3FCA213EA;
	fma.rn.f64 	%fd1261, %fd1260, %fd1259, 0d3EC71DEE62401315;
	fma.rn.f64 	%fd1262, %fd1261, %fd1259, 0d3EFA01997C89EB71;
	fma.rn.f64 	%fd1263, %fd1262, %fd1259, 0d3F2A01A014761F65;
	fma.rn.f64 	%fd1264, %fd1263, %fd1259, 0d3F56C16C1852B7AF;
	fma.rn.f64 	%fd1265, %fd1264, %fd1259, 0d3F81111111122322;
	fma.rn.f64 	%fd1266, %fd1265, %fd1259, 0d3FA55555555502A1;
	fma.rn.f64 	%fd1267, %fd1266, %fd1259, 0d3FC5555555555511;
	fma.rn.f64 	%fd1268, %fd1267, %fd1259, 0d3FE000000000000B;
	fma.rn.f64 	%fd1269, %fd1268, %fd1259, 0d3FF0000000000000;
	fma.rn.f64 	%fd1270, %fd1269, %fd1259, 0d3FF0000000000000;
	{
	.reg .b32 %temp; 
	mov.b64 	{%r181, %temp}, %fd1270;
	}
	{
	.reg .b32 %temp; 
	mov.b64 	{%temp, %r182}, %fd1270;
	}
	shl.b32 	%r497, %r180, 20;
	add.s32 	%r498, %r497, %r182;
	mov.b64 	%fd1800, {%r181, %r498};
	{
	.reg .b32 %temp; 
	mov.b64 	{%temp, %r499}, %fd297;
	}
	mov.b32 	%f30, %r499;
	abs.f32 	%f15, %f30;
	setp.lt.f32 	%p140, %f15, 0f4086232B;
	@%p140 bra 	$L__BB5_195;
	setp.lt.f64 	%p141, %fd297, 0d0000000000000000;
	add.f64 	%fd1271, %fd297, 0d7FF0000000000000;
	selp.f64 	%fd1800, 0d0000000000000000, %fd1271, %p141;
	setp.geu.f32 	%p142, %f15, 0f40874800;
	@%p142 bra 	$L__BB5_195;
	shr.u32 	%r500, %r180, 31;
	add.s32 	%r501, %r180, %r500;
	shr.s32 	%r502, %r501, 1;
	shl.b32 	%r503, %r502, 20;
	add.s32 	%r504, %r182, %r503;
	mov.b64 	%fd1272, {%r181, %r504};
	sub.s32 	%r505, %r180, %r502;
	shl.b32 	%r506, %r505, 20;
	add.s32 	%r507, %r506, 1072693248;
	mov.b32 	%r508, 0;
	mov.b64 	%fd1273, {%r508, %r507};
	mul.f64 	%fd1800, %fd1273, %fd1272;
$L__BB5_195:
	cvt.rn.f64.s32 	%fd1274, %r176;
	mul.f64 	%fd302, %fd1800, %fd1274;
	div.rn.f64 	%fd303, %fd291, 0d4044000000000000;
	abs.f64 	%fd304, %fd303;
	setp.eq.f64 	%p143, %fd304, 0d7FF0000000000000;
	@%p143 bra 	$L__BB5_199;
	mul.f64 	%fd1275, %fd303, 0d3FE45F306DC9C883;
	cvt.rni.s32.f64 	%r828, %fd1275;
	cvt.rn.f64.s32 	%fd1276, %r828;
	fma.rn.f64 	%fd1277, %fd1276, 0dBFF921FB54442D18, %fd303;
	fma.rn.f64 	%fd1278, %fd1276, 0dBC91A62633145C00, %fd1277;
	fma.rn.f64 	%fd1802, %fd1276, 0dB97B839A252049C0, %fd1278;
	setp.ltu.f64 	%p144, %fd304, 0d41E0000000000000;
	@%p144 bra 	$L__BB5_198;
	{ // callseq 101, 0
	.param .b64 param0;
	st.param.f64 	[param0], %fd303;
	.param .align 16 .b8 retval0[16];
	call.uni (retval0), 
	__internal_trig_reduction_slowpathd, 
	(
	param0
	);
	ld.param.f64 	%fd1802, [retval0];
	ld.param.b32 	%r828, [retval0+8];
	} // callseq 101
$L__BB5_198:
	add.s32 	%r829, %r828, 1;
	bra.uni 	$L__BB5_200;
$L__BB5_199:
	mov.f64 	%fd1280, 0d0000000000000000;
	mul.rn.f64 	%fd1802, %fd303, %fd1280;
	mov.b32 	%r829, 1;
$L__BB5_200:
	shl.b32 	%r511, %r829, 6;
	cvt.u64.u32 	%rd133, %r511;
	and.b64  	%rd134, %rd133, 64;
	add.s64 	%rd136, %rd32, %rd134;
	mul.rn.f64 	%fd1281, %fd1802, %fd1802;
	and.b32  	%r512, %r829, 1;
	setp.eq.b32 	%p145, %r512, 1;
	selp.f64 	%fd1282, 0dBDA8FF8320FD8164, 0d3DE5DB65F9785EBA, %p145;
	ld.global.nc.v2.f64 	{%fd1283, %fd1284}, [%rd136];
	fma.rn.f64 	%fd1285, %fd1282, %fd1281, %fd1283;
	fma.rn.f64 	%fd1286, %fd1285, %fd1281, %fd1284;
	ld.global.nc.v2.f64 	{%fd1287, %fd1288}, [%rd136+16];
	fma.rn.f64 	%fd1289, %fd1286, %fd1281, %fd1287;
	fma.rn.f64 	%fd1290, %fd1289, %fd1281, %fd1288;
	ld.global.nc.v2.f64 	{%fd1291, %fd1292}, [%rd136+32];
	fma.rn.f64 	%fd1293, %fd1290, %fd1281, %fd1291;
	fma.rn.f64 	%fd1294, %fd1293, %fd1281, %fd1292;
	fma.rn.f64 	%fd1295, %fd1294, %fd1802, %fd1802;
	fma.rn.f64 	%fd1296, %fd1294, %fd1281, 0d3FF0000000000000;
	selp.f64 	%fd1297, %fd1296, %fd1295, %p145;
	and.b32  	%r513, %r829, 2;
	setp.eq.s32 	%p146, %r513, 0;
	mov.f64 	%fd1298, 0d0000000000000000;
	sub.f64 	%fd1299, %fd1298, %fd1297;
	selp.f64 	%fd1300, %fd1297, %fd1299, %p146;
	mul.f64 	%fd310, %fd302, %fd1300;
	ld.global.u32 	%r514, [%rd15+12288];
	ld.global.u32 	%r188, [%rd16+12288];
	cvt.rn.f64.s32 	%fd1301, %r514;
	mul.f64 	%fd311, %fd359, %fd1301;
	abs.f64 	%fd312, %fd311;
	setp.eq.f64 	%p147, %fd312, 0d7FF0000000000000;
	@%p147 bra 	$L__BB5_203;
	mul.f64 	%fd1302, %fd311, 0d3FE45F306DC9C883;
	cvt.rni.s32.f64 	%r830, %fd1302;
	cvt.rn.f64.s32 	%fd1303, %r830;
	fma.rn.f64 	%fd1304, %fd1303, 0dBFF921FB54442D18, %fd311;
	fma.rn.f64 	%fd1305, %fd1303, 0dBC91A62633145C00, %fd1304;
	fma.rn.f64 	%fd1803, %fd1303, 0dB97B839A252049C0, %fd1305;
	setp.ltu.f64 	%p148, %fd312, 0d41E0000000000000;
	@%p148 bra 	$L__BB5_204;
	{ // callseq 102, 0
	.param .b64 param0;
	st.param.f64 	[param0], %fd311;
	.param .align 16 .b8 retval0[16];
	call.uni (retval0), 
	__internal_trig_reduction_slowpathd, 
	(
	param0
	);
	ld.param.f64 	%fd1803, [retval0];
	ld.param.b32 	%r830, [retval0+8];
	} // callseq 102
	bra.uni 	$L__BB5_204;
$L__BB5_203:
	mov.f64 	%fd1307, 0d0000000000000000;
	mul.rn.f64 	%fd1803, %fd311, %fd1307;
	mov.b32 	%r830, 0;
$L__BB5_204:
	shl.b32 	%r517, %r830, 6;
	cvt.u64.u32 	%rd137, %r517;
	and.b64  	%rd138, %rd137, 64;
	add.s64 	%rd140, %rd32, %rd138;
	mul.rn.f64 	%fd1308, %fd1803, %fd1803;
	and.b32  	%r518, %r830, 1;
	setp.eq.b32 	%p149, %r518, 1;
	selp.f64 	%fd1309, 0dBDA8FF8320FD8164, 0d3DE5DB65F9785EBA, %p149;
	ld.global.nc.v2.f64 	{%fd1310, %fd1311}, [%rd140];
	fma.rn.f64 	%fd1312, %fd1309, %fd1308, %fd1310;
	fma.rn.f64 	%fd1313, %fd1312, %fd1308, %fd1311;
	ld.global.nc.v2.f64 	{%fd1314, %fd1315}, [%rd140+16];
	fma.rn.f64 	%fd1316, %fd1313, %fd1308, %fd1314;
	fma.rn.f64 	%fd1317, %fd1316, %fd1308, %fd1315;
	ld.global.nc.v2.f64 	{%fd1318, %fd1319}, [%rd140+32];
	fma.rn.f64 	%fd1320, %fd1317, %fd1308, %fd1318;
	fma.rn.f64 	%fd1321, %fd1320, %fd1308, %fd1319;
	fma.rn.f64 	%fd1322, %fd1321, %fd1803, %fd1803;
	fma.rn.f64 	%fd1323, %fd1321, %fd1308, 0d3FF0000000000000;
	selp.f64 	%fd1324, %fd1323, %fd1322, %p149;
	and.b32  	%r519, %r830, 2;
	setp.eq.s32 	%p150, %r519, 0;
	mov.f64 	%fd1325, 0d0000000000000000;
	sub.f64 	%fd1326, %fd1325, %fd1324;
	selp.f64 	%fd317, %fd1324, %fd1326, %p150;
	fma.rn.f64 	%fd1327, %fd317, 0d3FF71547652B82FE, 0d4338000000000000;
	{
	.reg .b32 %temp; 
	mov.b64 	{%r192, %temp}, %fd1327;
	}
	mov.f64 	%fd1328, 0dC338000000000000;
	add.rn.f64 	%fd1329, %fd1327, %fd1328;
	fma.rn.f64 	%fd1330, %fd1329, 0dBFE62E42FEFA39EF, %fd317;
	fma.rn.f64 	%fd1331, %fd1329, 0dBC7ABC9E3B39803F, %fd1330;
	fma.rn.f64 	%fd1332, %fd1331, 0d3E5ADE1569CE2BDF, 0d3E928AF3FCA213EA;
	fma.rn.f64 	%fd1333, %fd1332, %fd1331, 0d3EC71DEE62401315;
	fma.rn.f64 	%fd1334, %fd1333, %fd1331, 0d3EFA01997C89EB71;
	fma.rn.f64 	%fd1335, %fd1334, %fd1331, 0d3F2A01A014761F65;
	fma.rn.f64 	%fd1336, %fd1335, %fd1331, 0d3F56C16C1852B7AF;
	fma.rn.f64 	%fd1337, %fd1336, %fd1331, 0d3F81111111122322;
	fma.rn.f64 	%fd1338, %fd1337, %fd1331, 0d3FA55555555502A1;
	fma.rn.f64 	%fd1339, %fd1338, %fd1331, 0d3FC5555555555511;
	fma.rn.f64 	%fd1340, %fd1339, %fd1331, 0d3FE000000000000B;
	fma.rn.f64 	%fd1341, %fd1340, %fd1331, 0d3FF0000000000000;
	fma.rn.f64 	%fd1342, %fd1341, %fd1331, 0d3FF0000000000000;
	{
	.reg .b32 %temp; 
	mov.b64 	{%r193, %temp}, %fd1342;
	}
	{
	.reg .b32 %temp; 
	mov.b64 	{%temp, %r194}, %fd1342;
	}
	shl.b32 	%r520, %r192, 20;
	add.s32 	%r521, %r520, %r194;
	mov.b64 	%fd1804, {%r193, %r521};
	{
	.reg .b32 %temp; 
	mov.b64 	{%temp, %r522}, %fd317;
	}
	mov.b32 	%f31, %r522;
	abs.f32 	%f16, %f31;
	setp.lt.f32 	%p151, %f16, 0f4086232B;
	@%p151 bra 	$L__BB5_207;
	setp.lt.f64 	%p152, %fd317, 0d0000000000000000;
	add.f64 	%fd1343, %fd317, 0d7FF0000000000000;
	selp.f64 	%fd1804, 0d0000000000000000, %fd1343, %p152;
	setp.geu.f32 	%p153, %f16, 0f40874800;
	@%p153 bra 	$L__BB5_207;
	shr.u32 	%r523, %r192, 31;
	add.s32 	%r524, %r192, %r523;
	shr.s32 	%r525, %r524, 1;
	shl.b32 	%r526, %r525, 20;
	add.s32 	%r527, %r194, %r526;
	mov.b64 	%fd1344, {%r193, %r527};
	sub.s32 	%r528, %r192, %r525;
	shl.b32 	%r529, %r528, 20;
	add.s32 	%r530, %r529, 1072693248;
	mov.b32 	%r531, 0;
	mov.b64 	%fd1345, {%r531, %r530};
	mul.f64 	%fd1804, %fd1345, %fd1344;
$L__BB5_207:
	cvt.rn.f64.s32 	%fd1346, %r188;
	mul.f64 	%fd322, %fd1804, %fd1346;
	div.rn.f64 	%fd323, %fd311, 0d4044000000000000;
	abs.f64 	%fd324, %fd323;
	setp.eq.f64 	%p154, %fd324, 0d7FF0000000000000;
	@%p154 bra 	$L__BB5_211;
	mul.f64 	%fd1347, %fd323, 0d3FE45F306DC9C883;
	cvt.rni.s32.f64 	%r831, %fd1347;
	cvt.rn.f64.s32 	%fd1348, %r831;
	fma.rn.f64 	%fd1349, %fd1348, 0dBFF921FB54442D18, %fd323;
	fma.rn.f64 	%fd1350, %fd1348, 0dBC91A62633145C00, %fd1349;
	fma.rn.f64 	%fd1806, %fd1348, 0dB97B839A252049C0, %fd1350;
	setp.ltu.f64 	%p155, %fd324, 0d41E0000000000000;
	@%p155 bra 	$L__BB5_210;
	{ // callseq 103, 0
	.param .b64 param0;
	st.param.f64 	[param0], %fd323;
	.param .align 16 .b8 retval0[16];
	call.uni (retval0), 
	__internal_trig_reduction_slowpathd, 
	(
	param0
	);
	ld.param.f64 	%fd1806, [retval0];
	ld.param.b32 	%r831, [retval0+8];
	} // callseq 103
$L__BB5_210:
	add.s32 	%r832, %r831, 1;
	bra.uni 	$L__BB5_212;
$L__BB5_211:
	mov.f64 	%fd1352, 0d0000000000000000;
	mul.rn.f64 	%fd1806, %fd323, %fd1352;
	mov.b32 	%r832, 1;
$L__BB5_212:
	shl.b32 	%r534, %r832, 6;
	cvt.u64.u32 	%rd141, %r534;
	and.b64  	%rd142, %rd141, 64;
	add.s64 	%rd144, %rd32, %rd142;
	mul.rn.f64 	%fd1353, %fd1806, %fd1806;
	and.b32  	%r535, %r832, 1;
	setp.eq.b32 	%p156, %r535, 1;
	selp.f64 	%fd1354, 0dBDA8FF8320FD8164, 0d3DE5DB65F9785EBA, %p156;
	ld.global.nc.v2.f64 	{%fd1355, %fd1356}, [%rd144];
	fma.rn.f64 	%fd1357, %fd1354, %fd1353, %fd1355;
	fma.rn.f64 	%fd1358, %fd1357, %fd1353, %fd1356;
	ld.global.nc.v2.f64 	{%fd1359, %fd1360}, [%rd144+16];
	fma.rn.f64 	%fd1361, %fd1358, %fd1353, %fd1359;
	fma.rn.f64 	%fd1362, %fd1361, %fd1353, %fd1360;
	ld.global.nc.v2.f64 	{%fd1363, %fd1364}, [%rd144+32];
	fma.rn.f64 	%fd1365, %fd1362, %fd1353, %fd1363;
	fma.rn.f64 	%fd1366, %fd1365, %fd1353, %fd1364;
	fma.rn.f64 	%fd1367, %fd1366, %fd1806, %fd1806;
	fma.rn.f64 	%fd1368, %fd1366, %fd1353, 0d3FF0000000000000;
	selp.f64 	%fd1369, %fd1368, %fd1367, %p156;
	and.b32  	%r536, %r832, 2;
	setp.eq.s32 	%p157, %r536, 0;
	mov.f64 	%fd1370, 0d0000000000000000;
	sub.f64 	%fd1371, %fd1370, %fd1369;
	selp.f64 	%fd1372, %fd1369, %fd1371, %p157;
	add.f64 	%fd1373, %fd1813, %fd210;
	add.f64 	%fd1374, %fd1373, %fd230;
	add.f64 	%fd1375, %fd1374, %fd250;
	add.f64 	%fd1376, %fd1375, %fd270;
	add.f64 	%fd1377, %fd1376, %fd290;
	add.f64 	%fd1378, %fd1377, %fd310;
	fma.rn.f64 	%fd1813, %fd322, %fd1372, %fd1378;
	sub.s64 	%rd145, %rd27, %rd209;
	setp.lt.u64 	%p158, %rd145, 3584;
	@%p158 bra 	$L__BB5_230;
	add.s64 	%rd209, %rd209, 3584;
	setp.le.u64 	%p159, %rd209, %rd13;
	@%p159 bra 	$L__BB5_128;
$L__BB5_214:
	setp.le.u64 	%p160, %rd27, %rd209;
	@%p160 bra 	$L__BB5_230;
	cvt.u32.u64 	%r537, %rd209;
	cvt.u32.u64 	%r538, %rd27;
	sub.s32 	%r200, %r538, %r537;
	setp.ge.s32 	%p161, %r31, %r200;
	@%p161 bra 	$L__BB5_230;
	add.s64 	%rd146, %rd209, %rd10;
	shl.b64 	%rd147, %rd146, 2;
	add.s64 	%rd211, %rd3, %rd147;
	add.s64 	%rd210, %rd2, %rd147;
	mov.u32 	%r833, %r31;
$L__BB5_217:
	ld.global.u32 	%r539, [%rd210];
	ld.global.u32 	%r202, [%rd211];
	cvt.rn.f64.s32 	%fd1379, %r539;
	mul.f64 	%fd333, %fd359, %fd1379;
	abs.f64 	%fd334, %fd333;
	setp.neu.f64 	%p162, %fd334, 0d7FF0000000000000;
	@%p162 bra 	$L__BB5_219;
	mov.f64 	%fd1385, 0d0000000000000000;
	mul.rn.f64 	%fd1809, %fd333, %fd1385;
	mov.b32 	%r834, 0;
	bra.uni 	$L__BB5_221;
$L__BB5_219:
	mul.f64 	%fd1380, %fd333, 0d3FE45F306DC9C883;
	cvt.rni.s32.f64 	%r834, %fd1380;
	cvt.rn.f64.s32 	%fd1381, %r834;
	fma.rn.f64 	%fd1382, %fd1381, 0dBFF921FB54442D18, %fd333;
	fma.rn.f64 	%fd1383, %fd1381, 0dBC91A62633145C00, %fd1382;
	fma.rn.f64 	%fd1809, %fd1381, 0dB97B839A252049C0, %fd1383;
	setp.ltu.f64 	%p163, %fd334, 0d41E0000000000000;
	@%p163 bra 	$L__BB5_221;
	{ // callseq 104, 0
	.param .b64 param0;
	st.param.f64 	[param0], %fd333;
	.param .align 16 .b8 retval0[16];
	call.uni (retval0), 
	__internal_trig_reduction_slowpathd, 
	(
	param0
	);
	ld.param.f64 	%fd1809, [retval0];
	ld.param.b32 	%r834, [retval0+8];
	} // callseq 104
$L__BB5_221:
	shl.b32 	%r542, %r834, 6;
	cvt.u64.u32 	%rd148, %r542;
	and.b64  	%rd149, %rd148, 64;
	add.s64 	%rd151, %rd32, %rd149;
	mul.rn.f64 	%fd1386, %fd1809, %fd1809;
	and.b32  	%r543, %r834, 1;
	setp.eq.b32 	%p164, %r543, 1;
	selp.f64 	%fd1387, 0dBDA8FF8320FD8164, 0d3DE5DB65F9785EBA, %p164;
	ld.global.nc.v2.f64 	{%fd1388, %fd1389}, [%rd151];
	fma.rn.f64 	%fd1390, %fd1387, %fd1386, %fd1388;
	fma.rn.f64 	%fd1391, %fd1390, %fd1386, %fd1389;
	ld.global.nc.v2.f64 	{%fd1392, %fd1393}, [%rd151+16];
	fma.rn.f64 	%fd1394, %fd1391, %fd1386, %fd1392;
	fma.rn.f64 	%fd1395, %fd1394, %fd1386, %fd1393;
	ld.global.nc.v2.f64 	{%fd1396, %fd1397}, [%rd151+32];
	fma.rn.f64 	%fd1398, %fd1395, %fd1386, %fd1396;
	fma.rn.f64 	%fd1399, %fd1398, %fd1386, %fd1397;
	fma.rn.f64 	%fd1400, %fd1399, %fd1809, %fd1809;
	fma.rn.f64 	%fd1401, %fd1399, %fd1386, 0d3FF0000000000000;
	selp.f64 	%fd1402, %fd1401, %fd1400, %p164;
	and.b32  	%r544, %r834, 2;
	setp.eq.s32 	%p165, %r544, 0;
	mov.f64 	%fd1403, 0d0000000000000000;
	sub.f64 	%fd1404, %fd1403, %fd1402;
	selp.f64 	%fd339, %fd1402, %fd1404, %p165;
	fma.rn.f64 	%fd1405, %fd339, 0d3FF71547652B82FE, 0d4338000000000000;
	{
	.reg .b32 %temp; 
	mov.b64 	{%r206, %temp}, %fd1405;
	}
	mov.f64 	%fd1406, 0dC338000000000000;
	add.rn.f64 	%fd1407, %fd1405, %fd1406;
	fma.rn.f64 	%fd1408, %fd1407, 0dBFE62E42FEFA39EF, %fd339;
	fma.rn.f64 	%fd1409, %fd1407, 0dBC7ABC9E3B39803F, %fd1408;
	fma.rn.f64 	%fd1410, %fd1409, 0d3E5ADE1569CE2BDF, 0d3E928AF3FCA213EA;
	fma.rn.f64 	%fd1411, %fd1410, %fd1409, 0d3EC71DEE62401315;
	fma.rn.f64 	%fd1412, %fd1411, %fd1409, 0d3EFA01997C89EB71;
	fma.rn.f64 	%fd1413, %fd1412, %fd1409, 0d3F2A01A014761F65;
	fma.rn.f64 	%fd1414, %fd1413, %fd1409, 0d3F56C16C1852B7AF;
	fma.rn.f64 	%fd1415, %fd1414, %fd1409, 0d3F81111111122322;
	fma.rn.f64 	%fd1416, %fd1415, %fd1409, 0d3FA55555555502A1;
	fma.rn.f64 	%fd1417, %fd1416, %fd1409, 0d3FC5555555555511;
	fma.rn.f64 	%fd1418, %fd1417, %fd1409, 0d3FE000000000000B;
	fma.rn.f64 	%fd1419, %fd1418, %fd1409, 0d3FF0000000000000;
	fma.rn.f64 	%fd1420, %fd1419, %fd1409, 0d3FF0000000000000;
	{
	.reg .b32 %temp; 
	mov.b64 	{%r207, %temp}, %fd1420;
	}
	{
	.reg .b32 %temp; 
	mov.b64 	{%temp, %r208}, %fd1420;
	}
	shl.b32 	%r545, %r206, 20;
	add.s32 	%r546, %r545, %r208;
	mov.b64 	%fd1810, {%r207, %r546};
	{
	.reg .b32 %temp; 
	mov.b64 	{%temp, %r547}, %fd339;
	}
	mov.b32 	%f32, %r547;
	abs.f32 	%f17, %f32;
	setp.lt.f32 	%p166, %f17, 0f4086232B;
	@%p166 bra 	$L__BB5_224;
	setp.lt.f64 	%p167, %fd339, 0d0000000000000000;
	add.f64 	%fd1421, %fd339, 0d7FF0000000000000;
	selp.f64 	%fd1810, 0d0000000000000000, %fd1421, %p167;
	setp.geu.f32 	%p168, %f17, 0f40874800;
	@%p168 bra 	$L__BB5_224;
	shr.u32 	%r548, %r206, 31;
	add.s32 	%r549, %r206, %r548;
	shr.s32 	%r550, %r549, 1;
	shl.b32 	%r551, %r550, 20;
	add.s32 	%r552, %r208, %r551;
	mov.b64 	%fd1422, {%r207, %r552};
	sub.s32 	%r553, %r206, %r550;
	shl.b32 	%r554, %r553, 20;
	add.s32 	%r555, %r554, 1072693248;
	mov.b32 	%r556, 0;
	mov.b64 	%fd1423, {%r556, %r555};
	mul.f64 	%fd1810, %fd1423, %fd1422;
$L__BB5_224:
	cvt.rn.f64.s32 	%fd1424, %r202;
	mul.f64 	%fd344, %fd1810, %fd1424;
	div.rn.f64 	%fd345, %fd333, 0d4044000000000000;
	abs.f64 	%fd346, %fd345;
	setp.neu.f64 	%p169, %fd346, 0d7FF0000000000000;
	@%p169 bra 	$L__BB5_226;
	mov.f64 	%fd1430, 0d0000000000000000;
	mul.rn.f64 	%fd1812, %fd345, %fd1430;
	mov.b32 	%r836, 1;
	bra.uni 	$L__BB5_229;
$L__BB5_226:
	mul.f64 	%fd1425, %fd345, 0d3FE45F306DC9C883;
	cvt.rni.s32.f64 	%r835, %fd1425;
	cvt.rn.f64.s32 	%fd1426, %r835;
	fma.rn.f64 	%fd1427, %fd1426, 0dBFF921FB54442D18, %fd345;
	fma.rn.f64 	%fd1428, %fd1426, 0dBC91A62633145C00, %fd1427;
	fma.rn.f64 	%fd1812, %fd1426, 0dB97B839A252049C0, %fd1428;
	setp.ltu.f64 	%p170, %fd346, 0d41E0000000000000;
	@%p170 bra 	$L__BB5_228;
	{ // callseq 105, 0
	.param .b64 param0;
	st.param.f64 	[param0], %fd345;
	.param .align 16 .b8 retval0[16];
	call.uni (retval0), 
	__internal_trig_reduction_slowpathd, 
	(
	param0
	);
	ld.param.f64 	%fd1812, [retval0];
	ld.param.b32 	%r835, [retval0+8];
	} // callseq 105
$L__BB5_228:
	add.s32 	%r836, %r835, 1;
$L__BB5_229:
	shl.b32 	%r559, %r836, 6;
	cvt.u64.u32 	%rd152, %r559;
	and.b64  	%rd153, %rd152, 64;
	add.s64 	%rd155, %rd32, %rd153;
	mul.rn.f64 	%fd1431, %fd1812, %fd1812;
	and.b32  	%r560, %r836, 1;
	setp.eq.b32 	%p171, %r560, 1;
	selp.f64 	%fd1432, 0dBDA8FF8320FD8164, 0d3DE5DB65F9785EBA, %p171;
	ld.global.nc.v2.f64 	{%fd1433, %fd1434}, [%rd155];
	fma.rn.f64 	%fd1435, %fd1432, %fd1431, %fd1433;
	fma.rn.f64 	%fd1436, %fd1435, %fd1431, %fd1434;
	ld.global.nc.v2.f64 	{%fd1437, %fd1438}, [%rd155+16];
	fma.rn.f64 	%fd1439, %fd1436, %fd1431, %fd1437;
	fma.rn.f64 	%fd1440, %fd1439, %fd1431, %fd1438;
	ld.global.nc.v2.f64 	{%fd1441, %fd1442}, [%rd155+32];
	fma.rn.f64 	%fd1443, %fd1440, %fd1431, %fd1441;
	fma.rn.f64 	%fd1444, %fd1443, %fd1431, %fd1442;
	fma.rn.f64 	%fd1445, %fd1444, %fd1812, %fd1812;
	fma.rn.f64 	%fd1446, %fd1444, %fd1431, 0d3FF0000000000000;
	selp.f64 	%fd1447, %fd1446, %fd1445, %p171;
	and.b32  	%r561, %r836, 2;
	setp.eq.s32 	%p172, %r561, 0;
	mov.f64 	%fd1448, 0d0000000000000000;
	sub.f64 	%fd1449, %fd1448, %fd1447;
	selp.f64 	%fd1450, %fd1447, %fd1449, %p172;
	fma.rn.f64 	%fd1813, %fd344, %fd1450, %fd1813;
	add.s32 	%r833, %r833, 512;
	add.s64 	%rd211, %rd211, 2048;
	add.s64 	%rd210, %rd210, 2048;
	setp.lt.s32 	%p173, %r833, %r200;
	@%p173 bra 	$L__BB5_217;
$L__BB5_230:
	// begin inline asm
	mov.u32 %r562, %laneid;
	// end inline asm
	mov.b64 	%rd156, %fd1813;
	mov.b64 	{%r564, %r569}, %rd156;
	mov.b32 	%r570, 1;
	mov.b32 	%r611, 31;
	mov.b32 	%r612, -1;
	// begin inline asm
	shfl.sync.down.b32 %r563, %r564, %r570, %r611, %r612;
	// end inline asm
	// begin inline asm
	shfl.sync.down.b32 %r568, %r569, %r570, %r611, %r612;
	// end inline asm
	mov.b64 	%rd157, {%r563, %r568};
	mov.b64 	%fd1451, %rd157;
	setp.gt.s32 	%p174, %r562, 30;
	add.f64 	%fd1452, %fd1813, %fd1451;
	selp.f64 	%fd1453, %fd1813, %fd1452, %p174;
	mov.b64 	%rd158, %fd1453;
	mov.b64 	{%r574, %r579}, %rd158;
	mov.b32 	%r580, 2;
	// begin inline asm
	shfl.sync.down.b32 %r573, %r574, %r580, %r611, %r612;
	// end inline asm
	// begin inline asm
	shfl.sync.down.b32 %r578, %r579, %r580, %r611, %r612;
	// end inline asm
	mov.b64 	%rd159, {%r573, %r578};
	mov.b64 	%fd1454, %rd159;
	setp.gt.s32 	%p175, %r562, 29;
	add.f64 	%fd1455, %fd1453, %fd1454;
	selp.f64 	%fd1456, %fd1453, %fd1455, %p175;
	mov.b64 	%rd160, %fd1456;
	mov.b64 	{%r584, %r589}, %rd160;
	mov.b32 	%r590, 4;
	// begin inline asm
	shfl.sync.down.b32 %r583, %r584, %r590, %r611, %r612;
	// end inline asm
	// begin inline asm
	shfl.sync.down.b32 %r588, %r589, %r590, %r611, %r612;
	// end inline asm
	mov.b64 	%rd161, {%r583, %r588};
	mov.b64 	%fd1457, %rd161;
	setp.gt.s32 	%p176, %r562, 27;
	add.f64 	%fd1458, %fd1456, %fd1457;
	selp.f64 	%fd1459, %fd1456, %fd1458, %p176;
	mov.b64 	%rd162, %fd1459;
	mov.b64 	{%r594, %r599}, %rd162;
	mov.b32 	%r600, 8;
	// begin inline asm
	shfl.sync.down.b32 %r593, %r594, %r600, %r611, %r612;
	// end inline asm
	// begin inline asm
	shfl.sync.down.b32 %r598, %r599, %r600, %r611, %r612;
	// end inline asm
	mov.b64 	%rd163, {%r593, %r598};
	mov.b64 	%fd1460, %rd163;
	setp.gt.s32 	%p177, %r562, 23;
	add.f64 	%fd1461, %fd1459, %fd1460;
	selp.f64 	%fd1462, %fd1459, %fd1461, %p177;
	mov.b64 	%rd164, %fd1462;
	mov.b64 	{%r604, %r609}, %rd164;
	mov.b32 	%r610, 16;
	// begin inline asm
	shfl.sync.down.b32 %r603, %r604, %r610, %r611, %r612;
	// end inline asm
	// begin inline asm
	shfl.sync.down.b32 %r608, %r609, %r610, %r611, %r612;
	// end inline asm
	mov.b64 	%rd165, {%r603, %r608};
	mov.b64 	%fd1463, %rd165;
	setp.gt.s32 	%p178, %r562, 15;
	add.f64 	%fd354, %fd1462, %fd1463;
	selp.f64 	%fd1814, %fd1462, %fd354, %p178;
	setp.ne.s32 	%p179, %r562, 0;
	@%p179 bra 	$L__BB5_232;
	shr.u32 	%r613, %r31, 2;
	and.b32  	%r614, %r613, 248;
	mov.u32 	%r615, _ZZN3cub18CUB_300001_SM_10006detail6reduce28DeviceReduceSingleTileKernelINS2_10policy_hubIdyN4cuda3std3__44plusIdEEE10Policy1000EN6thrust24THRUST_300001_SM_1000_NS12zip_iteratorINS7_5tupleIJNSD_6detail15normal_iteratorINSD_10device_ptrIiEEEESK_EEEEEPdyS9_dd4simpEEvT0_T1_T2_T3_T4_T6_E12temp_storage;
	add.s32 	%r616, %r615, %r614;
	st.shared.f64 	[%r616+16], %fd354;
$L__BB5_232:
	bar.sync 	0;
	setp.ne.s32 	%p180, %r31, 0;
	@%p180 bra 	$L__BB5_234;
	ld.shared.f64 	%fd1464, [_ZZN3cub18CUB_300001_SM_10006detail6reduce28DeviceReduceSingleTileKernelINS2_10policy_hubIdyN4cuda3std3__44plusIdEEE10Policy1000EN6thrust24THRUST_300001_SM_1000_NS12zip_iteratorINS7_5tupleIJNSD_6detail15normal_iteratorINSD_10device_ptrIiEEEESK_EEEEEPdyS9_dd4simpEEvT0_T1_T2_T3_T4_T6_E12temp_storage+24];
	add.f64 	%fd1465, %fd1814, %fd1464;
	ld.shared.f64 	%fd1466, [_ZZN3cub18CUB_300001_SM_10006detail6reduce28DeviceReduceSingleTileKernelINS2_10policy_hubIdyN4cuda3std3__44plusIdEEE10Policy1000EN6thrust24THRUST_300001_SM_1000_NS12zip_iteratorINS7_5tupleIJNSD_6detail15normal_iteratorINSD_10device_ptrIiEEEESK_EEEEEPdyS9_dd4simpEEvT0_T1_T2_T3_T4_T6_E12temp_storage+32];
	add.f64 	%fd1467, %fd1465, %fd1466;
	ld.shared.f64 	%fd1468, [_ZZN3cub18CUB_300001_SM_10006detail6reduce28DeviceReduceSingleTileKernelINS2_10policy_hubIdyN4cuda3std3__44plusIdEEE10Policy1000EN6thrust24THRUST_300001_SM_1000_NS12zip_iteratorINS7_5tupleIJNSD_6detail15normal_iteratorINSD_10device_ptrIiEEEESK_EEEEEPdyS9_dd4simpEEvT0_T1_T2_T3_T4_T6_E12temp_storage+40];
	add.f64 	%fd1469, %fd1467, %fd1468;
	ld.shared.f64 	%fd1470, [_ZZN3cub18CUB_300001_SM_10006detail6reduce28DeviceReduceSingleTileKernelINS2_10policy_hubIdyN4cuda3std3__44plusIdEEE10Policy1000EN6thrust24THRUST_300001_SM_1000_NS12zip_iteratorINS7_5tupleIJNSD_6detail15normal_iteratorINSD_10device_ptrIiEEEESK_EEEEEPdyS9_dd4simpEEvT0_T1_T2_T3_T4_T6_E12temp_storage+48];
	add.f64 	%fd1471, %fd1469, %fd1470;
	ld.shared.f64 	%fd1472, [_ZZN3cub18CUB_300001_SM_10006detail6reduce28DeviceReduceSingleTileKernelINS2_10policy_hubIdyN4cuda3std3__44plusIdEEE10Policy1000EN6thrust24THRUST_300001_SM_1000_NS12zip_iteratorINS7_5tupleIJNSD_6detail15normal_iteratorINSD_10device_ptrIiEEEESK_EEEEEPdyS9_dd4simpEEvT0_T1_T2_T3_T4_T6_E12temp_storage+56];
	add.f64 	%fd1473, %fd1471, %fd1472;
	ld.shared.f64 	%fd1474, [_ZZN3cub18CUB_300001_SM_10006detail6reduce28DeviceReduceSingleTileKernelINS2_10policy_hubIdyN4cuda3std3__44plusIdEEE10Policy1000EN6thrust24THRUST_300001_SM_1000_NS12zip_iteratorINS7_5tupleIJNSD_6detail15normal_iteratorINSD_10device_ptrIiEEEESK_EEEEEPdyS9_dd4simpEEvT0_T1_T2_T3_T4_T6_E12temp_storage+64];
	add.f64 	%fd1475, %fd1473, %fd1474;
	ld.shared.f64 	%fd1476, [_ZZN3cub18CUB_300001_SM_10006detail6reduce28DeviceReduceSingleTileKernelINS2_10policy_hubIdyN4cuda3std3__44plusIdEEE10Policy1000EN6thrust24THRUST_300001_SM_1000_NS12zip_iteratorINS7_5tupleIJNSD_6detail15normal_iteratorINSD_10device_ptrIiEEEESK_EEEEEPdyS9_dd4simpEEvT0_T1_T2_T3_T4_T6_E12temp_storage+72];
	add.f64 	%fd1477, %fd1475, %fd1476;
	ld.shared.f64 	%fd1478, [_ZZN3cub18CUB_300001_SM_10006detail6reduce28DeviceReduceSingleTileKernelINS2_10policy_hubIdyN4cuda3std3__44plusIdEEE10Policy1000EN6thrust24THRUST_300001_SM_1000_NS12zip_iteratorINS7_5tupleIJNSD_6detail15normal_iteratorINSD_10device_ptrIiEEEESK_EEEEEPdyS9_dd4simpEEvT0_T1_T2_T3_T4_T6_E12temp_storage+80];
	add.f64 	%fd1479, %fd1477, %fd1478;
	ld.shared.f64 	%fd1480, [_ZZN3cub18CUB_300001_SM_10006detail6reduce28DeviceReduceSingleTileKernelINS2_10policy_hubIdyN4cuda3std3__44plusIdEEE10Policy1000EN6thrust24THRUST_300001_SM_1000_NS12zip_iteratorINS7_5tupleIJNSD_6detail15normal_iteratorINSD_10device_ptrIiEEEESK_EEEEEPdyS9_dd4simpEEvT0_T1_T2_T3_T4_T6_E12temp_storage+88];
	add.f64 	%fd1481, %fd1479, %fd1480;
	ld.shared.f64 	%fd1482, [_ZZN3cub18CUB_300001_SM_10006detail6reduce28DeviceReduceSingleTileKernelINS2_10policy_hubIdyN4cuda3std3__44plusIdEEE10Policy1000EN6thrust24THRUST_300001_SM_1000_NS12zip_iteratorINS7_5tupleIJNSD_6detail15normal_iteratorINSD_10device_ptrIiEEEESK_EEEEEPdyS9_dd4simpEEvT0_T1_T2_T3_T4_T6_E12temp_storage+96];
	add.f64 	%fd1483, %fd1481, %fd1482;
	ld.shared.f64 	%fd1484, [_ZZN3cub18CUB_300001_SM_10006detail6reduce28DeviceReduceSingleTileKernelINS2_10policy_hubIdyN4cuda3std3__44plusIdEEE10Policy1000EN6thrust24THRUST_300001_SM_1000_NS12zip_iteratorINS7_5tupleIJNSD_6detail15normal_iteratorINSD_10device_ptrIiEEEESK_EEEEEPdyS9_dd4simpEEvT0_T1_T2_T3_T4_T6_E12temp_storage+104];
	add.f64 	%fd1485, %fd1483, %fd1484;
	ld.shared.f64 	%fd1486, [_ZZN3cub18CUB_300001_SM_10006detail6reduce28DeviceReduceSingleTileKernelINS2_10policy_hubIdyN4cuda3std3__44plusIdEEE10Policy1000EN6thrust24THRUST_300001_SM_1000_NS12zip_iteratorINS7_5tupleIJNSD_6detail15normal_iteratorINSD_10device_ptrIiEEEESK_EEEEEPdyS9_dd4simpEEvT0_T1_T2_T3_T4_T6_E12temp_storage+112];
	add.f64 	%fd1487, %fd1485, %fd1486;
	ld.shared.f64 	%fd1488, [_ZZN3cub18CUB_300001_SM_10006detail6reduce28DeviceReduceSingleTileKernelINS2_10policy_hubIdyN4cuda3std3__44plusIdEEE10Policy1000EN6thrust24THRUST_300001_SM_1000_NS12zip_iteratorINS7_5tupleIJNSD_6detail15normal_iteratorINSD_10device_ptrIiEEEESK_EEEEEPdyS9_dd4simpEEvT0_T1_T2_T3_T4_T6_E12temp_storage+120];
	add.f64 	%fd1489, %fd1487, %fd1488;
	ld.shared.f64 	%fd1490, [_ZZN3cub18CUB_300001_SM_10006detail6reduce28DeviceReduceSingleTileKernelINS2_10policy_hubIdyN4cuda3std3__44plusIdEEE10Policy1000EN6thrust24THRUST_300001_SM_1000_NS12zip_iteratorINS7_5tupleIJNSD_6detail15normal_iteratorINSD_10device_ptrIiEEEESK_EEEEEPdyS9_dd4simpEEvT0_T1_T2_T3_T4_T6_E12temp_storage+128];
	add.f64 	%fd1491, %fd1489, %fd1490;
	ld.shared.f64 	%fd1492, [_ZZN3cub18CUB_300001_SM_10006detail6reduce28DeviceReduceSingleTileKernelINS2_10policy_hubIdyN4cuda3std3__44plusIdEEE10Policy1000EN6thrust24THRUST_300001_SM_1000_NS12zip_iteratorINS7_5tupleIJNSD_6detail15normal_iteratorINSD_10device_ptrIiEEEESK_EEEEEPdyS9_dd4simpEEvT0_T1_T2_T3_T4_T6_E12temp_storage+136];
	add.f64 	%fd1814, %fd1491, %fd1492;
$L__BB5_234:
	mov.u32 	%r781, %tid.x;
	setp.ne.s32 	%p237, %r781, 0;
	@%p237 bra 	$L__BB5_236;
	add.f64 	%fd1738, %fd358, %fd1814;
	st.global.f64 	[%rd1], %fd1738;
$L__BB5_236:
	ret;

}
	// .globl	_ZN3cub18CUB_300001_SM_10006detail6reduce18DeviceReduceKernelINS2_10policy_hubIdyN4cuda3std3__44plusIdEEE10Policy1000EN6thrust24THRUST_300001_SM_1000_NS12zip_iteratorINS7_5tupleIJNSD_6detail15normal_iteratorINSD_10device_ptrIiEEEESK_EEEEEyS9_d4simpEEvT0_PT3_T1_NS0_13GridEvenShareISR_EET2_T4_
.visible .entry _ZN3cub18CUB_300001_SM_10006detail6reduce18DeviceReduceKernelINS2_10policy_hubIdyN4cuda3std3__44plusIdEEE10Policy1000EN6thrust24THRUST_300001_SM_1000_NS12zip_iteratorINS7_5tupleIJNSD_6detail15normal_iteratorINSD_10device_ptrIiEEEESK_EEEEEyS9_d4simpEEvT0_PT3_T1_NS0_13GridEvenShareISR_EET2_T4_(
	.param .align 8 .b8 _ZN3cub18CUB_300001_SM_10006detail6reduce18DeviceReduceKernelINS2_10policy_hubIdyN4cuda3std3__44plusIdEEE10Policy1000EN6thrust24THRUST_300001_SM_1000_NS12zip_iteratorINS7_5tupleIJNSD_6detail15normal_iteratorINSD_10device_ptrIiEEEESK_EEEEEyS9_d4simpEEvT0_PT3_T1_NS0_13GridEvenShareISR_EET2_T4__param_0[16],
	.param .u64 .ptr .align 1 _ZN3cub18CUB_300001_SM_10006detail6reduce18DeviceReduceKernelINS2_10policy_hubIdyN4cuda3std3__44plusIdEEE10Policy1000EN6thrust24THRUST_300001_SM_1000_NS12zip_iteratorINS7_5tupleIJNSD_6detail15normal_iteratorINSD_10device_ptrIiEEEESK_EEEEEyS9_d4simpEEvT0_PT3_T1_NS0_13GridEvenShareISR_EET2_T4__param_1,
	.param .u64 _ZN3cub18CUB_300001_SM_10006detail6reduce18DeviceReduceKernelINS2_10policy_hubIdyN4cuda3std3__44plusIdEEE10Policy1000EN6thrust24THRUST_300001_SM_1000_NS12zip_iteratorINS7_5tupleIJNSD_6detail15normal_iteratorINSD_10device_ptrIiEEEESK_EEEEEyS9_d4simpEEvT0_PT3_T1_NS0_13GridEvenShareISR_EET2_T4__param_2,
	.param .align 8 .b8 _ZN3cub18CUB_300001_SM_10006detail6reduce18DeviceReduceKernelINS2_10policy_hubIdyN4cuda3std3__44plusIdEEE10Policy1000EN6thrust24THRUST_300001_SM_1000_NS12zip_iteratorINS7_5tupleIJNSD_6detail15normal_iteratorINSD_10device_ptrIiEEEESK_EEEEEyS9_d4simpEEvT0_PT3_T1_NS0_13GridEvenShareISR_EET2_T4__param_3[72],
	.param .align 1 .b8 _ZN3cub18CUB_300001_SM_10006detail6reduce18DeviceReduceKernelINS2_10policy_hubIdyN4cuda3std3__44plusIdEEE10Policy1000EN6thrust24THRUST_300001_SM_1000_NS12zip_iteratorINS7_5tupleIJNSD_6detail15normal_iteratorINSD_10device_ptrIiEEEESK_EEEEEyS9_d4simpEEvT0_PT3_T1_NS0_13GridEvenShareISR_EET2_T4__param_4[1],
	.param .align 8 .b8 _ZN3cub18CUB_300001_SM_10006detail6reduce18DeviceReduceKernelINS2_10policy_hubIdyN4cuda3std3__44plusIdEEE10Policy1000EN6thrust24THRUST_300001_SM_1000_NS12zip_iteratorINS7_5tupleIJNSD_6detail15normal_iteratorINSD_10device_ptrIiEEEESK_EEEEEyS9_d4simpEEvT0_PT3_T1_NS0_13GridEvenShareISR_EET2_T4__param_5[8]
)
.maxntid 512
{
	.reg .pred 	%p<237>;
	.reg .b32 	%r<855>;
	.reg .b32 	%f<35>;
	.reg .b64 	%rd<258>;
	.reg .b64 	%fd<1810>;
	// demoted variable
	.shared .align 8 .b8 _ZZN3cub18CUB_300001_SM_10006detail6reduce18DeviceReduceKernelINS2_10policy_hubIdyN4cuda3std3__44plusIdEEE10Policy1000EN6thrust24THRUST_300001_SM_1000_NS12zip_iteratorINS7_5tupleIJNSD_6detail15normal_iteratorINSD_10device_ptrIiEEEESK_EEEEEyS9_d4simpEEvT0_PT3_T1_NS0_13GridEvenShareISR_EET2_T4_E12temp_storage[152];
	ld.param.u32 	%r219, [_ZN3cub18CUB_300001_SM_10006detail6reduce18DeviceReduceKernelINS2_10policy_hubIdyN4cuda3std3__44plusIdEEE10Policy1000EN6thrust24THRUST_300001_SM_1000_NS12zip_iteratorINS7_5tupleIJNSD_6detail15normal_iteratorINSD_10device_ptrIiEEEESK_EEEEEyS9_d4simpEEvT0_PT3_T1_NS0_13GridEvenShareISR_EET2_T4__param_3+40];
	ld.param.f64 	%fd1, [_ZN3cub18CUB_300001_SM_10006detail6reduce18DeviceReduceKernelINS2_10policy_hubIdyN4cuda3std3__44plusIdEEE10Policy1000EN6thrust24THRUST_300001_SM_1000_NS12zip_iteratorINS7_5tupleIJNSD_6detail15normal_iteratorINSD_10device_ptrIiEEEESK_EEEEEyS9_d4simpEEvT0_PT3_T1_NS0_13GridEvenShareISR_EET2_T4__param_5];
	ld.param.u64 	%rd35, [_ZN3cub18CUB_300001_SM_10006detail6reduce18DeviceReduceKernelINS2_10policy_hubIdyN4cuda3std3__44plusIdEEE10Policy1000EN6thrust24THRUST_300001_SM_1000_NS12zip_iteratorINS7_5tupleIJNSD_6detail15normal_iteratorINSD_10device_ptrIiEEEESK_EEEEEyS9_d4simpEEvT0_PT3_T1_NS0_13GridEvenShareISR_EET2_T4__param_3+32];
	ld.param.u64 	%rd30, [_ZN3cub18CUB_300001_SM_10006detail6reduce18DeviceReduceKernelINS2_10policy_hubIdyN4cuda3std3__44plusIdEEE10Policy1000EN6thrust24THRUST_300001_SM_1000_NS12zip_iteratorINS7_5tupleIJNSD_6detail15normal_iteratorINSD_10device_ptrIiEEEESK_EEEEEyS9_d4simpEEvT0_PT3_T1_NS0_13GridEvenShareISR_EET2_T4__param_0+8];
	ld.param.u64 	%rd29, [_ZN3cub18CUB_300001_SM_10006detail6reduce18DeviceReduceKernelINS2_10policy_hubIdyN4cuda3std3__44plusIdEEE10Policy1000EN6thrust24THRUST_300001_SM_1000_NS12zip_iteratorINS7_5tupleIJNSD_6detail15normal_iteratorINSD_10device_ptrIiEEEESK_EEEEEyS9_d4simpEEvT0_PT3_T1_NS0_13GridEvenShareISR_EET2_T4__param_0];
	cvta.to.global.u64 	%rd2, %rd29;
	cvta.to.global.u64 	%rd3, %rd30;
	mov.u32 	%r1, %ctaid.x;
	mul.lo.s32 	%r220, %r1, 3584;
	cvt.u64.u32 	%rd255, %r220;
	sub.s64 	%rd39, %rd35, %rd255;
	setp.gt.u64 	%p1, %rd39, 3583;
	@%p1 bra 	$L__BB6_39;
	cvt.u32.u64 	%r631, %rd255;
	cvt.u32.u64 	%r632, %rd35;
	sub.s32 	%r2, %r632, %r631;
	mov.u32 	%r3, %tid.x;
	setp.ge.s32 	%p180, %r3, %r2;
	mov.f64 	%fd1745, 0d0000000000000000;
	mov.u32 	%r805, %r3;
	@%p180 bra 	$L__BB6_15;
	add.s32 	%r634, %r631, %r3;
	mul.wide.u32 	%rd205, %r634, 4;
	add.s64 	%rd206, %rd2, %rd205;
	add.s64 	%rd207, %rd3, %rd205;
	ld.global.u32 	%r635, [%rd206];
	ld.global.u32 	%r4, [%rd207];
	cvt.rn.f64.s32 	%fd1491, %r635;
	mul.f64 	%fd2, %fd1, %fd1491;
	abs.f64 	%fd3, %fd2;
	setp.neu.f64 	%p181, %fd3, 0d7FF0000000000000;
	@%p181 bra 	$L__BB6_4;
	mov.f64 	%fd1497, 0d0000000000000000;
	mul.rn.f64 	%fd1735, %fd2, %fd1497;
	mov.b32 	%r801, 0;
	bra.uni 	$L__BB6_6;
$L__BB6_4:
	mul.f64 	%fd1492, %fd2, 0d3FE45F306DC9C883;
	cvt.rni.s32.f64 	%r801, %fd1492;
	cvt.rn.f64.s32 	%fd1493, %r801;
	fma.rn.f64 	%fd1494, %fd1493, 0dBFF921FB54442D18, %fd2;
	fma.rn.f64 	%fd1495, %fd1493, 0dBC91A62633145C00, %fd1494;
	fma.rn.f64 	%fd1735, %fd1493, 0dB97B839A252049C0, %fd1495;
	setp.ltu.f64 	%p182, %fd3, 0d41E0000000000000;
	@%p182 bra 	$L__BB6_6;
	{ // callseq 140, 0
	.param .b64 param0;
	st.param.f64 	[param0], %fd2;
	.param .align 16 .b8 retval0[16];
	call.uni (retval0), 
	__internal_trig_reduction_slowpathd, 
	(
	param0
	);
	ld.param.f64 	%fd1735, [retval0];
	ld.param.b32 	%r801, [retval0+8];
	} // callseq 140
$L__BB6_6:
	shl.b32 	%r638, %r801, 6;
	cvt.u64.u32 	%rd208, %r638;
	and.b64  	%rd209, %rd208, 64;
	mov.u64 	%rd210, __cudart_sin_cos_coeffs;
	add.s64 	%rd211, %rd210, %rd209;
	mul.rn.f64 	%fd1498, %fd1735, %fd1735;
	and.b32  	%r639, %r801, 1;
	setp.eq.b32 	%p183, %r639, 1;
	selp.f64 	%fd1499, 0dBDA8FF8320FD8164, 0d3DE5DB65F9785EBA, %p183;
	ld.global.nc.v2.f64 	{%fd1500, %fd1501}, [%rd211];
	fma.rn.f64 	%fd1502, %fd1499, %fd1498, %fd1500;
	fma.rn.f64 	%fd1503, %fd1502, %fd1498, %fd1501;
	ld.global.nc.v2.f64 	{%fd1504, %fd1505}, [%rd211+16];
	fma.rn.f64 	%fd1506, %fd1503, %fd1498, %fd1504;
	fma.rn.f64 	%fd1507, %fd1506, %fd1498, %fd1505;
	ld.global.nc.v2.f64 	{%fd1508, %fd1509}, [%rd211+32];
	fma.rn.f64 	%fd1510, %fd1507, %fd1498, %fd1508;
	fma.rn.f64 	%fd1511, %fd1510, %fd1498, %fd1509;
	fma.rn.f64 	%fd1512, %fd1511, %fd1735, %fd1735;
	fma.rn.f64 	%fd1513, %fd1511, %fd1498, 0d3FF0000000000000;
	selp.f64 	%fd1514, %fd1513, %fd1512, %p183;
	and.b32  	%r640, %r801, 2;
	setp.eq.s32 	%p184, %r640, 0;
	mov.f64 	%fd1515, 0d0000000000000000;
	sub.f64 	%fd1516, %fd1515, %fd1514;
	selp.f64 	%fd8, %fd1514, %fd1516, %p184;
	fma.rn.f64 	%fd1517, %fd8, 0d3FF71547652B82FE, 0d4338000000000000;
	{
	.reg .b32 %temp; 
	mov.b64 	{%r8, %temp}, %fd1517;
	}
	mov.f64 	%fd1518, 0dC338000000000000;
	add.rn.f64 	%fd1519, %fd1517, %fd1518;
	fma.rn.f64 	%fd1520, %fd1519, 0dBFE62E42FEFA39EF, %fd8;
	fma.rn.f64 	%fd1521, %fd1519, 0dBC7ABC9E3B39803F, %fd1520;
	fma.rn.f64 	%fd1522, %fd1521, 0d3E5ADE1569CE2BDF, 0d3E928AF3FCA213EA;
	fma.rn.f64 	%fd1523, %fd1522, %fd1521, 0d3EC71DEE62401315;
	fma.rn.f64 	%fd1524, %fd1523, %fd1521, 0d3EFA01997C89EB71;
	fma.rn.f64 	%fd1525, %fd1524, %fd1521, 0d3F2A01A014761F65;
	fma.rn.f64 	%fd1526, %fd1525, %fd1521, 0d3F56C16C1852B7AF;
	fma.rn.f64 	%fd1527, %fd1526, %fd1521, 0d3F81111111122322;
	fma.rn.f64 	%fd1528, %fd1527, %fd1521, 0d3FA55555555502A1;
	fma.rn.f64 	%fd1529, %fd1528, %fd1521, 0d3FC5555555555511;
	fma.rn.f64 	%fd1530, %fd1529, %fd1521, 0d3FE000000000000B;
	fma.rn.f64 	%fd1531, %fd1530, %fd1521, 0d3FF0000000000000;
	fma.rn.f64 	%fd1532, %fd1531, %fd1521, 0d3FF0000000000000;
	{
	.reg .b32 %temp; 
	mov.b64 	{%r9, %temp}, %fd1532;
	}
	{
	.reg .b32 %temp; 
	mov.b64 	{%temp, %r10}, %fd1532;
	}
	shl.b32 	%r641, %r8, 20;
	add.s32 	%r642, %r641, %r10;
	mov.b64 	%fd1736, {%r9, %r642};
	{
	.reg .b32 %temp; 
	mov.b64 	{%temp, %r643}, %fd8;
	}
	mov.b32 	%f33, %r643;
	abs.f32 	%f1, %f33;
	setp.lt.f32 	%p185, %f1, 0f4086232B;
	@%p185 bra 	$L__BB6_9;
	setp.lt.f64 	%p186, %fd8, 0d0000000000000000;
	add.f64 	%fd1533, %fd8, 0d7FF0000000000000;
	selp.f64 	%fd1736, 0d0000000000000000, %fd1533, %p186;
	setp.geu.f32 	%p187, %f1, 0f40874800;
	@%p187 bra 	$L__BB6_9;
	shr.u32 	%r644, %r8, 31;
	add.s32 	%r645, %r8, %r644;
	shr.s32 	%r646, %r645, 1;
	shl.b32 	%r647, %r646, 20;
	add.s32 	%r648, %r10, %r647;
	mov.b64 	%fd1534, {%r9, %r648};
	sub.s32 	%r649, %r8, %r646;
	shl.b32 	%r650, %r649, 20;
	add.s32 	%r651, %r650, 1072693248;
	mov.b32 	%r652, 0;
	mov.b64 	%fd1535, {%r652, %r651};
	mul.f64 	%fd1736, %fd1535, %fd1534;
$L__BB6_9:
	cvt.rn.f64.s32 	%fd1536, %r4;
	mul.f64 	%fd13, %fd1736, %fd1536;
	div.rn.f64 	%fd14, %fd2, 0d4044000000000000;
	abs.f64 	%fd15, %fd14;
	setp.neu.f64 	%p188, %fd15, 0d7FF0000000000000;
	@%p188 bra 	$L__BB6_11;
	mov.f64 	%fd1542, 0d0000000000000000;
	mul.rn.f64 	%fd1738, %fd14, %fd1542;
	mov.b32 	%r803, 1;
	bra.uni 	$L__BB6_14;
$L__BB6_11:
	mul.f64 	%fd1537, %fd14, 0d3FE45F306DC9C883;
	cvt.rni.s32.f64 	%r802, %fd1537;
	cvt.rn.f64.s32 	%fd1538, %r802;
	fma.rn.f64 	%fd1539, %fd1538, 0dBFF921FB54442D18, %fd14;
	fma.rn.f64 	%fd1540, %fd1538, 0dBC91A62633145C00, %fd1539;
	fma.rn.f64 	%fd1738, %fd1538, 0dB97B839A252049C0, %fd1540;
	setp.ltu.f64 	%p189, %fd15, 0d41E0000000000000;
	@%p189 bra 	$L__BB6_13;
	{ // callseq 141, 0
	.param .b64 param0;
	st.param.f64 	[param0], %fd14;
	.param .align 16 .b8 retval0[16];
	call.uni (retval0), 
	__internal_trig_reduction_slowpathd, 
	(
	param0
	);
	ld.param.f64 	%fd1738, [retval0];
	ld.param.b32 	%r802, [retval0+8];
	} // callseq 141
$L__BB6_13:
	add.s32 	%r803, %r802, 1;
$L__BB6_14:
	shl.b32 	%r655, %r803, 6;
	cvt.u64.u32 	%rd212, %r655;
	and.b64  	%rd213, %rd212, 64;
	add.s64 	%rd215, %rd210, %rd213;
	mul.rn.f64 	%fd1543, %fd1738, %fd1738;
	and.b32  	%r656, %r803, 1;
	setp.eq.b32 	%p190, %r656, 1;
	selp.f64 	%fd1544, 0dBDA8FF8320FD8164, 0d3DE5DB65F9785EBA, %p190;
	ld.global.nc.v2.f64 	{%fd1545, %fd1546}, [%rd215];
	fma.rn.f64 	%fd1547, %fd1544, %fd1543, %fd1545;
	fma.rn.f64 	%fd1548, %fd1547, %fd1543, %fd1546;
	ld.global.nc.v2.f64 	{%fd1549, %fd1550}, [%rd215+16];
	fma.rn.f64 	%fd1551, %fd1548, %fd1543, %fd1549;
	fma.rn.f64 	%fd1552, %fd1551, %fd1543, %fd1550;
	ld.global.nc.v2.f64 	{%fd1553, %fd1554}, [%rd215+32];
	fma.rn.f64 	%fd1555, %fd1552, %fd1543, %fd1553;
	fma.rn.f64 	%fd1556, %fd1555, %fd1543, %fd1554;
	fma.rn.f64 	%fd1557, %fd1556, %fd1738, %fd1738;
	fma.rn.f64 	%fd1558, %fd1556, %fd1543, 0d3FF0000000000000;
	selp.f64 	%fd1559, %fd1558, %fd1557, %p190;
	and.b32  	%r657, %r803, 2;
	setp.eq.s32 	%p191, %r657, 0;
	mov.f64 	%fd1560, 0d0000000000000000;
	sub.f64 	%fd1561, %fd1560, %fd1559;
	selp.f64 	%fd1562, %fd1559, %fd1561, %p191;
	mul.f64 	%fd1745, %fd13, %fd1562;
	add.s32 	%r805, %r3, 512;
$L__BB6_15:
	setp.ge.s32 	%p192, %r805, %r2;
	@%p192 bra 	$L__BB6_30;
	mul.wide.u32 	%rd216, %r1, 14336;
	mul.wide.u32 	%rd217, %r805, 4;
	add.s64 	%rd218, %rd216, %rd217;
	add.s64 	%rd252, %rd3, %rd218;
	add.s64 	%rd251, %rd2, %rd218;
$L__BB6_17:
	ld.global.u32 	%r658, [%rd251];
	ld.global.u32 	%r19, [%rd252];
	cvt.rn.f64.s32 	%fd1563, %r658;
	mul.f64 	%fd24, %fd1, %fd1563;
	abs.f64 	%fd25, %fd24;
	setp.neu.f64 	%p193, %fd25, 0d7FF0000000000000;
	@%p193 bra 	$L__BB6_19;
	mov.f64 	%fd1569, 0d0000000000000000;
	mul.rn.f64 	%fd1741, %fd24, %fd1569;
	mov.b32 	%r806, 0;
	bra.uni 	$L__BB6_21;
$L__BB6_19:
	mul.f64 	%fd1564, %fd24, 0d3FE45F306DC9C883;
	cvt.rni.s32.f64 	%r806, %fd1564;
	cvt.rn.f64.s32 	%fd1565, %r806;
	fma.rn.f64 	%fd1566, %fd1565, 0dBFF921FB54442D18, %fd24;
	fma.rn.f64 	%fd1567, %fd1565, 0dBC91A62633145C00, %fd1566;
	fma.rn.f64 	%fd1741, %fd1565, 0dB97B839A252049C0, %fd1567;
	setp.ltu.f64 	%p194, %fd25, 0d41E0000000000000;
	@%p194 bra 	$L__BB6_21;
	{ // callseq 142, 0
	.param .b64 param0;
	st.param.f64 	[param0], %fd24;
	.param .align 16 .b8 retval0[16];
	call.uni (retval0), 
	__internal_trig_reduction_slowpathd, 
	(
	param0
	);
	ld.param.f64 	%fd1741, [retval0];
	ld.param.b32 	%r806, [retval0+8];
	} // callseq 142
$L__BB6_21:
	shl.b32 	%r661, %r806, 6;
	cvt.u64.u32 	%rd219, %r661;
	and.b64  	%rd220, %rd219, 64;
	mov.u64 	%rd221, __cudart_sin_cos_coeffs;
	add.s64 	%rd222, %rd221, %rd220;
	mul.rn.f64 	%fd1570, %fd1741, %fd1741;
	and.b32  	%r662, %r806, 1;
	setp.eq.b32 	%p195, %r662, 1;
	selp.f64 	%fd1571, 0dBDA8FF8320FD8164, 0d3DE5DB65F9785EBA, %p195;
	ld.global.nc.v2.f64 	{%fd1572, %fd1573}, [%rd222];
	fma.rn.f64 	%fd1574, %fd1571, %fd1570, %fd1572;
	fma.rn.f64 	%fd1575, %fd1574, %fd1570, %fd1573;
	ld.global.nc.v2.f64 	{%fd1576, %fd1577}, [%rd222+16];
	fma.rn.f64 	%fd1578, %fd1575, %fd1570, %fd1576;
	fma.rn.f64 	%fd1579, %fd1578, %fd1570, %fd1577;
	ld.global.nc.v2.f64 	{%fd1580, %fd1581}, [%rd222+32];
	fma.rn.f64 	%fd1582, %fd1579, %fd1570, %fd1580;
	fma.rn.f64 	%fd1583, %fd1582, %fd1570, %fd1581;
	fma.rn.f64 	%fd1584, %fd1583, %fd1741, %fd1741;
	fma.rn.f64 	%fd1585, %fd1583, %fd1570, 0d3FF0000000000000;
	selp.f64 	%fd1586, %fd1585, %fd1584, %p195;
	and.b32  	%r663, %r806, 2;
	setp.eq.s32 	%p196, %r663, 0;
	mov.f64 	%fd1587, 0d0000000000000000;
	sub.f64 	%fd1588, %fd1587, %fd1586;
	selp.f64 	%fd30, %fd1586, %fd1588, %p196;
	fma.rn.f64 	%fd1589, %fd30, 0d3FF71547652B82FE, 0d4338000000000000;
	{
	.reg .b32 %temp; 
	mov.b64 	{%r23, %temp}, %fd1589;
	}
	mov.f64 	%fd1590, 0dC338000000000000;
	add.rn.f64 	%fd1591, %fd1589, %fd1590;
	fma.rn.f64 	%fd1592, %fd1591, 0dBFE62E42FEFA39EF, %fd30;
	fma.rn.f64 	%fd1593, %fd1591, 0dBC7ABC9E3B39803F, %fd1592;
	fma.rn.f64 	%fd1594, %fd1593, 0d3E5ADE1569CE2BDF, 0d3E928AF3FCA213EA;
	fma.rn.f64 	%fd1595, %fd1594, %fd1593, 0d3EC71DEE62401315;
	fma.rn.f64 	%fd1596, %fd1595, %fd1593, 0d3EFA01997C89EB71;
	fma.rn.f64 	%fd1597, %fd1596, %fd1593, 0d3F2A01A014761F65;
	fma.rn.f64 	%fd1598, %fd1597, %fd1593, 0d3F56C16C1852B7AF;
	fma.rn.f64 	%fd1599, %fd1598, %fd1593, 0d3F81111111122322;
	fma.rn.f64 	%fd1600, %fd1599, %fd1593, 0d3FA55555555502A1;
	fma.rn.f64 	%fd1601, %fd1600, %fd1593, 0d3FC5555555555511;
	fma.rn.f64 	%fd1602, %fd1601, %fd1593, 0d3FE000000000000B;
	fma.rn.f64 	%fd1603, %fd1602, %fd1593, 0d3FF0000000000000;
	fma.rn.f64 	%fd1604, %fd1603, %fd1593, 0d3FF0000000000000;
	{
	.reg .b32 %temp; 
	mov.b64 	{%r24, %temp}, %fd1604;
	}
	{
	.reg .b32 %temp; 
	mov.b64 	{%temp, %r25}, %fd1604;
	}
	shl.b32 	%r664, %r23, 20;
	add.s32 	%r665, %r664, %r25;
	mov.b64 	%fd1742, {%r24, %r665};
	{
	.reg .b32 %temp; 
	mov.b64 	{%temp, %r666}, %fd30;
	}
	mov.b32 	%f34, %r666;
	abs.f32 	%f2, %f34;
	setp.lt.f32 	%p197, %f2, 0f4086232B;
	@%p197 bra 	$L__BB6_24;
	setp.lt.f64 	%p198, %fd30, 0d0000000000000000;
	add.f64 	%fd1605, %fd30, 0d7FF0000000000000;
	selp.f64 	%fd1742, 0d0000000000000000, %fd1605, %p198;
	setp.geu.f32 	%p199, %f2, 0f40874800;
	@%p199 bra 	$L__BB6_24;
	shr.u32 	%r667, %r23, 31;
	add.s32 	%r668, %r23, %r667;
	shr.s32 	%r669, %r668, 1;
	shl.b32 	%r670, %r669, 20;
	add.s32 	%r671, %r25, %r670;
	mov.b64 	%fd1606, {%r24, %r671};
	sub.s32 	%r672, %r23, %r669;
	shl.b32 	%r673, %r672, 20;
	add.s32 	%r674, %r673, 1072693248;
	mov.b32 	%r675, 0;
	mov.b64 	%fd1607, {%r675, %r674};
	mul.f64 	%fd1742, %fd1607, %fd1606;
$L__BB6_24:
	cvt.rn.f64.s32 	%fd1608, %r19;
	mul.f64 	%fd35, %fd1742, %fd1608;
	div.rn.f64 	%fd36, %fd24, 0d4044000000000000;
	abs.f64 	%fd37, %fd36;
	setp.neu.f64 	%p200, %fd37, 0d7FF0000000000000;
	@%p200 bra 	$L__BB6_26;
	mov.f64 	%fd1614, 0d0000000000000000;
	mul.rn.f64 	%fd1744, %fd36, %fd1614;
	mov.b32 	%r808, 1;
	bra.uni 	$L__BB6_29;
$L__BB6_26:
	mul.f64 	%fd1609, %fd36, 0d3FE45F306DC9C883;
	cvt.rni.s32.f64 	%r807, %fd1609;
	cvt.rn.f64.s32 	%fd1610, %r807;
	fma.rn.f64 	%fd1611, %fd1610, 0dBFF921FB54442D18, %fd36;
	fma.rn.f64 	%fd1612, %fd1610, 0dBC91A62633145C00, %fd1611;
	fma.rn.f64 	%fd1744, %fd1610, 0dB97B839A252049C0, %fd1612;
	setp.ltu.f64 	%p201, %fd37, 0d41E0000000000000;
	@%p201 bra 	$L__BB6_28;
	{ // callseq 143, 0
	.param .b64 param0;
	st.param.f64 	[param0], %fd36;
	.param .align 16 .b8 retval0[16];
	call.uni (retval0), 
	__internal_trig_reduction_slowpathd, 
	(
	param0
	);
	ld.param.f64 	%fd1744, [retval0];
	ld.param.b32 	%r807, [retval0+8];
	} // callseq 143
$L__BB6_28:
	add.s32 	%r808, %r807, 1;
$L__BB6_29:
	shl.b32 	%r678, %r808, 6;
	cvt.u64.u32 	%rd223, %r678;
	and.b64  	%rd224, %rd223, 64;
	add.s64 	%rd226, %rd221, %rd224;
	mul.rn.f64 	%fd1615, %fd1744, %fd1744;
	and.b32  	%r679, %r808, 1;
	setp.eq.b32 	%p202, %r679, 1;
	selp.f64 	%fd1616, 0dBDA8FF8320FD8164, 0d3DE5DB65F9785EBA, %p202;
	ld.global.nc.v2.f64 	{%fd1617, %fd1618}, [%rd226];
	fma.rn.f64 	%fd1619, %fd1616, %fd1615, %fd1617;
	fma.rn.f64 	%fd1620, %fd1619, %fd1615, %fd1618;
	ld.global.nc.v2.f64 	{%fd1621, %fd1622}, [%rd226+16];
	fma.rn.f64 	%fd1623, %fd1620, %fd1615, %fd1621;
	fma.rn.f64 	%fd1624, %fd1623, %fd1615, %fd1622;
	ld.global.nc.v2.f64 	{%fd1625, %fd1626}, [%rd226+32];
	fma.rn.f64 	%fd1627, %fd1624, %fd1615, %fd1625;
	fma.rn.f64 	%fd1628, %fd1627, %fd1615, %fd1626;
	fma.rn.f64 	%fd1629, %fd1628, %fd1744, %fd1744;
	fma.rn.f64 	%fd1630, %fd1628, %fd1615, 0d3FF0000000000000;
	selp.f64 	%fd1631, %fd1630, %fd1629, %p202;
	and.b32  	%r680, %r808, 2;
	setp.eq.s32 	%p203, %r680, 0;
	mov.f64 	%fd1632, 0d0000000000000000;
	sub.f64 	%fd1633, %fd1632, %fd1631;
	selp.f64 	%fd1634, %fd1631, %fd1633, %p203;
	fma.rn.f64 	%fd1745, %fd35, %fd1634, %fd1745;
	add.s32 	%r805, %r805, 512;
	add.s64 	%rd252, %rd252, 2048;
	add.s64 	%rd251, %rd251, 2048;
	setp.lt.s32 	%p204, %r805, %r2;
	@%p204 bra 	$L__BB6_17;
$L__BB6_30:
	setp.lt.s32 	%p205, %r2, 512;
	@%p205 bra 	$L__BB6_35;
	// begin inline asm
	mov.u32 %r744, %laneid;
	// end inline asm
	mov.b64 	%rd237, %fd1745;
	mov.b64 	{%r746, %r751}, %rd237;
	mov.b32 	%r752, 1;
	mov.b32 	%r793, 31;
	mov.b32 	%r794, -1;
	// begin inline asm
	shfl.sync.down.b32 %r745, %r746, %r752, %r793, %r794;
	// end inline asm
	// begin inline asm
	shfl.sync.down.b32 %r750, %r751, %r752, %r793, %r794;
	// end inline asm
	mov.b64 	%rd238, {%r745, %r750};
	mov.b64 	%fd1693, %rd238;
	setp.gt.s32 	%p229, %r744, 30;
	add.f64 	%fd1694, %fd1745, %fd1693;
	selp.f64 	%fd1695, %fd1745, %fd1694, %p229;
	mov.b64 	%rd239, %fd1695;
	mov.b64 	{%r756, %r761}, %rd239;
	mov.b32 	%r762, 2;
	// begin inline asm
	shfl.sync.down.b32 %r755, %r756, %r762, %r793, %r794;
	// end inline asm
	// begin inline asm
	shfl.sync.down.b32 %r760, %r761, %r762, %r793, %r794;
	// end inline asm
	mov.b64 	%rd240, {%r755, %r760};
	mov.b64 	%fd1696, %rd240;
	setp.gt.s32 	%p230, %r744, 29;
	add.f64 	%fd1697, %fd1695, %fd1696;
	selp.f64 	%fd1698, %fd1695, %fd1697, %p230;
	mov.b64 	%rd241, %fd1698;
	mov.b64 	{%r766, %r771}, %rd241;
	mov.b32 	%r772, 4;
	// begin inline asm
	shfl.sync.down.b32 %r765, %r766, %r772, %r793, %r794;
	// end inline asm
	// begin inline asm
	shfl.sync.down.b32 %r770, %r771, %r772, %r793, %r794;
	// end inline asm
	mov.b64 	%rd242, {%r765, %r770};
	mov.b64 	%fd1699, %rd242;
	setp.gt.s32 	%p231, %r744, 27;
	add.f64 	%fd1700, %fd1698, %fd1699;
	selp.f64 	%fd1701, %fd1698, %fd1700, %p231;
	mov.b64 	%rd243, %fd1701;
	mov.b64 	{%r776, %r781}, %rd243;
	mov.b32 	%r782, 8;
	// begin inline asm
	shfl.sync.down.b32 %r775, %r776, %r782, %r793, %r794;
	// end inline asm
	// begin inline asm
	shfl.sync.down.b32 %r780, %r781, %r782, %r793, %r794;
	// end inline asm
	mov.b64 	%rd244, {%r775, %r780};
	mov.b64 	%fd1702, %rd244;
	setp.gt.s32 	%p232, %r744, 23;
	add.f64 	%fd1703, %fd1701, %fd1702;
	selp.f64 	%fd1704, %fd1701, %fd1703, %p232;
	mov.b64 	%rd245, %fd1704;
	mov.b64 	{%r786, %r791}, %rd245;
	mov.b32 	%r792, 16;
	// begin inline asm
	shfl.sync.down.b32 %r785, %r786, %r792, %r793, %r794;
	// end inline asm
	// begin inline asm
	shfl.sync.down.b32 %r790, %r791, %r792, %r793, %r794;
	// end inline asm
	mov.b64 	%rd246, {%r785, %r790};
	mov.b64 	%fd1705, %rd246;
	setp.gt.s32 	%p233, %r744, 15;
	add.f64 	%fd45, %fd1704, %fd1705;
	selp.f64 	%fd1809, %fd1704, %fd45, %p233;
	setp.ne.s32 	%p234, %r744, 0;
	@%p234 bra 	$L__BB6_33;
	shr.u32 	%r795, %r3, 2;
	and.b32  	%r796, %r795, 248;
	mov.u32 	%r797, _ZZN3cub18CUB_300001_SM_10006detail6reduce18DeviceReduceKernelINS2_10policy_hubIdyN4cuda3std3__44plusIdEEE10Policy1000EN6thrust24THRUST_300001_SM_1000_NS12zip_iteratorINS7_5tupleIJNSD_6detail15normal_iteratorINSD_10device_ptrIiEEEESK_EEEEEyS9_d4simpEEvT0_PT3_T1_NS0_13GridEvenShareISR_EET2_T4_E12temp_storage;
	add.s32 	%r798, %r797, %r796;
	st.shared.f64 	[%r798+16], %fd45;
$L__BB6_33:
	bar.sync 	0;
	setp.ne.s32 	%p235, %r3, 0;
	@%p235 bra 	$L__BB6_231;
	ld.shared.f64 	%fd1706, [_ZZN3cub18CUB_300001_SM_10006detail6reduce18DeviceReduceKernelINS2_10policy_hubIdyN4cuda3std3__44plusIdEEE10Policy1000EN6thrust24THRUST_300001_SM_1000_NS12zip_iteratorINS7_5tupleIJNSD_6detail15normal_iteratorINSD_10device_ptrIiEEEESK_EEEEEyS9_d4simpEEvT0_PT3_T1_NS0_13GridEvenShareISR_EET2_T4_E12temp_storage+24];
	add.f64 	%fd1707, %fd1809, %fd1706;
	ld.shared.f64 	%fd1708, [_ZZN3cub18CUB_300001_SM_10006detail6reduce18DeviceReduceKernelINS2_10policy_hubIdyN4cuda3std3__44plusIdEEE10Policy1000EN6thrust24THRUST_300001_SM_1000_NS12zip_iteratorINS7_5tupleIJNSD_6detail15normal_iteratorINSD_10device_ptrIiEEEESK_EEEEEyS9_d4simpEEvT0_PT3_T1_NS0_13GridEvenShareISR_EET2_T4_E12temp_storage+32];
	add.f64 	%fd1709, %fd1707, %fd1708;
	ld.shared.f64 	%fd1710, [_ZZN3cub18CUB_300001_SM_10006detail6reduce18DeviceReduceKernelINS2_10policy_hubIdyN4cuda3std3__44plusIdEEE10Policy1000EN6thrust24THRUST_300001_SM_1000_NS12zip_iteratorINS7_5tupleIJNSD_6detail15normal_iteratorINSD_10device_ptrIiEEEESK_EEEEEyS9_d4simpEEvT0_PT3_T1_NS0_13GridEvenShareISR_EET2_T4_E12temp_storage+40];
	add.f64 	%fd1711, %fd1709, %fd1710;
	ld.shared.f64 	%fd1712, [_ZZN3cub18CUB_300001_SM_10006detail6reduce18DeviceReduceKernelINS2_10policy_hubIdyN4cuda3std3__44plusIdEEE10Policy1000EN6thrust24THRUST_300001_SM_1000_NS12zip_iteratorINS7_5tupleIJNSD_6detail15normal_iteratorINSD_10device_ptrIiEEEESK_EEEEEyS9_d4simpEEvT0_PT3_T1_NS0_13GridEvenShareISR_EET2_T4_E12temp_storage+48];
	add.f64 	%fd1713, %fd1711, %fd1712;
	ld.shared.f64 	%fd1714, [_ZZN3cub18CUB_300001_SM_10006detail6reduce18DeviceReduceKernelINS2_10policy_hubIdyN4cuda3std3__44plusIdEEE10Policy1000EN6thrust24THRUST_300001_SM_1000_NS12zip_iteratorINS7_5tupleIJNSD_6detail15normal_iteratorINSD_10device_ptrIiEEEESK_EEEEEyS9_d4simpEEvT0_PT3_T1_NS0_13GridEvenShareISR_EET2_T4_E12temp_storage+56];
	add.f64 	%fd1715, %fd1713, %fd1714;
	ld.shared.f64 	%fd1716, [_ZZN3cub18CUB_300001_SM_10006detail6reduce18DeviceReduceKernelINS2_10policy_hubIdyN4cuda3std3__44plusIdEEE10Policy1000EN6thrust24THRUST_300001_SM_1000_NS12zip_iteratorINS7_5tupleIJNSD_6detail15normal_iteratorINSD_10device_ptrIiEEEESK_EEEEEyS9_d4simpEEvT0_PT3_T1_NS0_13GridEvenShareISR_EET2_T4_E12temp_storage+64];
	add.f64 	%fd1717, %fd1715, %fd1716;
	ld.shared.f64 	%fd1718, [_ZZN3cub18CUB_300001_SM_10006detail6reduce18DeviceReduceKernelINS2_10policy_hubIdyN4cuda3std3__44plusIdEEE10Policy1000EN6thrust24THRUST_300001_SM_1000_NS12zip_iteratorINS7_5tupleIJNSD_6detail15normal_iteratorINSD_10device_ptrIiEEEESK_EEEEEyS9_d4simpEEvT0_PT3_T1_NS0_13GridEvenShareISR_EET2_T4_E12temp_storage+72];
	add.f64 	%fd1719, %fd1717, %fd1718;
	ld.shared.f64 	%fd1720, [_ZZN3cub18CUB_300001_SM_10006detail6reduce18DeviceReduceKernelINS2_10policy_hubIdyN4cuda3std3__44plusIdEEE10Policy1000EN6thrust24THRUST_300001_SM_1000_NS12zip_iteratorINS7_5tupleIJNSD_6detail15normal_iteratorINSD_10device_ptrIiEEEESK_EEEEEyS9_d4simpEEvT0_PT3_T1_NS0_13GridEvenShareISR_EET2_T4_E12temp_storage+80];
	add.f64 	%fd1721, %fd1719, %fd1720;
	ld.shared.f64 	%fd1722, [_ZZN3cub18CUB_300001_SM_10006detail6reduce18DeviceReduceKernelINS2_10policy_hubIdyN4cuda3std3__44plusIdEEE10Policy1000EN6thrust24THRUST_300001_SM_1000_NS12zip_iteratorINS7_5tupleIJNSD_6detail15normal_iteratorINSD_10device_ptrIiEEEESK_EEEEEyS9_d4simpEEvT0_PT3_T1_NS0_13GridEvenShareISR_EET2_T4_E12temp_storage+88];
	add.f64 	%fd1723, %fd1721, %fd1722;
	ld.shared.f64 	%fd1724, [_ZZN3cub18CUB_300001_SM_10006detail6reduce18DeviceReduceKernelINS2_10policy_hubIdyN4cuda3std3__44plusIdEEE10Policy1000EN6thrust24THRUST_300001_SM_1000_NS12zip_iteratorINS7_5tupleIJNSD_6detail15normal_iteratorINSD_10device_ptrIiEEEESK_EEEEEyS9_d4simpEEvT0_PT3_T1_NS0_13GridEvenShareISR_EET2_T4_E12temp_storage+96];
	add.f64 	%fd1725, %fd1723, %fd1724;
	ld.shared.f64 	%fd1726, [_ZZN3cub18CUB_300001_SM_10006detail6reduce18DeviceReduceKernelINS2_10policy_hubIdyN4cuda3std3__44plusIdEEE10Policy1000EN6thrust24THRUST_300001_SM_1000_NS12zip_iteratorINS7_5tupleIJNSD_6detail15normal_iteratorINSD_10device_ptrIiEEEESK_EEEEEyS9_d4simpEEvT0_PT3_T1_NS0_13GridEvenShareISR_EET2_T4_E12temp_storage+104];
	add.f64 	%fd1727, %fd1725, %fd1726;
	ld.shared.f64 	%fd1728, [_ZZN3cub18CUB_300001_SM_10006detail6reduce18DeviceReduceKernelINS2_10policy_hubIdyN4cuda3std3__44plusIdEEE10Policy1000EN6thrust24THRUST_300001_SM_1000_NS12zip_iteratorINS7_5tupleIJNSD_6detail15normal_iteratorINSD_10device_ptrIiEEEESK_EEEEEyS9_d4simpEEvT0_PT3_T1_NS0_13GridEvenShareISR_EET2_T4_E12temp_storage+112];
	add.f64 	%fd1729, %fd1727, %fd1728;
	ld.shared.f64 	%fd1730, [_ZZN3cub18CUB_300001_SM_10006detail6reduce18DeviceReduceKernelINS2_10policy_hubIdyN4cuda3std3__44plusIdEEE10Policy1000EN6thrust24THRUST_300001_SM_1000_NS12zip_iteratorINS7_5tupleIJNSD_6detail15normal_iteratorINSD_10device_ptrIiEEEESK_EEEEEyS9_d4simpEEvT0_PT3_T1_NS0_13GridEvenShareISR_EET2_T4_E12temp_storage+120];
	add.f64 	%fd1731, %fd1729, %fd1730;
	ld.shared.f64 	%fd1732, [_ZZN3cub18CUB_300001_SM_10006detail6reduce18DeviceReduceKernelINS2_10policy_hubIdyN4cuda3std3__44plusIdEEE10Policy1000EN6thrust24THRUST_300001_SM_1000_NS12zip_iteratorINS7_5tupleIJNSD_6detail15normal_iteratorINSD_10device_ptrIiEEEESK_EEEEEyS9_d4simpEEvT0_PT3_T1_NS0_13GridEvenShareISR_EET2_T4_E12temp_storage+128];
	add.f64 	%fd1733, %fd1731, %fd1732;
	ld.shared.f64 	%fd1734, [_ZZN3cub18CUB_300001_SM_10006detail6reduce18DeviceReduceKernelINS2_10policy_hubIdyN4cuda3std3__44plusIdEEE10Policy1000EN6thrust24THRUST_300001_SM_1000_NS12zip_iteratorINS7_5tupleIJNSD_6detail15normal_iteratorINSD_10device_ptrIiEEEESK_EEEEEyS9_d4simpEEvT0_PT3_T1_NS0_13GridEvenShareISR_EET2_T4_E12temp_storage+136];
	add.f64 	%fd1809, %fd1733, %fd1734;
	bra.uni 	$L__BB6_231;
$L__BB6_35:
	// begin inline asm
	mov.u32 %r681, %laneid;
	// end inline asm
	and.b32  	%r732, %r3, 992;
	add.s32 	%r733, %r732, 32;
	setp.gt.s32 	%p206, %r733, %r2;
	not.b32 	%r734, %r732;
	add.s32 	%r735, %r2, %r734;
	selp.b32 	%r730, %r735, 31, %p206;
	mov.b64 	%rd227, %fd1745;
	mov.b64 	{%r683, %r688}, %rd227;
	mov.b32 	%r689, 1;
	mov.b32 	%r731, -1;
	// begin inline asm
	shfl.sync.down.b32 %r682, %r683, %r689, %r730, %r731;
	// end inline asm
	// begin inline asm
	shfl.sync.down.b32 %r687, %r688, %r689, %r730, %r731;
	// end inline asm
	mov.b64 	%rd228, {%r682, %r687};
	mov.b64 	%fd1635, %rd228;
	setp.lt.s32 	%p207, %r681, %r730;
	add.f64 	%fd1636, %fd1745, %fd1635;
	selp.f64 	%fd1637, %fd1636, %fd1745, %p207;
	mov.b64 	%rd229, %fd1637;
	mov.b64 	{%r693, %r698}, %rd229;
	mov.b32 	%r699, 2;
	// begin inline asm
	shfl.sync.down.b32 %r692, %r693, %r699, %r730, %r731;
	// end inline asm
	// begin inline asm
	shfl.sync.down.b32 %r697, %r698, %r699, %r730, %r731;
	// end inline asm
	mov.b64 	%rd230, {%r692, %r697};
	mov.b64 	%fd1638, %rd230;
	add.s32 	%r736, %r681, 2;
	setp.gt.s32 	%p208, %r736, %r730;
	add.f64 	%fd1639, %fd1637, %fd1638;
	selp.f64 	%fd1640, %fd1637, %fd1639, %p208;
	mov.b64 	%rd231, %fd1640;
	mov.b64 	{%r703, %r708}, %rd231;
	mov.b32 	%r709, 4;
	// begin inline asm
	shfl.sync.down.b32 %r702, %r703, %r709, %r730, %r731;
	// end inline asm
	// begin inline asm
	shfl.sync.down.b32 %r707, %r708, %r709, %r730, %r731;
	// end inline asm
	mov.b64 	%rd232, {%r702, %r707};
	mov.b64 	%fd1641, %rd232;
	add.s32 	%r737, %r681, 4;
	setp.gt.s32 	%p209, %r737, %r730;
	add.f64 	%fd1642, %fd1640, %fd1641;
	selp.f64 	%fd1643, %fd1640, %fd1642, %p209;
	mov.b64 	%rd233, %fd1643;
	mov.b64 	{%r713, %r718}, %rd233;
	mov.b32 	%r719, 8;
	// begin inline asm
	shfl.sync.down.b32 %r712, %r713, %r719, %r730, %r731;
	// end inline asm
	// begin inline asm
	shfl.sync.down.b32 %r717, %r718, %r719, %r730, %r731;
	// end inline asm
	mov.b64 	%rd234, {%r712, %r717};
	mov.b64 	%fd1644, %rd234;
	add.s32 	%r738, %r681, 8;
	setp.gt.s32 	%p210, %r738, %r730;
	add.f64 	%fd1645, %fd1643, %fd1644;
	selp.f64 	%fd1646, %fd1643, %fd1645, %p210;
	mov.b64 	%rd235, %fd1646;
	mov.b64 	{%r723, %r728}, %rd235;
	mov.b32 	%r729, 16;
	// begin inline asm
	shfl.sync.down.b32 %r722, %r723, %r729, %r730, %r731;
	// end inline asm
	// begin inline asm
	shfl.sync.down.b32 %r727, %r728, %r729, %r730, %r731;
	// end inline asm
	mov.b64 	%rd236, {%r722, %r727};
	mov.b64 	%fd1647, %rd236;
	add.s32 	%r739, %r681, 16;
	setp.gt.s32 	%p211, %r739, %r730;
	add.f64 	%fd1648, %fd1646, %fd1647;
	selp.f64 	%fd1809, %fd1646, %fd1648, %p211;
	setp.ne.s32 	%p212, %r681, 0;
	@%p212 bra 	$L__BB6_37;
	shr.u32 	%r740, %r3, 2;
	and.b32  	%r741, %r740, 248;
	mov.u32 	%r742, _ZZN3cub18CUB_300001_SM_10006detail6reduce18DeviceReduceKernelINS2_10policy_hubIdyN4cuda3std3__44plusIdEEE10Policy1000EN6thrust24THRUST_300001_SM_1000_NS12zip_iteratorINS7_5tupleIJNSD_6detail15normal_iteratorINSD_10device_ptrIiEEEESK_EEEEEyS9_d4simpEEvT0_PT3_T1_NS0_13GridEvenShareISR_EET2_T4_E12temp_storage;
	add.s32 	%r743, %r742, %r741;
	st.shared.f64 	[%r743+16], %fd1809;
$L__BB6_37:
	bar.sync 	0;
	setp.ne.s32 	%p213, %r3, 0;
	@%p213 bra 	$L__BB6_231;
	setp.gt.s32 	%p214, %r2, 32;
	ld.shared.f64 	%fd1649, [_ZZN3cub18CUB_300001_SM_10006detail6reduce18DeviceReduceKernelINS2_10policy_hubIdyN4cuda3std3__44plusIdEEE10Policy1000EN6thrust24THRUST_300001_SM_1000_NS12zip_iteratorINS7_5tupleIJNSD_6detail15normal_iteratorINSD_10device_ptrIiEEEESK_EEEEEyS9_d4simpEEvT0_PT3_T1_NS0_13GridEvenShareISR_EET2_T4_E12temp_storage+24];
	add.f64 	%fd1650, %fd1809, %fd1649;
	selp.f64 	%fd1651, %fd1650, %fd1809, %p214;
	setp.gt.s32 	%p215, %r2, 64;
	ld.shared.f64 	%fd1652, [_ZZN3cub18CUB_300001_SM_10006detail6reduce18DeviceReduceKernelINS2_10policy_hubIdyN4cuda3std3__44plusIdEEE10Policy1000EN6thrust24THRUST_300001_SM_1000_NS12zip_iteratorINS7_5tupleIJNSD_6detail15normal_iteratorINSD_10device_ptrIiEEEESK_EEEEEyS9_d4simpEEvT0_PT3_T1_NS0_13GridEvenShareISR_EET2_T4_E12temp_storage+32];
	add.f64 	%fd1653, %fd1652, %fd1651;
	selp.f64 	%fd1654, %fd1653, %fd1651, %p215;
	setp.gt.s32 	%p216, %r2, 96;
	ld.shared.f64 	%fd1655, [_ZZN3cub18CUB_300001_SM_10006detail6reduce18DeviceReduceKernelINS2_10policy_hubIdyN4cuda3std3__44plusIdEEE10Policy1000EN6thrust24THRUST_300001_SM_1000_NS12zip_iteratorINS7_5tupleIJNSD_6detail15normal_iteratorINSD_10device_ptrIiEEEESK_EEEEEyS9_d4simpEEvT0_PT3_T1_NS0_13GridEvenShareISR_EET2_T4_E12temp_storage+40];
	add.f64 	%fd1656, %fd1655, %fd1654;
	selp.f64 	%fd1657, %fd1656, %fd1654, %p216;
	setp.gt.s32 	%p217, %r2, 128;
	ld.shared.f64 	%fd1658, [_ZZN3cub18CUB_300001_SM_10006detail6reduce18DeviceReduceKernelINS2_10policy_hubIdyN4cuda3std3__44plusIdEEE10Policy1000EN6thrust24THRUST_300001_SM_1000_NS12zip_iteratorINS7_5tupleIJNSD_6detail15normal_iteratorINSD_10device_ptrIiEEEESK_EEEEEyS9_d4simpEEvT0_PT3_T1_NS0_13GridEvenShareISR_EET2_T4_E12temp_storage+48];
	add.f64 	%fd1659, %fd1658, %fd1657;
	selp.f64 	%fd1660, %fd1659, %fd1657, %p217;
	setp.gt.s32 	%p218, %r2, 160;
	ld.shared.f64 	%fd1661, [_ZZN3cub18CUB_300001_SM_10006detail6reduce18DeviceReduceKernelINS2_10policy_hubIdyN4cuda3std3__44plusIdEEE10Policy1000EN6thrust24THRUST_300001_SM_1000_NS12zip_iteratorINS7_5tupleIJNSD_6detail15normal_iteratorINSD_10device_ptrIiEEEESK_EEEEEyS9_d4simpEEvT0_PT3_T1_NS0_13GridEvenShareISR_EET2_T4_E12temp_storage+56];
	add.f64 	%fd1662, %fd1661, %fd1660;
	selp.f64 	%fd1663, %fd1662, %fd1660, %p218;
	setp.gt.s32 	%p219, %r2, 192;
	ld.shared.f64 	%fd1664, [_ZZN3cub18CUB_300001_SM_10006detail6reduce18DeviceReduceKernelINS2_10policy_hubIdyN4cuda3std3__44plusIdEEE10Policy1000EN6thrust24THRUST_300001_SM_1000_NS12zip_iteratorINS7_5tupleIJNSD_6detail15normal_iteratorINSD_10device_ptrIiEEEESK_EEEEEyS9_d4simpEEvT0_PT3_T1_NS0_13GridEvenShareISR_EET2_T4_E12temp_storage+64];
	add.f64 	%fd1665, %fd1664, %fd1663;
	selp.f64 	%fd1666, %fd1665, %fd1663, %p219;
	setp.gt.s32 	%p220, %r2, 224;
	ld.shared.f64 	%fd1667, [_ZZN3cub18CUB_300001_SM_10006detail6reduce18DeviceReduceKernelINS2_10policy_hubIdyN4cuda3std3__44plusIdEEE10Policy1000EN6thrust24THRUST_300001_SM_1000_NS12zip_iteratorINS7_5tupleIJNSD_6detail15normal_iteratorINSD_10device_ptrIiEEEESK_EEEEEyS9_d4simpEEvT0_PT3_T1_NS0_13GridEvenShareISR_EET2_T4_E12temp_storage+72];
	add.f64 	%fd1668, %fd1667, %fd1666;
	selp.f64 	%fd1669, %fd1668, %fd1666, %p220;
	setp.gt.s32 	%p221, %r2, 256;
	ld.shared.f64 	%fd1670, [_ZZN3cub18CUB_300001_SM_10006detail6reduce18DeviceReduceKernelINS2_10policy_hubIdyN4cuda3std3__44plusIdEEE10Policy1000EN6thrust24THRUST_300001_SM_1000_NS12zip_iteratorINS7_5tupleIJNSD_6detail15normal_iteratorINSD_10device_ptrIiEEEESK_EEEEEyS9_d4simpEEvT0_PT3_T1_NS0_13GridEvenShareISR_EET2_T4_E12temp_storage+80];
	add.f64 	%fd1671, %fd1670, %fd1669;
	selp.f64 	%fd1672, %fd1671, %fd1669, %p221;
	setp.gt.s32 	%p222, %r2, 288;
	ld.shared.f64 	%fd1673, [_ZZN3cub18CUB_300001_SM_10006detail6reduce18DeviceReduceKernelINS2_10policy_hubIdyN4cuda3std3__44plusIdEEE10Policy1000EN6thrust24THRUST_300001_SM_1000_NS12zip_iteratorINS7_5tupleIJNSD_6detail15normal_iteratorINSD_10device_ptrIiEEEESK_EEEEEyS9_d4simpEEvT0_PT3_T1_NS0_13GridEvenShareISR_EET2_T4_E12temp_storage+88];
	add.f64 	%fd1674, %fd1673, %fd1672;
	selp.f64 	%fd1675, %fd1674, %fd1672, %p222;
	setp.gt.s32 	%p223, %r2, 320;
	ld.shared.f64 	%fd1676, [_ZZN3cub18CUB_300001_SM_10006detail6reduce18DeviceReduceKernelINS2_10policy_hubIdyN4cuda3std3__44plusIdEEE10Policy1000EN6thrust24THRUST_300001_SM_1000_NS12zip_iteratorINS7_5tupleIJNSD_6detail15normal_iteratorINSD_10device_ptrIiEEEESK_EEEEEyS9_d4simpEEvT0_PT3_T1_NS0_13GridEvenShareISR_EET2_T4_E12temp_storage+96];
	add.f64 	%fd1677, %fd1676, %fd1675;
	selp.f64 	%fd1678, %fd1677, %fd1675, %p223;
	setp.gt.s32 	%p224, %r2, 352;
	ld.shared.f64 	%fd1679, [_ZZN3cub18CUB_300001_SM_10006detail6reduce18DeviceReduceKernelINS2_10policy_hubIdyN4cuda3std3__44plusIdEEE10Policy1000EN6thrust24THRUST_300001_SM_1000_NS12zip_iteratorINS7_5tupleIJNSD_6detail15normal_iteratorINSD_10device_ptrIiEEEESK_EEEEEyS9_d4simpEEvT0_PT3_T1_NS0_13GridEvenShareISR_EET2_T4_E12temp_storage+104];
	add.f64 	%fd1680, %fd1679, %fd1678;
	selp.f64 	%fd1681, %fd1680, %fd1678, %p224;
	setp.gt.s32 	%p225, %r2, 384;
	ld.shared.f64 	%fd1682, [_ZZN3cub18CUB_300001_SM_10006detail6reduce18DeviceReduceKernelINS2_10policy_hubIdyN4cuda3std3__44plusIdEEE10Policy1000EN6thrust24THRUST_300001_SM_1000_NS12zip_iteratorINS7_5tupleIJNSD_6detail15normal_iteratorINSD_10device_ptrIiEEEESK_EEEEEyS9_d4simpEEvT0_PT3_T1_NS0_13GridEvenShareISR_EET2_T4_E12temp_storage+112];
	add.f64 	%fd1683, %fd1682, %fd1681;
	selp.f64 	%fd1684, %fd1683, %fd1681, %p225;
	setp.gt.s32 	%p226, %r2, 416;
	ld.shared.f64 	%fd1685, [_ZZN3cub18CUB_300001_SM_10006detail6reduce18DeviceReduceKernelINS2_10policy_hubIdyN4cuda3std3__44plusIdEEE10Policy1000EN6thrust24THRUST_300001_SM_1000_NS12zip_iteratorINS7_5tupleIJNSD_6detail15normal_iteratorINSD_10device_ptrIiEEEESK_EEEEEyS9_d4simpEEvT0_PT3_T1_NS0_13GridEvenShareISR_EET2_T4_E12temp_storage+120];
	add.f64 	%fd1686, %fd1685, %fd1684;
	selp.f64 	%fd1687, %fd1686, %fd1684, %p226;
	setp.gt.s32 	%p227, %r2, 448;
	ld.shared.f64 	%fd1688, [_ZZN3cub18CUB_300001_SM_10006detail6reduce18DeviceReduceKernelINS2_10policy_hubIdyN4cuda3std3__44plusIdEEE10Policy1000EN6thrust24THRUST_300001_SM_1000_NS12zip_iteratorINS7_5tupleIJNSD_6detail15normal_iteratorINSD_10device_ptrIiEEEESK_EEEEEyS9_d4simpEEvT0_PT3_T1_NS0_13GridEvenShareISR_EET2_T4_E12temp_storage+128];
	add.f64 	%fd1689, %fd1688, %fd1687;
	selp.f64 	%fd1690, %fd1689, %fd1687, %p227;
	setp.gt.s32 	%p228, %r2, 480;
	ld.shared.f64 	%fd1691, [_ZZN3cub18CUB_300001_SM_10006detail6reduce18DeviceReduceKernelINS2_10policy_hubIdyN4cuda3std3__44plusIdEEE10Policy1000EN6thrust24THRUST_300001_SM_1000_NS12zip_iteratorINS7_5tupleIJNSD_6detail15normal_iteratorINSD_10device_ptrIiEEEESK_EEEEEyS9_d4simpEEvT0_PT3_T1_NS0_13GridEvenShareISR_EET2_T4_E12temp_storage+136];
	add.f64 	%fd1692, %fd1691, %fd1690;
	selp.f64 	%fd1809, %fd1692, %fd1690, %p228;
	bra.uni 	$L__BB6_231;
$L__BB6_39:
	mov.u32 	%r221, %tid.x;
	cvt.u64.u32 	%rd40, %r221;
	add.s64 	%rd41, %rd40, %rd255;
	shl.b64 	%rd42, %rd41, 2;
	add.s64 	%rd11, %rd2, %rd42;
	add.s64 	%rd12, %rd3, %rd42;
	ld.global.u32 	%r222, [%rd11];
	ld.global.u32 	%r32, [%rd12];
	cvt.rn.f64.s32 	%fd357, %r222;
	mul.f64 	%fd50, %fd1, %fd357;
	abs.f64 	%fd51, %fd50;
	setp.neu.f64 	%p2, %fd51, 0d7FF0000000000000;
	@%p2 bra 	$L__BB6_41;
	mov.f64 	%fd363, 0d0000000000000000;
	mul.rn.f64 	%fd1746, %fd50, %fd363;
	mov.b32 	%r809, 0;
	bra.uni 	$L__BB6_43;
$L__BB6_41:
	mul.f64 	%fd358, %fd50, 0d3FE45F306DC9C883;
	cvt.rni.s32.f64 	%r809, %fd358;
	cvt.rn.f64.s32 	%fd359, %r809;
	fma.rn.f64 	%fd360, %fd359, 0dBFF921FB54442D18, %fd50;
	fma.rn.f64 	%fd361, %fd359, 0dBC91A62633145C00, %fd360;
	fma.rn.f64 	%fd1746, %fd359, 0dB97B839A252049C0, %fd361;
	setp.ltu.f64 	%p3, %fd51, 0d41E0000000000000;
	@%p3 bra 	$L__BB6_43;
	{ // callseq 110, 0
	.param .b64 param0;
	st.param.f64 	[param0], %fd50;
	.param .align 16 .b8 retval0[16];
	call.uni (retval0), 
	__internal_trig_reduction_slowpathd, 
	(
	param0
	);
	ld.param.f64 	%fd1746, [retval0];
	ld.param.b32 	%r809, [retval0+8];
	} // callseq 110
$L__BB6_43:
	shl.b32 	%r225, %r809, 6;
	cvt.u64.u32 	%rd43, %r225;
	and.b64  	%rd44, %rd43, 64;
	mov.u64 	%rd45, __cudart_sin_cos_coeffs;
	add.s64 	%rd46, %rd45, %rd44;
	mul.rn.f64 	%fd364, %fd1746, %fd1746;
	and.b32  	%r226, %r809, 1;
	setp.eq.b32 	%p4, %r226, 1;
	selp.f64 	%fd365, 0dBDA8FF8320FD8164, 0d3DE5DB65F9785EBA, %p4;
	ld.global.nc.v2.f64 	{%fd366, %fd367}, [%rd46];
	fma.rn.f64 	%fd368, %fd365, %fd364, %fd366;
	fma.rn.f64 	%fd369, %fd368, %fd364, %fd367;
	ld.global.nc.v2.f64 	{%fd370, %fd371}, [%rd46+16];
	fma.rn.f64 	%fd372, %fd369, %fd364, %fd370;
	fma.rn.f64 	%fd373, %fd372, %fd364, %fd371;
	ld.global.nc.v2.f64 	{%fd374, %fd375}, [%rd46+32];
	fma.rn.f64 	%fd376, %fd373, %fd364, %fd374;
	fma.rn.f64 	%fd377, %fd376, %fd364, %fd375;
	fma.rn.f64 	%fd378, %fd377, %fd1746, %fd1746;
	fma.rn.f64 	%fd379, %fd377, %fd364, 0d3FF0000000000000;
	selp.f64 	%fd380, %fd379, %fd378, %p4;
	and.b32  	%r227, %r809, 2;
	setp.eq.s32 	%p5, %r227, 0;
	mov.f64 	%fd381, 0d0000000000000000;
	sub.f64 	%fd382, %fd381, %fd380;
	selp.f64 	%fd56, %fd380, %fd382, %p5;
	fma.rn.f64 	%fd383, %fd56, 0d3FF71547652B82FE, 0d4338000000000000;
	{
	.reg .b32 %temp; 
	mov.b64 	{%r36, %temp}, %fd383;
	}
	mov.f64 	%fd384, 0dC338000000000000;
	add.rn.f64 	%fd385, %fd383, %fd384;
	fma.rn.f64 	%fd386, %fd385, 0dBFE62E42FEFA39EF, %fd56;
	fma.rn.f64 	%fd387, %fd385, 0dBC7ABC9E3B39803F, %fd386;
	fma.rn.f64 	%fd388, %fd387, 0d3E5ADE1569CE2BDF, 0d3E928AF3FCA213EA;
	fma.rn.f64 	%fd389, %fd388, %fd387, 0d3EC71DEE62401315;
	fma.rn.f64 	%fd390, %fd389, %fd387, 0d3EFA01997C89EB71;
	fma.rn.f64 	%fd391, %fd390, %fd387, 0d3F2A01A014761F65;
	fma.rn.f64 	%fd392, %fd391, %fd387, 0d3F56C16C1852B7AF;
	fma.rn.f64 	%fd393, %fd392, %fd387, 0d3F81111111122322;
	fma.rn.f64 	%fd394, %fd393, %fd387, 0d3FA55555555502A1;
	fma.rn.f64 	%fd395, %fd394, %fd387, 0d3FC5555555555511;
	fma.rn.f64 	%fd396, %fd395, %fd387, 0d3FE000000000000B;
	fma.rn.f64 	%fd397, %fd396, %fd387, 0d3FF0000000000000;
	fma.rn.f64 	%fd398, %fd397, %fd387, 0d3FF0000000000000;
	{
	.reg .b32 %temp; 
	mov.b64 	{%r37, %temp}, %fd398;
	}
	{
	.reg .b32 %temp; 
	mov.b64 	{%temp, %r38}, %fd398;
	}
	shl.b32 	%r228, %r36, 20;
	add.s32 	%r229, %r228, %r38;
	mov.b64 	%fd1747, {%r37, %r229};
	{
	.reg .b32 %temp; 
	mov.b64 	{%temp, %r230}, %fd56;
	}
	mov.b32 	%f18, %r230;
	abs.f32 	%f3, %f18;
	setp.lt.f32 	%p6, %f3, 0f4086232B;
	@%p6 bra 	$L__BB6_46;
	setp.lt.f64 	%p7, %fd56, 0d0000000000000000;
	add.f64 	%fd399, %fd56, 0d7FF0000000000000;
	selp.f64 	%fd1747, 0d0000000000000000, %fd399, %p7;
	setp.geu.f32 	%p8, %f3, 0f40874800;
	@%p8 bra 	$L__BB6_46;
	shr.u32 	%r231, %r36, 31;
	add.s32 	%r232, %r36, %r231;
	shr.s32 	%r233, %r232, 1;
	shl.b32 	%r234, %r233, 20;
	add.s32 	%r235, %r38, %r234;
	mov.b64 	%fd400, {%r37, %r235};
	sub.s32 	%r236, %r36, %r233;
	shl.b32 	%r237, %r236, 20;
	add.s32 	%r238, %r237, 1072693248;
	mov.b32 	%r239, 0;
	mov.b64 	%fd401, {%r239, %r238};
	mul.f64 	%fd1747, %fd401, %fd400;
$L__BB6_46:
	cvt.rn.f64.s32 	%fd402, %r32;
	mul.f64 	%fd61, %fd1747, %fd402;
	div.rn.f64 	%fd62, %fd50, 0d4044000000000000;
	abs.f64 	%fd63, %fd62;
	setp.neu.f64 	%p9, %fd63, 0d7FF0000000000000;
	@%p9 bra 	$L__BB6_48;
	mov.f64 	%fd408, 0d0000000000000000;
	mul.rn.f64 	%fd1749, %fd62, %fd408;
	mov.b32 	%r811, 1;
	bra.uni 	$L__BB6_51;
$L__BB6_48:
	mul.f64 	%fd403, %fd62, 0d3FE45F306DC9C883;
	cvt.rni.s32.f64 	%r810, %fd403;
	cvt.rn.f64.s32 	%fd404, %r810;
	fma.rn.f64 	%fd405, %fd404, 0dBFF921FB54442D18, %fd62;
	fma.rn.f64 	%fd406, %fd404, 0dBC91A62633145C00, %fd405;
	fma.rn.f64 	%fd1749, %fd404, 0dB97B839A252049C0, %fd406;
	setp.ltu.f64 	%p10, %fd63, 0d41E0000000000000;
	@%p10 bra 	$L__BB6_50;
	{ // callseq 111, 0
	.param .b64 param0;
	st.param.f64 	[param0], %fd62;
	.param .align 16 .b8 retval0[16];
	call.uni (retval0), 
	__internal_trig_reduction_slowpathd, 
	(
	param0
	);
	ld.param.f64 	%fd1749, [retval0];
	ld.param.b32 	%r810, [retval0+8];
	} // callseq 111
$L__BB6_50:
	add.s32 	%r811, %r810, 1;
$L__BB6_51:
	shl.b32 	%r242, %r811, 6;
	cvt.u64.u32 	%rd47, %r242;
	and.b64  	%rd48, %rd47, 64;
	add.s64 	%rd50, %rd45, %rd48;
	mul.rn.f64 	%fd409, %fd1749, %fd1749;
	and.b32  	%r243, %r811, 1;
	setp.eq.b32 	%p11, %r243, 1;
	selp.f64 	%fd410, 0dBDA8FF8320FD8164, 0d3DE5DB65F9785EBA, %p11;
	ld.global.nc.v2.f64 	{%fd411, %fd412}, [%rd50];
	fma.rn.f64 	%fd413, %fd410, %fd409, %fd411;
	fma.rn.f64 	%fd414, %fd413, %fd409, %fd412;
	ld.global.nc.v2.f64 	{%fd415, %fd416}, [%rd50+16];
	fma.rn.f64 	%fd417, %fd414, %fd409, %fd415;
	fma.rn.f64 	%fd418, %fd417, %fd409, %fd416;
	ld.global.nc.v2.f64 	{%fd419, %fd420}, [%rd50+32];
	fma.rn.f64 	%fd421, %fd418, %fd409, %fd419;
	fma.rn.f64 	%fd422, %fd421, %fd409, %fd420;
	fma.rn.f64 	%fd423, %fd422, %fd1749, %fd1749;
	fma.rn.f64 	%fd424, %fd422, %fd409, 0d3FF0000000000000;
	selp.f64 	%fd425, %fd424, %fd423, %p11;
	and.b32  	%r244, %r811, 2;
	setp.eq.s32 	%p12, %r244, 0;
	mov.f64 	%fd426, 0d0000000000000000;
	sub.f64 	%fd427, %fd426, %fd425;
	selp.f64 	%fd428, %fd425, %fd427, %p12;
	mul.f64 	%fd69, %fd61, %fd428;
	ld.global.u32 	%r245, [%rd11+2048];
	ld.global.u32 	%r44, [%rd12+2048];
	cvt.rn.f64.s32 	%fd429, %r245;
	mul.f64 	%fd70, %fd1, %fd429;
	abs.f64 	%fd71, %fd70;
	setp.eq.f64 	%p13, %fd71, 0d7FF0000000000000;
	@%p13 bra 	$L__BB6_54;
	mul.f64 	%fd430, %fd70, 0d3FE45F306DC9C883;
	cvt.rni.s32.f64 	%r812, %fd430;
	cvt.rn.f64.s32 	%fd431, %r812;
	fma.rn.f64 	%fd432, %fd431, 0dBFF921FB54442D18, %fd70;
	fma.rn.f64 	%fd433, %fd431, 0dBC91A62633145C00, %fd432;
	fma.rn.f64 	%fd1750, %fd431, 0dB97B839A252049C0, %fd433;
	setp.ltu.f64 	%p14, %fd71, 0d41E0000000000000;
	@%p14 bra 	$L__BB6_55;
	{ // callseq 112, 0
	.param .b64 param0;
	st.param.f64 	[param0], %fd70;
	.param .align 16 .b8 retval0[16];
	call.uni (retval0), 
	__internal_trig_reduction_slowpathd, 
	(
	param0
	);
	ld.param.f64 	%fd1750, [retval0];
	ld.param.b32 	%r812, [retval0+8];
	} // callseq 112
	bra.uni 	$L__BB6_55;
$L__BB6_54:
	mov.f64 	%fd435, 0d0000000000000000;
	mul.rn.f64 	%fd1750, %fd70, %fd435;
	mov.b32 	%r812, 0;
$L__BB6_55:
	shl.b32 	%r248, %r812, 6;
	cvt.u64.u32 	%rd51, %r248;
	and.b64  	%rd52, %rd51, 64;
	add.s64 	%rd54, %rd45, %rd52;
	mul.rn.f64 	%fd436, %fd1750, %fd1750;
	and.b32  	%r249, %r812, 1;
	setp.eq.b32 	%p15, %r249, 1;
	selp.f64 	%fd437, 0dBDA8FF8320FD8164, 0d3DE5DB65F9785EBA, %p15;
	ld.global.nc.v2.f64 	{%fd438, %fd439}, [%rd54];
	fma.rn.f64 	%fd440, %fd437, %fd436, %fd438;
	fma.rn.f64 	%fd441, %fd440, %fd436, %fd439;
	ld.global.nc.v2.f64 	{%fd442, %fd443}, [%rd54+16];
	fma.rn.f64 	%fd444, %fd441, %fd436, %fd442;
	fma.rn.f64 	%fd445, %fd444, %fd436, %fd443;
	ld.global.nc.v2.f64 	{%fd446, %fd447}, [%rd54+32];
	fma.rn.f64 	%fd448, %fd445, %fd436, %fd446;
	fma.rn.f64 	%fd449, %fd448, %fd436, %fd447;
	fma.rn.f64 	%fd450, %fd449, %fd1750, %fd1750;
	fma.rn.f64 	%fd451, %fd449, %fd436, 0d3FF0000000000000;
	selp.f64 	%fd452, %fd451, %fd450, %p15;
	and.b32  	%r250, %r812, 2;
	setp.eq.s32 	%p16, %r250, 0;
	mov.f64 	%fd453, 0d0000000000000000;
	sub.f64 	%fd454, %fd453, %fd452;
	selp.f64 	%fd76, %fd452, %fd454, %p16;
	fma.rn.f64 	%fd455, %fd76, 0d3FF71547652B82FE, 0d4338000000000000;
	{
	.reg .b32 %temp; 
	mov.b64 	{%r48, %temp}, %fd455;
	}
	mov.f64 	%fd456, 0dC338000000000000;
	add.rn.f64 	%fd457, %fd455, %fd456;
	fma.rn.f64 	%fd458, %fd457, 0dBFE62E42FEFA39EF, %fd76;
	fma.rn.f64 	%fd459, %fd457, 0dBC7ABC9E3B39803F, %fd458;
	fma.rn.f64 	%fd460, %fd459, 0d3E5ADE1569CE2BDF, 0d3E928AF3FCA213EA;
	fma.rn.f64 	%fd461, %fd460, %fd459, 0d3EC71DEE62401315;
	fma.rn.f64 	%fd462, %fd461, %fd459, 0d3EFA01997C89EB71;
	fma.rn.f64 	%fd463, %fd462, %fd459, 0d3F2A01A014761F65;
	fma.rn.f64 	%fd464, %fd463, %fd459, 0d3F56C16C1852B7AF;
	fma.rn.f64 	%fd465, %fd464, %fd459, 0d3F81111111122322;
	fma.rn.f64 	%fd466, %fd465, %fd459, 0d3FA55555555502A1;
	fma.rn.f64 	%fd467, %fd466, %fd459, 0d3FC5555555555511;
	fma.rn.f64 	%fd468, %fd467, %fd459, 0d3FE000000000000B;
	fma.rn.f64 	%fd469, %fd468, %fd459, 0d3FF0000000000000;
	fma.rn.f64 	%fd470, %fd469, %fd459, 0d3FF0000000000000;
	{
	.reg .b32 %temp; 
	mov.b64 	{%r49, %temp}, %fd470;
	}
	{
	.reg .b32 %temp; 
	mov.b64 	{%temp, %r50}, %fd470;
	}
	shl.b32 	%r251, %r48, 20;
	add.s32 	%r252, %r251, %r50;
	mov.b64 	%fd1751, {%r49, %r252};
	{
	.reg .b32 %temp; 
	mov.b64 	{%temp, %r253}, %fd76;
	}
	mov.b32 	%f19, %r253;
	abs.f32 	%f4, %f19;
	setp.lt.f32 	%p17, %f4, 0f4086232B;
	@%p17 bra 	$L__BB6_58;
	setp.lt.f64 	%p18, %fd76, 0d0000000000000000;
	add.f64 	%fd471, %fd76, 0d7FF0000000000000;
	selp.f64 	%fd1751, 0d0000000000000000, %fd471, %p18;
	setp.geu.f32 	%p19, %f4, 0f40874800;
	@%p19 bra 	$L__BB6_58;
	shr.u32 	%r254, %r48, 31;
	add.s32 	%r255, %r48, %r254;
	shr.s32 	%r256, %r255, 1;
	shl.b32 	%r257, %r256, 20;
	add.s32 	%r258, %r50, %r257;
	mov.b64 	%fd472, {%r49, %r258};
	sub.s32 	%r259, %r48, %r256;
	shl.b32 	%r260, %r259, 20;
	add.s32 	%r261, %r260, 1072693248;
	mov.b32 	%r262, 0;
	mov.b64 	%fd473, {%r262, %r261};
	mul.f64 	%fd1751, %fd473, %fd472;
$L__BB6_58:
	cvt.rn.f64.s32 	%fd474, %r44;
	mul.f64 	%fd81, %fd1751, %fd474;
	div.rn.f64 	%fd82, %fd70, 0d4044000000000000;
	abs.f64 	%fd83, %fd82;
	setp.eq.f64 	%p20, %fd83, 0d7FF0000000000000;
	@%p20 bra 	$L__BB6_62;
	mul.f64 	%fd475, %fd82, 0d3FE45F306DC9C883;
	cvt.rni.s32.f64 	%r813, %fd475;
	cvt.rn.f64.s32 	%fd476, %r813;
	fma.rn.f64 	%fd477, %fd476, 0dBFF921FB54442D18, %fd82;
	fma.rn.f64 	%fd478, %fd476, 0dBC91A62633145C00, %fd477;
	fma.rn.f64 	%fd1753, %fd476, 0dB97B839A252049C0, %fd478;
	setp.ltu.f64 	%p21, %fd83, 0d41E0000000000000;
	@%p21 bra 	$L__BB6_61;
	{ // callseq 113, 0
	.param .b64 param0;
	st.param.f64 	[param0], %fd82;
	.param .align 16 .b8 retval0[16];
	call.uni (retval0), 
	__internal_trig_reduction_slowpathd, 
	(
	param0
	);
	ld.param.f64 	%fd1753, [retval0];
	ld.param.b32 	%r813, [retval0+8];
	} // callseq 113
$L__BB6_61:
	add.s32 	%r814, %r813, 1;
	bra.uni 	$L__BB6_63;
$L__BB6_62:
	mov.f64 	%fd480, 0d0000000000000000;
	mul.rn.f64 	%fd1753, %fd82, %fd480;
	mov.b32 	%r814, 1;
$L__BB6_63:
	shl.b32 	%r265, %r814, 6;
	cvt.u64.u32 	%rd55, %r265;
	and.b64  	%rd56, %rd55, 64;
	add.s64 	%rd58, %rd45, %rd56;
	mul.rn.f64 	%fd481, %fd1753, %fd1753;
	and.b32  	%r266, %r814, 1;
	setp.eq.b32 	%p22, %r266, 1;
	selp.f64 	%fd482, 0dBDA8FF8320FD8164, 0d3DE5DB65F9785EBA, %p22;
	ld.global.nc.v2.f64 	{%fd483, %fd484}, [%rd58];
	fma.rn.f64 	%fd485, %fd482, %fd481, %fd483;
	fma.rn.f64 	%fd486, %fd485, %fd481, %fd484;
	ld.global.nc.v2.f64 	{%fd487, %fd488}, [%rd58+16];
	fma.rn.f64 	%fd489, %fd486, %fd481, %fd487;
	fma.rn.f64 	%fd490, %fd489, %fd481, %fd488;
	ld.global.nc.v2.f64 	{%fd491, %fd492}, [%rd58+32];
	fma.rn.f64 	%fd493, %fd490, %fd481, %fd491;
	fma.rn.f64 	%fd494, %fd493, %fd481, %fd492;
	fma.rn.f64 	%fd495, %fd494, %fd1753, %fd1753;
	fma.rn.f64 	%fd496, %fd494, %fd481, 0d3FF0000000000000;
	selp.f64 	%fd497, %fd496, %fd495, %p22;
	and.b32  	%r267, %r814, 2;
	setp.eq.s32 	%p23, %r267, 0;
	mov.f64 	%fd498, 0d0000000000000000;
	sub.f64 	%fd499, %fd498, %fd497;
	selp.f64 	%fd500, %fd497, %fd499, %p23;
	mul.f64 	%fd89, %fd81, %fd500;
	ld.global.u32 	%r268, [%rd11+4096];
	ld.global.u32 	%r56, [%rd12+4096];
	cvt.rn.f64.s32 	%fd501, %r268;
	mul.f64 	%fd90, %fd1, %fd501;
	abs.f64 	%fd91, %fd90;
	setp.eq.f64 	%p24, %fd91, 0d7FF0000000000000;
	@%p24 bra 	$L__BB6_66;
	mul.f64 	%fd502, %fd90, 0d3FE45F306DC9C883;
	cvt.rni.s32.f64 	%r815, %fd502;
	cvt.rn.f64.s32 	%fd503, %r815;
	fma.rn.f64 	%fd504, %fd503, 0dBFF921FB54442D18, %fd90;
	fma.rn.f64 	%fd505, %fd503, 0dBC91A62633145C00, %fd504;
	fma.rn.f64 	%fd1754, %fd503, 0dB97B839A252049C0, %fd505;
	setp.ltu.f64 	%p25, %fd91, 0d41E0000000000000;
	@%p25 bra 	$L__BB6_67;
	{ // callseq 114, 0
	.param .b64 param0;
	st.param.f64 	[param0], %fd90;
	.param .align 16 .b8 retval0[16];
	call.uni (retval0), 
	__internal_trig_reduction_slowpathd, 
	(
	param0
	);
	ld.param.f64 	%fd1754, [retval0];
	ld.param.b32 	%r815, [retval0+8];
	} // callseq 114
	bra.uni 	$L__BB6_67;
$L__BB6_66:
	mov.f64 	%fd507, 0d0000000000000000;
	mul.rn.f64 	%fd1754, %fd90, %fd507;
	mov.b32 	%r815, 0;
$L__BB6_67:
	shl.b32 	%r271, %r815, 6;
	cvt.u64.u32 	%rd59, %r271;
	and.b64  	%rd60, %rd59, 64;
	add.s64 	%rd62, %rd45, %rd60;
	mul.rn.f64 	%fd508, %fd1754, %fd1754;
	and.b32  	%r272, %r815, 1;
	setp.eq.b32 	%p26, %r272, 1;
	selp.f64 	%fd509, 0dBDA8FF8320FD8164, 0d3DE5DB65F9785EBA, %p26;
	ld.global.nc.v2.f64 	{%fd510, %fd511}, [%rd62];
	fma.rn.f64 	%fd512, %fd509, %fd508, %fd510;
	fma.rn.f64 	%fd513, %fd512, %fd508, %fd511;
	ld.global.nc.v2.f64 	{%fd514, %fd515}, [%rd62+16];
	fma.rn.f64 	%fd516, %fd513, %fd508, %fd514;
	fma.rn.f64 	%fd517, %fd516, %fd508, %fd515;
	ld.global.nc.v2.f64 	{%fd518, %fd519}, [%rd62+32];
	fma.rn.f64 	%fd520, %fd517, %fd508, %fd518;
	fma.rn.f64 	%fd521, %fd520, %fd508, %fd519;
	fma.rn.f64 	%fd522, %fd521, %fd1754, %fd1754;
	fma.rn.f64 	%fd523, %fd521, %fd508, 0d3FF0000000000000;
	selp.f64 	%fd524, %fd523, %fd522, %p26;
	and.b32  	%r273, %r815, 2;
	setp.eq.s32 	%p27, %r273, 0;
	mov.f64 	%fd525, 0d0000000000000000;
	sub.f64 	%fd526, %fd525, %fd524;
	selp.f64 	%fd96, %fd524, %fd526, %p27;
	fma.rn.f64 	%fd527, %fd96, 0d3FF71547652B82FE, 0d4338000000000000;
	{
	.reg .b32 %temp; 
	mov.b64 	{%r60, %temp}, %fd527;
	}
	mov.f64 	%fd528, 0dC338000000000000;
	add.rn.f64 	%fd529, %fd527, %fd528;
	fma.rn.f64 	%fd530, %fd529, 0dBFE62E42FEFA39EF, %fd96;
	fma.rn.f64 	%fd531, %fd529, 0dBC7ABC9E3B39803F, %fd530;
	fma.rn.f64 	%fd532, %fd531, 0d3E5ADE1569CE2BDF, 0d3E928AF3FCA213EA;
	fma.rn.f64 	%fd533, %fd532, %fd531, 0d3EC71DEE62401315;
	fma.rn.f64 	%fd534, %fd533, %fd531, 0d3EFA01997C89EB71;
	fma.rn.f64 	%fd535, %fd534, %fd531, 0d3F2A01A014761F65;
	fma.rn.f64 	%fd536, %fd535, %fd531, 0d3F56C16C1852B7AF;
	fma.rn.f64 	%fd537, %fd536, %fd531, 0d3F81111111122322;
	fma.rn.f64 	%fd538, %fd537, %fd531, 0d3FA55555555502A1;
	fma.rn.f64 	%fd539, %fd538, %fd531, 0d3FC5555555555511;
	fma.rn.f64 	%fd540, %fd539, %fd531, 0d3FE000000000000B;
	fma.rn.f64 	%fd541, %fd540, %fd531, 0d3FF0000000000000;
	fma.rn.f64 	%fd542, %fd541, %fd531, 0d3FF0000000000000;
	{
	.reg .b32 %temp; 
	mov.b64 	{%r61, %temp}, %fd542;
	}
	{
	.reg .b32 %temp; 
	mov.b64 	{%temp, %r62}, %fd542;
	}
	shl.b32 	%r274, %r60, 20;
	add.s32 	%r275, %r274, %r62;
	mov.b64 	%fd1755, {%r61, %r275};
	{
	.reg .b32 %temp; 
	mov.b64 	{%temp, %r276}, %fd96;
	}
	mov.b32 	%f20, %r276;
	abs.f32 	%f5, %f20;
	setp.lt.f32 	%p28, %f5, 0f4086232B;
	@%p28 bra 	$L__BB6_70;
	setp.lt.f64 	%p29, %fd96, 0d0000000000000000;
	add.f64 	%fd543, %fd96, 0d7FF0000000000000;
	selp.f64 	%fd1755, 0d0000000000000000, %fd543, %p29;
	setp.geu.f32 	%p30, %f5, 0f40874800;
	@%p30 bra 	$L__BB6_70;
	shr.u32 	%r277, %r60, 31;
	add.s32 	%r278, %r60, %r277;
	shr.s32 	%r279, %r278, 1;
	shl.b32 	%r280, %r279, 20;
	add.s32 	%r281, %r62, %r280;
	mov.b64 	%fd544, {%r61, %r281};
	sub.s32 	%r282, %r60, %r279;
	shl.b32 	%r283, %r282, 20;
	add.s32 	%r284, %r283, 1072693248;
	mov.b32 	%r285, 0;
	mov.b64 	%fd545, {%r285, %r284};
	mul.f64 	%fd1755, %fd545, %fd544;
$L__BB6_70:
	cvt.rn.f64.s32 	%fd546, %r56;
	mul.f64 	%fd101, %fd1755, %fd546;
	div.rn.f64 	%fd102, %fd90, 0d4044000000000000;
	abs.f64 	%fd103, %fd102;
	setp.eq.f64 	%p31, %fd103, 0d7FF0000000000000;
	@%p31 bra 	$L__BB6_74;
	mul.f64 	%fd547, %fd102, 0d3FE45F306DC9C883;
	cvt.rni.s32.f64 	%r816, %fd547;
	cvt.rn.f64.s32 	%fd548, %r816;
	fma.rn.f64 	%fd549, %fd548, 0dBFF921FB54442D18, %fd102;
	fma.rn.f64 	%fd550, %fd548, 0dBC91A62633145C00, %fd549;
	fma.rn.f64 	%fd1757, %fd548, 0dB97B839A252049C0, %fd550;
	setp.ltu.f64 	%p32, %fd103, 0d41E0000000000000;
	@%p32 bra 	$L__BB6_73;
	{ // callseq 115, 0
	.param .b64 param0;
	st.param.f64 	[param0], %fd102;
	.param .align 16 .b8 retval0[16];
	call.uni (retval0), 
	__internal_trig_reduction_slowpathd, 
	(
	param0
	);
	ld.param.f64 	%fd1757, [retval0];
	ld.param.b32 	%r816, [retval0+8];
	} // callseq 115
$L__BB6_73:
	add.s32 	%r817, %r816, 1;
	bra.uni 	$L__BB6_75;
$L__BB6_74:
	mov.f64 	%fd552, 0d0000000000000000;
	mul.rn.f64 	%fd1757, %fd102, %fd552;
	mov.b32 	%r817, 1;
$L__BB6_75:
	shl.b32 	%r288, %r817, 6;
	cvt.u64.u32 	%rd63, %r288;
	and.b64  	%rd64, %rd63, 64;
	add.s64 	%rd66, %rd45, %rd64;
	mul.rn.f64 	%fd553, %fd1757, %fd1757;
	and.b32  	%r289, %r817, 1;
	setp.eq.b32 	%p33, %r289, 1;
	selp.f64 	%fd554, 0dBDA8FF8320FD8164, 0d3DE5DB65F9785EBA, %p33;
	ld.global.nc.v2.f64 	{%fd555, %fd556}, [%rd66];
	fma.rn.f64 	%fd557, %fd554, %fd553, %fd555;
	fma.rn.f64 	%fd558, %fd557, %fd553, %fd556;
	ld.global.nc.v2.f64 	{%fd559, %fd560}, [%rd66+16];
	fma.rn.f64 	%fd561, %fd558, %fd553, %fd559;
	fma.rn.f64 	%fd562, %fd561, %fd553, %fd560;
	ld.global.nc.v2.f64 	{%fd563, %fd564}, [%rd66+32];
	fma.rn.f64 	%fd565, %fd562, %fd553, %fd563;
	fma.rn.f64 	%fd566, %fd565, %fd553, %fd564;
	fma.rn.f64 	%fd567, %fd566, %fd1757, %fd1757;
	fma.rn.f64 	%fd568, %fd566, %fd553, 0d3FF0000000000000;
	selp.f64 	%fd569, %fd568, %fd567, %p33;
	and.b32  	%r290, %r817, 2;
	setp.eq.s32 	%p34, %r290, 0;
	mov.f64 	%fd570, 0d0000000000000000;
	sub.f64 	%fd571, %fd570, %fd569;
	selp.f64 	%fd572, %fd569, %fd571, %p34;
	mul.f64 	%fd109, %fd101, %fd572;
	ld.global.u32 	%r291, [%rd11+6144];
	ld.global.u32 	%r68, [%rd12+6144];
	cvt.rn.f64.s32 	%fd573, %r291;
	mul.f64 	%fd110, %fd1, %fd573;
	abs.f64 	%fd111, %fd110;
	setp.eq.f64 	%p35, %fd111, 0d7FF0000000000000;
	@%p35 bra 	$L__BB6_78;
	mul.f64 	%fd574, %fd110, 0d3FE45F306DC9C883;
	cvt.rni.s32.f64 	%r818, %fd574;
	cvt.rn.f64.s32 	%fd575, %r818;
	fma.rn.f64 	%fd576, %fd575, 0dBFF921FB54442D18, %fd110;
	fma.rn.f64 	%fd577, %fd575, 0dBC91A62633145C00, %fd576;
	fma.rn.f64 	%fd1758, %fd575, 0dB97B839A252049C0, %fd577;
	setp.ltu.f64 	%p36, %fd111, 0d41E0000000000000;
	@%p36 bra 	$L__BB6_79;
	{ // callseq 116, 0
	.param .b64 param0;
	st.param.f64 	[param0], %fd110;
	.param .align 16 .b8 retval0[16];
	call.uni (retval0), 
	__internal_trig_reduction_slowpathd, 
	(
	param0
	);
	ld.param.f64 	%fd1758, [retval0];
	ld.param.b32 	%r818, [retval0+8];
	} // callseq 116
	bra.uni 	$L__BB6_79;
$L__BB6_78:
	mov.f64 	%fd579, 0d0000000000000000;
	mul.rn.f64 	%fd1758, %fd110, %fd579;
	mov.b32 	%r818, 0;
$L__BB6_79:
	shl.b32 	%r294, %r818, 6;
	cvt.u64.u32 	%rd67, %r294;
	and.b64  	%rd68, %rd67, 64;
	mov.u64 	%rd69, __cudart_sin_cos_coeffs;
	add.s64 	%rd70, %rd69, %rd68;
	mul.rn.f64 	%fd580, %fd1758, %fd1758;
	and.b32  	%r295, %r818, 1;
	setp.eq.b32 	%p37, %r295, 1;
	selp.f64 	%fd581, 0dBDA8FF8320FD8164, 0d3DE5DB65F9785EBA, %p37;
	ld.global.nc.v2.f64 	{%fd582, %fd583}, [%rd70];
	fma.rn.f64 	%fd584, %fd581, %fd580, %fd582;
	fma.rn.f64 	%fd585, %fd584, %fd580, %fd583;
	ld.global.nc.v2.f64 	{%fd586, %fd587}, [%rd70+16];
	fma.rn.f64 	%fd588, %fd585, %fd580, %fd586;
	fma.rn.f64 	%fd589, %fd588, %fd580, %fd587;
	ld.global.nc.v2.f64 	{%fd590, %fd591}, [%rd70+32];
	fma.rn.f64 	%fd592, %fd589, %fd580, %fd590;
	fma.rn.f64 	%fd593, %fd592, %fd580, %fd591;
	fma.rn.f64 	%fd594, %fd593, %fd1758, %fd1758;
	fma.rn.f64 	%fd595, %fd593, %fd580, 0d3FF0000000000000;
	selp.f64 	%fd596, %fd595, %fd594, %p37;
	and.b32  	%r296, %r818, 2;
	setp.eq.s32 	%p38, %r296, 0;
	mov.f64 	%fd597, 0d0000000000000000;
	sub.f64 	%fd598, %fd597, %fd596;
	selp.f64 	%fd116, %fd596, %fd598, %p38;
	fma.rn.f64 	%fd599, %fd116, 0d3FF71547652B82FE, 0d4338000000000000;
	{
	.reg .b32 %temp; 
	mov.b64 	{%r72, %temp}, %fd599;
	}
	mov.f64 	%fd600, 0dC338000000000000;
	add.rn.f64 	%fd601, %fd599, %fd600;
	fma.rn.f64 	%fd602, %fd601, 0dBFE62E42FEFA39EF, %fd116;
	fma.rn.f64 	%fd603, %fd601, 0dBC7ABC9E3B39803F, %fd602;
	fma.rn.f64 	%fd604, %fd603, 0d3E5ADE1569CE2BDF, 0d3E928AF3FCA213EA;
	fma.rn.f64 	%fd605, %fd604, %fd603, 0d3EC71DEE62401315;
	fma.rn.f64 	%fd606, %fd605, %fd603, 0d3EFA01997C89EB71;
	fma.rn.f64 	%fd607, %fd606, %fd603, 0d3F2A01A014761F65;
	fma.rn.f64 	%fd608, %fd607, %fd603, 0d3F56C16C1852B7AF;
	fma.rn.f64 	%fd609, %fd608, %fd603, 0d3F81111111122322;
	fma.rn.f64 	%fd610, %fd609, %fd603, 0d3FA55555555502A1;
	fma.rn.f64 	%fd611, %fd610, %fd603, 0d3FC5555555555511;
	fma.rn.f64 	%fd612, %fd611, %fd603, 0d3FE000000000000B;
	fma.rn.f64 	%fd613, %fd612, %fd603, 0d3FF0000000000000;
	fma.rn.f64 	%fd614, %fd613, %fd603, 0d3FF0000000000000;
	{
	.reg .b32 %temp; 
	mov.b64 	{%r73, %temp}, %fd614;
	}
	{
	.reg .b32 %temp; 
	mov.b64 	{%temp, %r74}, %fd614;
	}
	shl.b32 	%r297, %r72, 20;
	add.s32 	%r298, %r297, %r74;
	mov.b64 	%fd1759, {%r73, %r298};
	{
	.reg .b32 %temp; 
	mov.b64 	{%temp, %r299}, %fd116;
	}
	mov.b32 	%f21, %r299;
	abs.f32 	%f6, %f21;
	setp.lt.f32 	%p39, %f6, 0f4086232B;
	@%p39 bra 	$L__BB6_82;
	setp.lt.f64 	%p40, %fd116, 0d0000000000000000;
	add.f64 	%fd615, %fd116, 0d7FF0000000000000;
	selp.f64 	%fd1759, 0d0000000000000000, %fd615, %p40;
	setp.geu.f32 	%p41, %f6, 0f40874800;
	@%p41 bra 	$L__BB6_82;
	shr.u32 	%r300, %r72, 31;
	add.s32 	%r301, %r72, %r300;
	shr.s32 	%r302, %r301, 1;
	shl.b32 	%r303, %r302, 20;
	add.s32 	%r304, %r74, %r303;
	mov.b64 	%fd616, {%r73, %r304};
	sub.s32 	%r305, %r72, %r302;
	shl.b32 	%r306, %r305, 20;
	add.s32 	%r307, %r306, 1072693248;
	mov.b32 	%r308, 0;
	mov.b64 	%fd617, {%r308, %r307};
	mul.f64 	%fd1759, %fd617, %fd616;
$L__BB6_82:
	cvt.rn.f64.s32 	%fd618, %r68;
	mul.f64 	%fd121, %fd1759, %fd618;
	div.rn.f64 	%fd122, %fd110, 0d4044000000000000;
	abs.f64 	%fd123, %fd122;
	setp.eq.f64 	%p42, %fd123, 0d7FF0000000000000;
	@%p42 bra 	$L__BB6_86;
	mul.f64 	%fd619, %fd122, 0d3FE45F306DC9C883;
	cvt.rni.s32.f64 	%r819, %fd619;
	cvt.rn.f64.s32 	%fd620, %r819;
	fma.rn.f64 	%fd621, %fd620, 0dBFF921FB54442D18, %fd122;
	fma.rn.f64 	%fd622, %fd620, 0dBC91A62633145C00, %fd621;
	fma.rn.f64 	%fd1761, %fd620, 0dB97B839A252049C0, %fd622;
	setp.ltu.f64 	%p43, %fd123, 0d41E0000000000000;
	@%p43 bra 	$L__BB6_85;
	{ // callseq 117, 0
	.param .b64 param0;
	st.param.f64 	[param0], %fd122;
	.param .align 16 .b8 retval0[16];
	call.uni (retval0), 
	__internal_trig_reduction_slowpathd, 
	(
	param0
	);
	ld.param.f64 	%fd1761, [retval0];
	ld.param.b32 	%r819, [retval0+8];
	} // callseq 117
$L__BB6_85:
	add.s32 	%r820, %r819, 1;
	bra.uni 	$L__BB6_87;
$L__BB6_86:
	mov.f64 	%fd624, 0d0000000000000000;
	mul.rn.f64 	%fd1761, %fd122, %fd624;
	mov.b32 	%r820, 1;
$L__BB6_87:
	shl.b32 	%r311, %r820, 6;
	cvt.u64.u32 	%rd71, %r311;
	and.b64  	%rd72, %rd71, 64;
	add.s64 	%rd74, %rd69, %rd72;
	mul.rn.f64 	%fd625, %fd1761, %fd1761;
	and.b32  	%r312, %r820, 1;
	setp.eq.b32 	%p44, %r312, 1;
	selp.f64 	%fd626, 0dBDA8FF8320FD8164, 0d3DE5DB65F9785EBA, %p44;
	ld.global.nc.v2.f64 	{%fd627, %fd628}, [%rd74];
	fma.rn.f64 	%fd629, %fd626, %fd625, %fd627;
	fma.rn.f64 	%fd630, %fd629, %fd625, %fd628;
	ld.global.nc.v2.f64 	{%fd631, %fd632}, [%rd74+16];
	fma.rn.f64 	%fd633, %fd630, %fd625, %fd631;
	fma.rn.f64 	%fd634, %fd633, %fd625, %fd632;
	ld.global.nc.v2.f64 	{%fd635, %fd636}, [%rd74+32];
	fma.rn.f64 	%fd637, %fd634, %fd625, %fd635;
	fma.rn.f64 	%fd638, %fd637, %fd625, %fd636;
	fma.rn.f64 	%fd639, %fd638, %fd1761, %fd1761;
	fma.rn.f64 	%fd640, %fd638, %fd625, 0d3FF0000000000000;
	selp.f64 	%fd641, %fd640, %fd639, %p44;
	and.b32  	%r313, %r820, 2;
	setp.eq.s32 	%p45, %r313, 0;
	mov.f64 	%fd642, 0d0000000000000000;
	sub.f64 	%fd643, %fd642, %fd641;
	selp.f64 	%fd644, %fd641, %fd643, %p45;
	mul.f64 	%fd129, %fd121, %fd644;
	ld.global.u32 	%r314, [%rd11+8192];
	ld.global.u32 	%r80, [%rd12+8192];
	cvt.rn.f64.s32 	%fd645, %r314;
	mul.f64 	%fd130, %fd1, %fd645;
	abs.f64 	%fd131, %fd130;
	setp.eq.f64 	%p46, %fd131, 0d7FF0000000000000;
	@%p46 bra 	$L__BB6_90;
	mul.f64 	%fd646, %fd130, 0d3FE45F306DC9C883;
	cvt.rni.s32.f64 	%r821, %fd646;
	cvt.rn.f64.s32 	%fd647, %r821;
	fma.rn.f64 	%fd648, %fd647, 0dBFF921FB54442D18, %fd130;
	fma.rn.f64 	%fd649, %fd647, 0dBC91A62633145C00, %fd648;
	fma.rn.f64 	%fd1762, %fd647, 0dB97B839A252049C0, %fd649;
	setp.ltu.f64 	%p47, %fd131, 0d41E0000000000000;
	@%p47 bra 	$L__BB6_91;
	{ // callseq 118, 0
	.param .b64 param0;
	st.param.f64 	[param0], %fd130;
	.param .align 16 .b8 retval0[16];
	call.uni (retval0), 
	__internal_trig_reduction_slowpathd, 
	(
	param0
	);
	ld.param.f64 	%fd1762, [retval0];
	ld.param.b32 	%r821, [retval0+8];
	} // callseq 118
	bra.uni 	$L__BB6_91;
$L__BB6_90:
	mov.f64 	%fd651, 0d0000000000000000;
	mul.rn.f64 	%fd1762, %fd130, %fd651;
	mov.b32 	%r821, 0;
$L__BB6_91:
	shl.b32 	%r317, %r821, 6;
	cvt.u64.u32 	%rd75, %r317;
	and.b64  	%rd76, %rd75, 64;
	mov.u64 	%rd77, __cudart_sin_cos_coeffs;
	add.s64 	%rd78, %rd77, %rd76;
	mul.rn.f64 	%fd652, %fd1762, %fd1762;
	and.b32  	%r318, %r821, 1;
	setp.eq.b32 	%p48, %r318, 1;
	selp.f64 	%fd653, 0dBDA8FF8320FD8164, 0d3DE5DB65F9785EBA, %p48;
	ld.global.nc.v2.f64 	{%fd654, %fd655}, [%rd78];
	fma.rn.f64 	%fd656, %fd653, %fd652, %fd654;
	fma.rn.f64 	%fd657, %fd656, %fd652, %fd655;
	ld.global.nc.v2.f64 	{%fd658, %fd659}, [%rd78+16];
	fma.rn.f64 	%fd660, %fd657, %fd652, %fd658;
	fma.rn.f64 	%fd661, %fd660, %fd652, %fd659;
	ld.global.nc.v2.f64 	{%fd662, %fd663}, [%rd78+32];
	fma.rn.f64 	%fd664, %fd661, %fd652, %fd662;
	fma.rn.f64 	%fd665, %fd664, %fd652, %fd663;
	fma.rn.f64 	%fd666, %fd665, %fd1762, %fd1762;
	fma.rn.f64 	%fd667, %fd665, %fd652, 0d3FF0000000000000;
	selp.f64 	%fd668, %fd667, %fd666, %p48;
	and.b32  	%r319, %r821, 2;
	setp.eq.s32 	%p49, %r319, 0;
	mov.f64 	%fd669, 0d0000000000000000;
	sub.f64 	%fd670, %fd669, %fd668;
	selp.f64 	%fd136, %fd668, %fd670, %p49;
	fma.rn.f64 	%fd671, %fd136, 0d3FF71547652B82FE, 0d4338000000000000;
	{
	.reg .b32 %temp; 
	mov.b64 	{%r84, %temp}, %fd671;
	}
	mov.f64 	%fd672, 0dC338000000000000;
	add.rn.f64 	%fd673, %fd671, %fd672;
	fma.rn.f64 	%fd674, %fd673, 0dBFE62E42FEFA39EF, %fd136;
	fma.rn.f64 	%fd675, %fd673, 0dBC7ABC9E3B39803F, %fd674;
	fma.rn.f64 	%fd676, %fd675, 0d3E5ADE1569CE2BDF, 0d3E928AF3FCA213EA;
	fma.rn.f64 	%fd677, %fd676, %fd675, 0d3EC71DEE62401315;
	fma.rn.f64 	%fd678, %fd677, %fd675, 0d3EFA01997C89EB71;
	fma.rn.f64 	%fd679, %fd678, %fd675, 0d3F2A01A014761F65;
	fma.rn.f64 	%fd680, %fd679, %fd675, 0d3F56C16C1852B7AF;
	fma.rn.f64 	%fd681, %fd680, %fd675, 0d3F81111111122322;
	fma.rn.f64 	%fd682, %fd681, %fd675, 0d3FA55555555502A1;
	fma.rn.f64 	%fd683, %fd682, %fd675, 0d3FC5555555555511;
	fma.rn.f64 	%fd684, %fd683, %fd675, 0d3FE000000000000B;
	fma.rn.f64 	%fd685, %fd684, %fd675, 0d3FF0000000000000;
	fma.rn.f64 	%fd686, %fd685, %fd675, 0d3FF0000000000000;
	{
	.reg .b32 %temp; 
	mov.b64 	{%r85, %temp}, %fd686;
	}
	{
	.reg .b32 %temp; 
	mov.b64 	{%temp, %r86}, %fd686;
	}
	shl.b32 	%r320, %r84, 20;
	add.s32 	%r321, %r320, %r86;
	mov.b64 	%fd1763, {%r85, %r321};
	{
	.reg .b32 %temp; 
	mov.b64 	{%temp, %r322}, %fd136;
	}
	mov.b32 	%f22, %r322;
	abs.f32 	%f7, %f22;
	setp.lt.f32 	%p50, %f7, 0f4086232B;
	@%p50 bra 	$L__BB6_94;
	setp.lt.f64 	%p51, %fd136, 0d0000000000000000;
	add.f64 	%fd687, %fd136, 0d7FF0000000000000;
	selp.f64 	%fd1763, 0d0000000000000000, %fd687, %p51;
	setp.geu.f32 	%p52, %f7, 0f40874800;
	@%p52 bra 	$L__BB6_94;
	shr.u32 	%r323, %r84, 31;
	add.s32 	%r324, %r84, %r323;
	shr.s32 	%r325, %r324, 1;
	shl.b32 	%r326, %r325, 20;
	add.s32 	%r327, %r86, %r326;
	mov.b64 	%fd688, {%r85, %r327};
	sub.s32 	%r328, %r84, %r325;
	shl.b32 	%r329, %r328, 20;
	add.s32 	%r330, %r329, 1072693248;
	mov.b32 	%r331, 0;
	mov.b64 	%fd689, {%r331, %r330};
	mul.f64 	%fd1763, %fd689, %fd688;
$L__BB6_94:
	cvt.rn.f64.s32 	%fd690, %r80;
	mul.f64 	%fd141, %fd1763, %fd690;
	div.rn.f64 	%fd142, %fd130, 0d4044000000000000;
	abs.f64 	%fd143, %fd142;
	setp.eq.f64 	%p53, %fd143, 0d7FF0000000000000;
	@%p53 bra 	$L__BB6_98;
	mul.f64 	%fd691, %fd142, 0d3FE45F306DC9C883;
	cvt.rni.s32.f64 	%r822, %fd691;
	cvt.rn.f64.s32 	%fd692, %r822;
	fma.rn.f64 	%fd693, %fd692, 0dBFF921FB54442D18, %fd142;
	fma.rn.f64 	%fd694, %fd692, 0dBC91A62633145C00, %fd693;
	fma.rn.f64 	%fd1765, %fd692, 0dB97B839A252049C0, %fd694;
	setp.ltu.f64 	%p54, %fd143, 0d41E0000000000000;
	@%p54 bra 	$L__BB6_97;
	{ // callseq 119, 0
	.param .b64 param0;
	st.param.f64 	[param0], %fd142;
	.param .align 16 .b8 retval0[16];
	call.uni (retval0), 
	__internal_trig_reduction_slowpathd, 
	(
	param0
	);
	ld.param.f64 	%fd1765, [retval0];
	ld.param.b32 	%r822, [retval0+8];
	} // callseq 119
$L__BB6_97:
	add.s32 	%r823, %r822, 1;
	bra.uni 	$L__BB6_99;
$L__BB6_98:
	mov.f64 	%fd696, 0d0000000000000000;
	mul.rn.f64 	%fd1765, %fd142, %fd696;
	mov.b32 	%r823, 1;
$L__BB6_99:
	shl.b32 	%r334, %r823, 6;
	cvt.u64.u32 	%rd79, %r334;
	and.b64  	%rd80, %rd79, 64;
	mov.u64 	%rd81, __cudart_sin_cos_coeffs;
	add.s64 	%rd82, %rd81, %rd80;
	mul.rn.f64 	%fd697, %fd1765, %fd1765;
	and.b32  	%r335, %r823, 1;
	setp.eq.b32 	%p55, %r335, 1;
	selp.f64 	%fd698, 0dBDA8FF8320FD8164, 0d3DE5DB65F9785EBA, %p55;
	ld.global.nc.v2.f64 	{%fd699, %fd700}, [%rd82];
	fma.rn.f64 	%fd701, %fd698, %fd697, %fd699;
	fma.rn.f64 	%fd702, %fd701, %fd697, %fd700;
	ld.global.nc.v2.f64 	{%fd703, %fd704}, [%rd82+16];
	fma.rn.f64 	%fd705, %fd702, %fd697, %fd703;
	fma.rn.f64 	%fd706, %fd705, %fd697, %fd704;
	ld.global.nc.v2.f64 	{%fd707, %fd708}, [%rd82+32];
	fma.rn.f64 	%fd709, %fd706, %fd697, %fd707;
	fma.rn.f64 	%fd710, %fd709, %fd697, %fd708;
	fma.rn.f64 	%fd711, %fd710, %fd1765, %fd1765;
	fma.rn.f64 	%fd712, %fd710, %fd697, 0d3FF0000000000000;
	selp.f64 	%fd713, %fd712, %fd711, %p55;
	and.b32  	%r336, %r823, 2;
	setp.eq.s32 	%p56, %r336, 0;
	mov.f64 	%fd714, 0d0000000000000000;
	sub.f64 	%fd715, %fd714, %fd713;
	selp.f64 	%fd716, %fd713, %fd715, %p56;
	mul.f64 	%fd149, %fd141, %fd716;
	ld.global.u32 	%r337, [%rd11+10240];
	ld.global.u32 	%r92, [%rd12+10240];
	cvt.rn.f64.s32 	%fd717, %r337;
	mul.f64 	%fd150, %fd1, %fd717;
	abs.f64 	%fd151, %fd150;
	setp.eq.f64 	%p57, %fd151, 0d7FF0000000000000;
	@%p57 bra 	$L__BB6_102;
	mul.f64 	%fd718, %fd150, 0d3FE45F306DC9C883;
	cvt.rni.s32.f64 	%r824, %fd718;
	cvt.rn.f64.s32 	%fd719, %r824;
	fma.rn.f64 	%fd720, %fd719, 0dBFF921FB54442D18, %fd150;
	fma.rn.f64 	%fd721, %fd719, 0dBC91A62633145C00, %fd720;
	fma.rn.f64 	%fd1766, %fd719, 0dB97B839A252049C0, %fd721;
	setp.ltu.f64 	%p58, %fd151, 0d41E0000000000000;
	@%p58 bra 	$L__BB6_103;
	{ // callseq 120, 0
	.param .b64 param0;
	st.param.f64 	[param0], %fd150;
	.param .align 16 .b8 retval0[16];
	call.uni (retval0), 
	__internal_trig_reduction_slowpathd, 
	(
	param0
	);
	ld.param.f64 	%fd1766, [retval0];
	ld.param.b32 	%r824, [retval0+8];
	} // callseq 120
	bra.uni 	$L__BB6_103;
$L__BB6_102:
	mov.f64 	%fd723, 0d0000000000000000;
	mul.rn.f64 	%fd1766, %fd150, %fd723;
	mov.b32 	%r824, 0;
$L__BB6_103:
	shl.b32 	%r340, %r824, 6;
	cvt.u64.u32 	%rd83, %r340;
	and.b64  	%rd84, %rd83, 64;
	mov.u64 	%rd85, __cudart_sin_cos_coeffs;
	add.s64 	%rd86, %rd85, %rd84;
	mul.rn.f64 	%fd724, %fd1766, %fd1766;
	and.b32  	%r341, %r824, 1;
	setp.eq.b32 	%p59, %r341, 1;
	selp.f64 	%fd725, 0dBDA8FF8320FD8164, 0d3DE5DB65F9785EBA, %p59;
	ld.global.nc.v2.f64 	{%fd726, %fd727}, [%rd86];
	fma.rn.f64 	%fd728, %fd725, %fd724, %fd726;
	fma.rn.f64 	%fd729, %fd728, %fd724, %fd727;
	ld.global.nc.v2.f64 	{%fd730, %fd731}, [%rd86+16];
	fma.rn.f64 	%fd732, %fd729, %fd724, %fd730;
	fma.rn.f64 	%fd733, %fd732, %fd724, %fd731;
	ld.global.nc.v2.f64 	{%fd734, %fd735}, [%rd86+32];
	fma.rn.f64 	%fd736, %fd733, %fd724, %fd734;
	fma.rn.f64 	%fd737, %fd736, %fd724, %fd735;
	fma.rn.f64 	%fd738, %fd737, %fd1766, %fd1766;
	fma.rn.f64 	%fd739, %fd737, %fd724, 0d3FF0000000000000;
	selp.f64 	%fd740, %fd739, %fd738, %p59;
	and.b32  	%r342, %r824, 2;
	setp.eq.s32 	%p60, %r342, 0;
	mov.f64 	%fd741, 0d0000000000000000;
	sub.f64 	%fd742, %fd741, %fd740;
	selp.f64 	%fd156, %fd740, %fd742, %p60;
	fma.rn.f64 	%fd743, %fd156, 0d3FF71547652B82FE, 0d4338000000000000;
	{
	.reg .b32 %temp; 
	mov.b64 	{%r96, %temp}, %fd743;
	}
	mov.f64 	%fd744, 0dC338000000000000;
	add.rn.f64 	%fd745, %fd743, %fd744;
	fma.rn.f64 	%fd746, %fd745, 0dBFE62E42FEFA39EF, %fd156;
	fma.rn.f64 	%fd747, %fd745, 0dBC7ABC9E3B39803F, %fd746;
	fma.rn.f64 	%fd748, %fd747, 0d3E5ADE1569CE2BDF, 0d3E928AF3FCA213EA;
	fma.rn.f64 	%fd749, %fd748, %fd747, 0d3EC71DEE62401315;
	fma.rn.f64 	%fd750, %fd749, %fd747, 0d3EFA01997C89EB71;
	fma.rn.f64 	%fd751, %fd750, %fd747, 0d3F2A01A014761F65;
	fma.rn.f64 	%fd752, %fd751, %fd747, 0d3F56C16C1852B7AF;
	fma.rn.f64 	%fd753, %fd752, %fd747, 0d3F81111111122322;
	fma.rn.f64 	%fd754, %fd753, %fd747, 0d3FA55555555502A1;
	fma.rn.f64 	%fd755, %fd754, %fd747, 0d3FC5555555555511;
	fma.rn.f64 	%fd756, %fd755, %fd747, 0d3FE000000000000B;
	fma.rn.f64 	%fd757, %fd756, %fd747, 0d3FF0000000000000;
	fma.rn.f64 	%fd758, %fd757, %fd747, 0d3FF0000000000000;
	{
	.reg .b32 %temp; 
	mov.b64 	{%r97, %temp}, %fd758;
	}
	{
	.reg .b32 %temp; 
	mov.b64 	{%temp, %r98}, %fd758;
	}
	shl.b32 	%r343, %r96, 20;
	add.s32 	%r344, %r343, %r98;
	mov.b64 	%fd1767, {%r97, %r344};
	{
	.reg .b32 %temp; 
	mov.b64 	{%temp, %r345}, %fd156;
	}
	mov.b32 	%f23, %r345;
	abs.f32 	%f8, %f23;
	setp.lt.f32 	%p61, %f8, 0f4086232B;
	@%p61 bra 	$L__BB6_106;
	setp.lt.f64 	%p62, %fd156, 0d0000000000000000;
	add.f64 	%fd759, %fd156, 0d7FF0000000000000;
	selp.f64 	%fd1767, 0d0000000000000000, %fd759, %p62;
	setp.geu.f32 	%p63, %f8, 0f40874800;
	@%p63 bra 	$L__BB6_106;
	shr.u32 	%r346, %r96, 31;
	add.s32 	%r347, %r96, %r346;
	shr.s32 	%r348, %r347, 1;
	shl.b32 	%r349, %r348, 20;
	add.s32 	%r350, %r98, %r349;
	mov.b64 	%fd760, {%r97, %r350};
	sub.s32 	%r351, %r96, %r348;
	shl.b32 	%r352, %r351, 20;
	add.s32 	%r353, %r352, 1072693248;
	mov.b32 	%r354, 0;
	mov.b64 	%fd761, {%r354, %r353};
	mul.f64 	%fd1767, %fd761, %fd760;
$L__BB6_106:
	cvt.rn.f64.s32 	%fd762, %r92;
	mul.f64 	%fd161, %fd1767, %fd762;
	div.rn.f64 	%fd162, %fd150, 0d4044000000000000;
	abs.f64 	%fd163, %fd162;
	setp.eq.f64 	%p64, %fd163, 0d7FF0000000000000;
	@%p64 bra 	$L__BB6_110;
	mul.f64 	%fd763, %fd162, 0d3FE45F306DC9C883;
	cvt.rni.s32.f64 	%r825, %fd763;
	cvt.rn.f64.s32 	%fd764, %r825;
	fma.rn.f64 	%fd765, %fd764, 0dBFF921FB54442D18, %fd162;
	fma.rn.f64 	%fd766, %fd764, 0dBC91A62633145C00, %fd765;
	fma.rn.f64 	%fd1769, %fd764, 0dB97B839A252049C0, %fd766;
	setp.ltu.f64 	%p65, %fd163, 0d41E0000000000000;
	@%p65 bra 	$L__BB6_109;
	{ // callseq 121, 0
	.param .b64 param0;
	st.param.f64 	[param0], %fd162;
	.param .align 16 .b8 retval0[16];
	call.uni (retval0), 
	__internal_trig_reduction_slowpathd, 
	(
	param0
	);
	ld.param.f64 	%fd1769, [retval0];
	ld.param.b32 	%r825, [retval0+8];
	} // callseq 121
$L__BB6_109:
	add.s32 	%r826, %r825, 1;
	bra.uni 	$L__BB6_111;
$L__BB6_110:
	mov.f64 	%fd768, 0d0000000000000000;
	mul.rn.f64 	%fd1769, %fd162, %fd768;
	mov.b32 	%r826, 1;
$L__BB6_111:
	shl.b32 	%r357, %r826, 6;
	cvt.u64.u32 	%rd87, %r357;
	and.b64  	%rd88, %rd87, 64;
	mov.u64 	%rd89, __cudart_sin_cos_coeffs;
	add.s64 	%rd90, %rd89, %rd88;
	mul.rn.f64 	%fd769, %fd1769, %fd1769;
	and.b32  	%r358, %r826, 1;
	setp.eq.b32 	%p66, %r358, 1;
	selp.f64 	%fd770, 0dBDA8FF8320FD8164, 0d3DE5DB65F9785EBA, %p66;
	ld.global.nc.v2.f64 	{%fd771, %fd772}, [%rd90];
	fma.rn.f64 	%fd773, %fd770, %fd769, %fd771;
	fma.rn.f64 	%fd774, %fd773, %fd769, %fd772;
	ld.global.nc.v2.f64 	{%fd775, %fd776}, [%rd90+16];
	fma.rn.f64 	%fd777, %fd774, %fd769, %fd775;
	fma.rn.f64 	%fd778, %fd777, %fd769, %fd776;
	ld.global.nc.v2.f64 	{%fd779, %fd780}, [%rd90+32];
	fma.rn.f64 	%fd781, %fd778, %fd769, %fd779;
	fma.rn.f64 	%fd782, %fd781, %fd769, %fd780;
	fma.rn.f64 	%fd783, %fd782, %fd1769, %fd1769;
	fma.rn.f64 	%fd784, %fd782, %fd769, 0d3FF0000000000000;
	selp.f64 	%fd785, %fd784, %fd783, %p66;
	and.b32  	%r359, %r826, 2;
	setp.eq.s32 	%p67, %r359, 0;
	mov.f64 	%fd786, 0d0000000000000000;
	sub.f64 	%fd787, %fd786, %fd785;
	selp.f64 	%fd788, %fd785, %fd787, %p67;
	mul.f64 	%fd169, %fd161, %fd788;
	ld.global.u32 	%r360, [%rd11+12288];
	ld.global.u32 	%r104, [%rd12+12288];
	cvt.rn.f64.s32 	%fd789, %r360;
	mul.f64 	%fd170, %fd1, %fd789;
	abs.f64 	%fd171, %fd170;
	setp.eq.f64 	%p68, %fd171, 0d7FF0000000000000;
	@%p68 bra 	$L__BB6_114;
	mul.f64 	%fd790, %fd170, 0d3FE45F306DC9C883;
	cvt.rni.s32.f64 	%r827, %fd790;
	cvt.rn.f64.s32 	%fd791, %r827;
	fma.rn.f64 	%fd792, %fd791, 0dBFF921FB54442D18, %fd170;
	fma.rn.f64 	%fd793, %fd791, 0dBC91A62633145C00, %fd792;
	fma.rn.f64 	%fd1770, %fd791, 0dB97B839A252049C0, %fd793;
	setp.ltu.f64 	%p69, %fd171, 0d41E0000000000000;
	@%p69 bra 	$L__BB6_115;
	{ // callseq 122, 0
	.param .b64 param0;
	st.param.f64 	[param0], %fd170;
	.param .align 16 .b8 retval0[16];
	call.uni (retval0), 
	__internal_trig_reduction_slowpathd, 
	(
	param0
	);
	ld.param.f64 	%fd1770, [retval0];
	ld.param.b32 	%r827, [retval0+8];
	} // callseq 122
	bra.uni 	$L__BB6_115;
$L__BB6_114:
	mov.f64 	%fd795, 0d0000000000000000;
	mul.rn.f64 	%fd1770, %fd170, %fd795;
	mov.b32 	%r827, 0;
$L__BB6_115:
	shl.b32 	%r363, %r827, 6;
	cvt.u64.u32 	%rd91, %r363;
	and.b64  	%rd92, %rd91, 64;
	mov.u64 	%rd93, __cudart_sin_cos_coeffs;
	add.s64 	%rd94, %rd93, %rd92;
	mul.rn.f64 	%fd796, %fd1770, %fd1770;
	and.b32  	%r364, %r827, 1;
	setp.eq.b32 	%p70, %r364, 1;
	selp.f64 	%fd797, 0dBDA8FF8320FD8164, 0d3DE5DB65F9785EBA, %p70;
	ld.global.nc.v2.f64 	{%fd798, %fd799}, [%rd94];
	fma.rn.f64 	%fd800, %fd797, %fd796, %fd798;
	fma.rn.f64 	%fd801, %fd800, %fd796, %fd799;
	ld.global.nc.v2.f64 	{%fd802, %fd803}, [%rd94+16];
	fma.rn.f64 	%fd804, %fd801, %fd796, %fd802;
	fma.rn.f64 	%fd805, %fd804, %fd796, %fd803;
	ld.global.nc.v2.f64 	{%fd806, %fd807}, [%rd94+32];
	fma.rn.f64 	%fd808, %fd805, %fd796, %fd806;
	fma.rn.f64 	%fd809, %fd808, %fd796, %fd807;
	fma.rn.f64 	%fd810, %fd809, %fd1770, %fd1770;
	fma.rn.f64 	%fd811, %fd809, %fd796, 0d3FF0000000000000;
	selp.f64 	%fd812, %fd811, %fd810, %p70;
	and.b32  	%r365, %r827, 2;
	setp.eq.s32 	%p71, %r365, 0;
	mov.f64 	%fd813, 0d0000000000000000;
	sub.f64 	%fd814, %fd813, %fd812;
	selp.f64 	%fd176, %fd812, %fd814, %p71;
	fma.rn.f64 	%fd815, %fd176, 0d3FF71547652B82FE, 0d4338000000000000;
	{
	.reg .b32 %temp; 
	mov.b64 	{%r108, %temp}, %fd815;
	}
	mov.f64 	%fd816, 0dC338000000000000;
	add.rn.f64 	%fd817, %fd815, %fd816;
	fma.rn.f64 	%fd818, %fd817, 0dBFE62E42FEFA39EF, %fd176;
	fma.rn.f64 	%fd819, %fd817, 0dBC7ABC9E3B39803F, %fd818;
	fma.rn.f64 	%fd820, %fd819, 0d3E5ADE1569CE2BDF, 0d3E928AF3FCA213EA;
	fma.rn.f64 	%fd821, %fd820, %fd819, 0d3EC71DEE62401315;
	fma.rn.f64 	%fd822, %fd821, %fd819, 0d3EFA01997C89EB71;
	fma.rn.f64 	%fd823, %fd822, %fd819, 0d3F2A01A014761F65;
	fma.rn.f64 	%fd824, %fd823, %fd819, 0d3F56C16C1852B7AF;
	fma.rn.f64 	%fd825, %fd824, %fd819, 0d3F81111111122322;
	fma.rn.f64 	%fd826, %fd825, %fd819, 0d3FA55555555502A1;
	fma.rn.f64 	%fd827, %fd826, %fd819, 0d3FC5555555555511;
	fma.rn.f64 	%fd828, %fd827, %fd819, 0d3FE000000000000B;
	fma.rn.f64 	%fd829, %fd828, %fd819, 0d3FF0000000000000;
	fma.rn.f64 	%fd830, %fd829, %fd819, 0d3FF0000000000000;
	{
	.reg .b32 %temp; 
	mov.b64 	{%r109, %temp}, %fd830;
	}
	{
	.reg .b32 %temp; 
	mov.b64 	{%temp, %r110}, %fd830;
	}
	shl.b32 	%r366, %r108, 20;
	add.s32 	%r367, %r366, %r110;
	mov.b64 	%fd1771, {%r109, %r367};
	{
	.reg .b32 %temp; 
	mov.b64 	{%temp, %r368}, %fd176;
	}
	mov.b32 	%f24, %r368;
	abs.f32 	%f9, %f24;
	setp.lt.f32 	%p72, %f9, 0f4086232B;
	@%p72 bra 	$L__BB6_118;
	setp.lt.f64 	%p73, %fd176, 0d0000000000000000;
	add.f64 	%fd831, %fd176, 0d7FF0000000000000;
	selp.f64 	%fd1771, 0d0000000000000000, %fd831, %p73;
	setp.geu.f32 	%p74, %f9, 0f40874800;
	@%p74 bra 	$L__BB6_118;
	shr.u32 	%r369, %r108, 31;
	add.s32 	%r370, %r108, %r369;
	shr.s32 	%r371, %r370, 1;
	shl.b32 	%r372, %r371, 20;
	add.s32 	%r373, %r110, %r372;
	mov.b64 	%fd832, {%r109, %r373};
	sub.s32 	%r374, %r108, %r371;
	shl.b32 	%r375, %r374, 20;
	add.s32 	%r376, %r375, 1072693248;
	mov.b32 	%r377, 0;
	mov.b64 	%fd833, {%r377, %r376};
	mul.f64 	%fd1771, %fd833, %fd832;
$L__BB6_118:
	cvt.rn.f64.s32 	%fd834, %r104;
	mul.f64 	%fd181, %fd1771, %fd834;
	div.rn.f64 	%fd182, %fd170, 0d4044000000000000;
	abs.f64 	%fd183, %fd182;
	setp.eq.f64 	%p75, %fd183, 0d7FF0000000000000;
	@%p75 bra 	$L__BB6_122;
	mul.f64 	%fd835, %fd182, 0d3FE45F306DC9C883;
	cvt.rni.s32.f64 	%r828, %fd835;
	cvt.rn.f64.s32 	%fd836, %r828;
	fma.rn.f64 	%fd837, %fd836, 0dBFF921FB54442D18, %fd182;
	fma.rn.f64 	%fd838, %fd836, 0dBC91A62633145C00, %fd837;
	fma.rn.f64 	%fd1773, %fd836, 0dB97B839A252049C0, %fd838;
	setp.ltu.f64 	%p76, %fd183, 0d41E0000000000000;
	@%p76 bra 	$L__BB6_121;
	{ // callseq 123, 0
	.param .b64 param0;
	st.param.f64 	[param0], %fd182;
	.param .align 16 .b8 retval0[16];
	call.uni (retval0), 
	__internal_trig_reduction_slowpathd, 
	(
	param0
	);
	ld.param.f64 	%fd1773, [retval0];
	ld.param.b32 	%r828, [retval0+8];
	} // callseq 123
$L__BB6_121:
	add.s32 	%r829, %r828, 1;
	bra.uni 	$L__BB6_123;
$L__BB6_122:
	mov.f64 	%fd840, 0d0000000000000000;
	mul.rn.f64 	%fd1773, %fd182, %fd840;
	mov.b32 	%r829, 1;
$L__BB6_123:
	shl.b32 	%r380, %r829, 6;
	cvt.u64.u32 	%rd95, %r380;
	and.b64  	%rd96, %rd95, 64;
	mov.u64 	%rd97, __cudart_sin_cos_coeffs;
	add.s64 	%rd98, %rd97, %rd96;
	mul.rn.f64 	%fd841, %fd1773, %fd1773;
	and.b32  	%r381, %r829, 1;
	setp.eq.b32 	%p77, %r381, 1;
	selp.f64 	%fd842, 0dBDA8FF8320FD8164, 0d3DE5DB65F9785EBA, %p77;
	ld.global.nc.v2.f64 	{%fd843, %fd844}, [%rd98];
	fma.rn.f64 	%fd845, %fd842, %fd841, %fd843;
	fma.rn.f64 	%fd846, %fd845, %fd841, %fd844;
	ld.global.nc.v2.f64 	{%fd847, %fd848}, [%rd98+16];
	fma.rn.f64 	%fd849, %fd846, %fd841, %fd847;
	fma.rn.f64 	%fd850, %fd849, %fd841, %fd848;
	ld.global.nc.v2.f64 	{%fd851, %fd852}, [%rd98+32];
	fma.rn.f64 	%fd853, %fd850, %fd841, %fd851;
	fma.rn.f64 	%fd854, %fd853, %fd841, %fd852;
	fma.rn.f64 	%fd855, %fd854, %fd1773, %fd1773;
	fma.rn.f64 	%fd856, %fd854, %fd841, 0d3FF0000000000000;
	selp.f64 	%fd857, %fd856, %fd855, %p77;
	and.b32  	%r382, %r829, 2;
	setp.eq.s32 	%p78, %r382, 0;
	mov.f64 	%fd858, 0d0000000000000000;
	sub.f64 	%fd859, %fd858, %fd857;
	selp.f64 	%fd860, %fd857, %fd859, %p78;
	add.f64 	%fd861, %fd69, %fd89;
	add.f64 	%fd862, %fd861, %fd109;
	add.f64 	%fd863, %fd862, %fd129;
	add.f64 	%fd864, %fd863, %fd149;
	add.f64 	%fd865, %fd864, %fd169;
	fma.rn.f64 	%fd1808, %fd181, %fd860, %fd865;
	mul.lo.s32 	%r383, %r219, 3584;
	cvt.s64.s32 	%rd13, %r383;
	sub.s64 	%rd99, %rd35, %rd255;
	setp.lt.u64 	%p79, %rd99, %rd13;
	@%p79 bra 	$L__BB6_227;
	add.s64 	%rd100, %rd255, %rd13;
	mov.u32 	%r851, %tid.x;
	cvt.u64.u32 	%rd101, %r851;
	add.s64 	%rd102, %rd100, %rd101;
	shl.b64 	%rd103, %rd102, 2;
	cvta.to.global.u64 	%rd104, %rd30;
	add.s64 	%rd254, %rd104, %rd103;
	cvta.to.global.u64 	%rd105, %rd29;
	add.s64 	%rd253, %rd105, %rd103;
$L__BB6_125:
	cvt.s64.s32 	%rd106, %r383;
	add.s64 	%rd255, %rd255, %rd106;
	add.s64 	%rd107, %rd35, -3584;
	setp.gt.u64 	%p80, %rd255, %rd107;
	@%p80 bra 	$L__BB6_211;
	cvt.u64.u32 	%rd108, %r851;
	add.s64 	%rd109, %rd255, %rd108;
	cvta.to.global.u64 	%rd110, %rd29;
	shl.b64 	%rd111, %rd109, 2;
	add.s64 	%rd21, %rd110, %rd111;
	cvta.to.global.u64 	%rd112, %rd30;
	add.s64 	%rd22, %rd112, %rd111;
	ld.global.u32 	%r386, [%rd21];
	ld.global.u32 	%r117, [%rd22];
	cvt.rn.f64.s32 	%fd866, %r386;
	mul.f64 	%fd191, %fd1, %fd866;
	abs.f64 	%fd192, %fd191;
	setp.neu.f64 	%p81, %fd192, 0d7FF0000000000000;
	@%p81 bra 	$L__BB6_128;
	mov.f64 	%fd872, 0d0000000000000000;
	mul.rn.f64 	%fd1775, %fd191, %fd872;
	mov.b32 	%r830, 0;
	bra.uni 	$L__BB6_130;
$L__BB6_128:
	mul.f64 	%fd867, %fd191, 0d3FE45F306DC9C883;
	cvt.rni.s32.f64 	%r830, %fd867;
	cvt.rn.f64.s32 	%fd868, %r830;
	fma.rn.f64 	%fd869, %fd868, 0dBFF921FB54442D18, %fd191;
	fma.rn.f64 	%fd870, %fd868, 0dBC91A62633145C00, %fd869;
	fma.rn.f64 	%fd1775, %fd868, 0dB97B839A252049C0, %fd870;
	setp.ltu.f64 	%p82, %fd192, 0d41E0000000000000;
	@%p82 bra 	$L__BB6_130;
	{ // callseq 124, 0
	.param .b64 param0;
	st.param.f64 	[param0], %fd191;
	.param .align 16 .b8 retval0[16];
	call.uni (retval0), 
	__internal_trig_reduction_slowpathd, 
	(
	param0
	);
	ld.param.f64 	%fd1775, [retval0];
	ld.param.b32 	%r830, [retval0+8];
	} // callseq 124
$L__BB6_130:
	shl.b32 	%r389, %r830, 6;
	cvt.u64.u32 	%rd113, %r389;
	and.b64  	%rd114, %rd113, 64;
	mov.u64 	%rd115, __cudart_sin_cos_coeffs;
	add.s64 	%rd116, %rd115, %rd114;
	mul.rn.f64 	%fd873, %fd1775, %fd1775;
	and.b32  	%r390, %r830, 1;
	setp.eq.b32 	%p83, %r390, 1;
	selp.f64 	%fd874, 0dBDA8FF8320FD8164, 0d3DE5DB65F9785EBA, %p83;
	ld.global.nc.v2.f64 	{%fd875, %fd876}, [%rd116];
	fma.rn.f64 	%fd877, %fd874, %fd873, %fd875;
	fma.rn.f64 	%fd878, %fd877, %fd873, %fd876;
	ld.global.nc.v2.f64 	{%fd879, %fd880}, [%rd116+16];
	fma.rn.f64 	%fd881, %fd878, %fd873, %fd879;
	fma.rn.f64 	%fd882, %fd881, %fd873, %fd880;
	ld.global.nc.v2.f64 	{%fd883, %fd884}, [%rd116+32];
	fma.rn.f64 	%fd885, %fd882, %fd873, %fd883;
	fma.rn.f64 	%fd886, %fd885, %fd873, %fd884;
	fma.rn.f64 	%fd887, %fd886, %fd1775, %fd1775;
	fma.rn.f64 	%fd888, %fd886, %fd873, 0d3FF0000000000000;
	selp.f64 	%fd889, %fd888, %fd887, %p83;
	and.b32  	%r391, %r830, 2;
	setp.eq.s32 	%p84, %r391, 0;
	mov.f64 	%fd890, 0d0000000000000000;
	sub.f64 	%fd891, %fd890, %fd889;
	selp.f64 	%fd197, %fd889, %fd891, %p84;
	fma.rn.f64 	%fd892, %fd197, 0d3FF71547652B82FE, 0d4338000000000000;
	{
	.reg .b32 %temp; 
	mov.b64 	{%r121, %temp}, %fd892;
	}
	mov.f64 	%fd893, 0dC338000000000000;
	add.rn.f64 	%fd894, %fd892, %fd893;
	fma.rn.f64 	%fd895, %fd894, 0dBFE62E42FEFA39EF, %fd197;
	fma.rn.f64 	%fd896, %fd894, 0dBC7ABC9E3B39803F, %fd895;
	fma.rn.f64 	%fd897, %fd896, 0d3E5ADE1569CE2BDF, 0d3E928AF3FCA213EA;
	fma.rn.f64 	%fd898, %fd897, %fd896, 0d3EC71DEE62401315;
	fma.rn.f64 	%fd899, %fd898, %fd896, 0d3EFA01997C89EB71;
	fma.rn.f64 	%fd900, %fd899, %fd896, 0d3F2A01A014761F65;
	fma.rn.f64 	%fd901, %fd900, %fd896, 0d3F56C16C1852B7AF;
	fma.rn.f64 	%fd902, %fd901, %fd896, 0d3F81111111122322;
	fma.rn.f64 	%fd903, %fd902, %fd896, 0d3FA55555555502A1;
	fma.rn.f64 	%fd904, %fd903, %fd896, 0d3FC5555555555511;
	fma.rn.f64 	%fd905, %fd904, %fd896, 0d3FE000000000000B;
	fma.rn.f64 	%fd906, %fd905, %fd896, 0d3FF0000000000000;
	fma.rn.f64 	%fd907, %fd906, %fd896, 0d3FF0000000000000;
	{
	.reg .b32 %temp; 
	mov.b64 	{%r122, %temp}, %fd907;
	}
	{
	.reg .b32 %temp; 
	mov.b64 	{%temp, %r123}, %fd907;
	}
	shl.b32 	%r392, %r121, 20;
	add.s32 	%r393, %r392, %r123;
	mov.b64 	%fd1776, {%r122, %r393};
	{
	.reg .b32 %temp; 
	mov.b64 	{%temp, %r394}, %fd197;
	}
	mov.b32 	%f25, %r394;
	abs.f32 	%f10, %f25;
	setp.lt.f32 	%p85, %f10, 0f4086232B;
	@%p85 bra 	$L__BB6_133;
	setp.lt.f64 	%p86, %fd197, 0d0000000000000000;
	add.f64 	%fd908, %fd197, 0d7FF0000000000000;
	selp.f64 	%fd1776, 0d0000000000000000, %fd908, %p86;
	setp.geu.f32 	%p87, %f10, 0f40874800;
	@%p87 bra 	$L__BB6_133;
	shr.u32 	%r395, %r121, 31;
	add.s32 	%r396, %r121, %r395;
	shr.s32 	%r397, %r396, 1;
	shl.b32 	%r398, %r397, 20;
	add.s32 	%r399, %r123, %r398;
	mov.b64 	%fd909, {%r122, %r399};
	sub.s32 	%r400, %r121, %r397;
	shl.b32 	%r401, %r400, 20;
	add.s32 	%r402, %r401, 1072693248;
	mov.b32 	%r403, 0;
	mov.b64 	%fd910, {%r403, %r402};
	mul.f64 	%fd1776, %fd910, %fd909;
$L__BB6_133:
	cvt.rn.f64.s32 	%fd911, %r117;
	mul.f64 	%fd202, %fd1776, %fd911;
	div.rn.f64 	%fd203, %fd191, 0d4044000000000000;
	abs.f64 	%fd204, %fd203;
	setp.neu.f64 	%p88, %fd204, 0d7FF0000000000000;
	@%p88 bra 	$L__BB6_135;
	mov.f64 	%fd917, 0d0000000000000000;
	mul.rn.f64 	%fd1778, %fd203, %fd917;
	mov.b32 	%r832, 1;
	bra.uni 	$L__BB6_138;
$L__BB6_135:
	mul.f64 	%fd912, %fd203, 0d3FE45F306DC9C883;
	cvt.rni.s32.f64 	%r831, %fd912;
	cvt.rn.f64.s32 	%fd913, %r831;
	fma.rn.f64 	%fd914, %fd913, 0dBFF921FB54442D18, %fd203;
	fma.rn.f64 	%fd915, %fd913, 0dBC91A62633145C00, %fd914;
	fma.rn.f64 	%fd1778, %fd913, 0dB97B839A252049C0, %fd915;
	setp.ltu.f64 	%p89, %fd204, 0d41E0000000000000;
	@%p89 bra 	$L__BB6_137;
	{ // callseq 125, 0
	.param .b64 param0;
	st.param.f64 	[param0], %fd203;
	.param .align 16 .b8 retval0[16];
	call.uni (retval0), 
	__internal_trig_reduction_slowpathd, 
	(
	param0
	);
	ld.param.f64 	%fd1778, [retval0];
	ld.param.b32 	%r831, [retval0+8];
	} // callseq 125
$L__BB6_137:
	add.s32 	%r832, %r831, 1;
$L__BB6_138:
	shl.b32 	%r406, %r832, 6;
	cvt.u64.u32 	%rd117, %r406;
	and.b64  	%rd118, %rd117, 64;
	mov.u64 	%rd119, __cudart_sin_cos_coeffs;
	add.s64 	%rd120, %rd119, %rd118;
	mul.rn.f64 	%fd918, %fd1778, %fd1778;
	and.b32  	%r407, %r832, 1;
	setp.eq.b32 	%p90, %r407, 1;
	selp.f64 	%fd919, 0dBDA8FF8320FD8164, 0d3DE5DB65F9785EBA, %p90;
	ld.global.nc.v2.f64 	{%fd920, %fd921}, [%rd120];
	fma.rn.f64 	%fd922, %fd919, %fd918, %fd920;
	fma.rn.f64 	%fd923, %fd922, %fd918, %fd921;
	ld.global.nc.v2.f64 	{%fd924, %fd925}, [%rd120+16];
	fma.rn.f64 	%fd926, %fd923, %fd918, %fd924;
	fma.rn.f64 	%fd927, %fd926, %fd918, %fd925;
	ld.global.nc.v2.f64 	{%fd928, %fd929}, [%rd120+32];
	fma.rn.f64 	%fd930, %fd927, %fd918, %fd928;
	fma.rn.f64 	%fd931, %fd930, %fd918, %fd929;
	fma.rn.f64 	%fd932, %fd931, %fd1778, %fd1778;
	fma.rn.f64 	%fd933, %fd931, %fd918, 0d3FF0000000000000;
	selp.f64 	%fd934, %fd933, %fd932, %p90;
	and.b32  	%r408, %r832, 2;
	setp.eq.s32 	%p91, %r408, 0;
	mov.f64 	%fd935, 0d0000000000000000;
	sub.f64 	%fd936, %fd935, %fd934;
	selp.f64 	%fd937, %fd934, %fd936, %p91;
	mul.f64 	%fd210, %fd202, %fd937;
	ld.global.u32 	%r409, [%rd21+2048];
	ld.global.u32 	%r129, [%rd22+2048];
	cvt.rn.f64.s32 	%fd938, %r409;
	mul.f64 	%fd211, %fd1, %fd938;
	abs.f64 	%fd212, %fd211;
	setp.eq.f64 	%p92, %fd212, 0d7FF0000000000000;
	@%p92 bra 	$L__BB6_141;
	mul.f64 	%fd939, %fd211, 0d3FE45F306DC9C883;
	cvt.rni.s32.f64 	%r833, %fd939;
	cvt.rn.f64.s32 	%fd940, %r833;
	fma.rn.f64 	%fd941, %fd940, 0dBFF921FB54442D18, %fd211;
	fma.rn.f64 	%fd942, %fd940, 0dBC91A62633145C00, %fd941;
	fma.rn.f64 	%fd1779, %fd940, 0dB97B839A252049C0, %fd942;
	setp.ltu.f64 	%p93, %fd212, 0d41E0000000000000;
	@%p93 bra 	$L__BB6_142;
	{ // callseq 126, 0
	.param .b64 param0;
	st.param.f64 	[param0], %fd211;
	.param .align 16 .b8 retval0[16];
	call.uni (retval0), 
	__internal_trig_reduction_slowpathd, 
	(
	param0
	);
	ld.param.f64 	%fd1779, [retval0];
	ld.param.b32 	%r833, [retval0+8];
	} // callseq 126
	bra.uni 	$L__BB6_142;
$L__BB6_141:
	mov.f64 	%fd944, 0d0000000000000000;
	mul.rn.f64 	%fd1779, %fd211, %fd944;
	mov.b32 	%r833, 0;
$L__BB6_142:
	shl.b32 	%r412, %r833, 6;
	cvt.u64.u32 	%rd121, %r412;
	and.b64  	%rd122, %rd121, 64;
	mov.u64 	%rd123, __cudart_sin_cos_coeffs;
	add.s64 	%rd124, %rd123, %rd122;
	mul.rn.f64 	%fd945, %fd1779, %fd1779;
	and.b32  	%r413, %r833, 1;
	setp.eq.b32 	%p94, %r413, 1;
	selp.f64 	%fd946, 0dBDA8FF8320FD8164, 0d3DE5DB65F9785EBA, %p94;
	ld.global.nc.v2.f64 	{%fd947, %fd948}, [%rd124];
	fma.rn.f64 	%fd949, %fd946, %fd945, %fd947;
	fma.rn.f64 	%fd950, %fd949, %fd945, %fd948;
	ld.global.nc.v2.f64 	{%fd951, %fd952}, [%rd124+16];
	fma.rn.f64 	%fd953, %fd950, %fd945, %fd951;
	fma.rn.f64 	%fd954, %fd953, %fd945, %fd952;
	ld.global.nc.v2.f64 	{%fd955, %fd956}, [%rd124+32];
	fma.rn.f64 	%fd957, %fd954, %fd945, %fd955;
	fma.rn.f64 	%fd958, %fd957, %fd945, %fd956;
	fma.rn.f64 	%fd959, %fd958, %fd1779, %fd1779;
	fma.rn.f64 	%fd960, %fd958, %fd945, 0d3FF0000000000000;
	selp.f64 	%fd961, %fd960, %fd959, %p94;
	and.b32  	%r414, %r833, 2;
	setp.eq.s32 	%p95, %r414, 0;
	mov.f64 	%fd962, 0d0000000000000000;
	sub.f64 	%fd963, %fd962, %fd961;
	selp.f64 	%fd217, %fd961, %fd963, %p95;
	fma.rn.f64 	%fd964, %fd217, 0d3FF71547652B82FE, 0d4338000000000000;
	{
	.reg .b32 %temp; 
	mov.b64 	{%r133, %temp}, %fd964;
	}
	mov.f64 	%fd965, 0dC338000000000000;
	add.rn.f64 	%fd966, %fd964, %fd965;
	fma.rn.f64 	%fd967, %fd966, 0dBFE62E42FEFA39EF, %fd217;
	fma.rn.f64 	%fd968, %fd966, 0dBC7ABC9E3B39803F, %fd967;
	fma.rn.f64 	%fd969, %fd968, 0d3E5ADE1569CE2BDF, 0d3E928AF3FCA213EA;
	fma.rn.f64 	%fd970, %fd969, %fd968, 0d3EC71DEE62401315;
	fma.rn.f64 	%fd971, %fd970, %fd968, 0d3EFA01997C89EB71;
	fma.rn.f64 	%fd972, %fd971, %fd968, 0d3F2A01A014761F65;
	fma.rn.f64 	%fd973, %fd972, %fd968, 0d3F56C16C1852B7AF;
	fma.rn.f64 	%fd974, %fd973, %fd968, 0d3F81111111122322;
	fma.rn.f64 	%fd975, %fd974, %fd968, 0d3FA55555555502A1;
	fma.rn.f64 	%fd976, %fd975, %fd968, 0d3FC5555555555511;
	fma.rn.f64 	%fd977, %fd976, %fd968, 0d3FE000000000000B;
	fma.rn.f64 	%fd978, %fd977, %fd968, 0d3FF0000000000000;
	fma.rn.f64 	%fd979, %fd978, %fd968, 0d3FF0000000000000;
	{
	.reg .b32 %temp; 
	mov.b64 	{%r134, %temp}, %fd979;
	}
	{
	.reg .b32 %temp; 
	mov.b64 	{%temp, %r135}, %fd979;
	}
	shl.b32 	%r415, %r133, 20;
	add.s32 	%r416, %r415, %r135;
	mov.b64 	%fd1780, {%r134, %r416};
	{
	.reg .b32 %temp; 
	mov.b64 	{%temp, %r417}, %fd217;
	}
	mov.b32 	%f26, %r417;
	abs.f32 	%f11, %f26;
	setp.lt.f32 	%p96, %f11, 0f4086232B;
	@%p96 bra 	$L__BB6_145;
	setp.lt.f64 	%p97, %fd217, 0d0000000000000000;
	add.f64 	%fd980, %fd217, 0d7FF0000000000000;
	selp.f64 	%fd1780, 0d0000000000000000, %fd980, %p97;
	setp.geu.f32 	%p98, %f11, 0f40874800;
	@%p98 bra 	$L__BB6_145;
	shr.u32 	%r418, %r133, 31;
	add.s32 	%r419, %r133, %r418;
	shr.s32 	%r420, %r419, 1;
	shl.b32 	%r421, %r420, 20;
	add.s32 	%r422, %r135, %r421;
	mov.b64 	%fd981, {%r134, %r422};
	sub.s32 	%r423, %r133, %r420;
	shl.b32 	%r424, %r423, 20;
	add.s32 	%r425, %r424, 1072693248;
	mov.b32 	%r426, 0;
	mov.b64 	%fd982, {%r426, %r425};
	mul.f64 	%fd1780, %fd982, %fd981;
$L__BB6_145:
	cvt.rn.f64.s32 	%fd983, %r129;
	mul.f64 	%fd222, %fd1780, %fd983;
	div.rn.f64 	%fd223, %fd211, 0d4044000000000000;
	abs.f64 	%fd224, %fd223;
	setp.eq.f64 	%p99, %fd224, 0d7FF0000000000000;
	@%p99 bra 	$L__BB6_149;
	mul.f64 	%fd984, %fd223, 0d3FE45F306DC9C883;
	cvt.rni.s32.f64 	%r834, %fd984;
	cvt.rn.f64.s32 	%fd985, %r834;
	fma.rn.f64 	%fd986, %fd985, 0dBFF921FB54442D18, %fd223;
	fma.rn.f64 	%fd987, %fd985, 0dBC91A62633145C00, %fd986;
	fma.rn.f64 	%fd1782, %fd985, 0dB97B839A252049C0, %fd987;
	setp.ltu.f64 	%p100, %fd224, 0d41E0000000000000;
	@%p100 bra 	$L__BB6_148;
	{ // callseq 127, 0
	.param .b64 param0;
	st.param.f64 	[param0], %fd223;
	.param .align 16 .b8 retval0[16];
	call.uni (retval0), 
	__internal_trig_reduction_slowpathd, 
	(
	param0
	);
	ld.param.f64 	%fd1782, [retval0];
	ld.param.b32 	%r834, [retval0+8];
	} // callseq 127
$L__BB6_148:
	add.s32 	%r835, %r834, 1;
	bra.uni 	$L__BB6_150;
$L__BB6_149:
	mov.f64 	%fd989, 0d0000000000000000;
	mul.rn.f64 	%fd1782, %fd223, %fd989;
	mov.b32 	%r835, 1;
$L__BB6_150:
	shl.b32 	%r429, %r835, 6;
	cvt.u64.u32 	%rd125, %r429;
	and.b64  	%rd126, %rd125, 64;
	mov.u64 	%rd127, __cudart_sin_cos_coeffs;
	add.s64 	%rd128, %rd127, %rd126;
	mul.rn.f64 	%fd990, %fd1782, %fd1782;
	and.b32  	%r430, %r835, 1;
	setp.eq.b32 	%p101, %r430, 1;
	selp.f64 	%fd991, 0dBDA8FF8320FD8164, 0d3DE5DB65F9785EBA, %p101;
	ld.global.nc.v2.f64 	{%fd992, %fd993}, [%rd128];
	fma.rn.f64 	%fd994, %fd991, %fd990, %fd992;
	fma.rn.f64 	%fd995, %fd994, %fd990, %fd993;
	ld.global.nc.v2.f64 	{%fd996, %fd997}, [%rd128+16];
	fma.rn.f64 	%fd998, %fd995, %fd990, %fd996;
	fma.rn.f64 	%fd999, %fd998, %fd990, %fd997;
	ld.global.nc.v2.f64 	{%fd1000, %fd1001}, [%rd128+32];
	fma.rn.f64 	%fd1002, %fd999, %fd990, %fd1000;
	fma.rn.f64 	%fd1003, %fd1002, %fd990, %fd1001;
	fma.rn.f64 	%fd1004, %fd1003, %fd1782, %fd1782;
	fma.rn.f64 	%fd1005, %fd1003, %fd990, 0d3FF0000000000000;
	selp.f64 	%fd1006, %fd1005, %fd1004, %p101;
	and.b32  	%r431, %r835, 2;
	setp.eq.s32 	%p102, %r431, 0;
	mov.f64 	%fd1007, 0d0000000000000000;
	sub.f64 	%fd1008, %fd1007, %fd1006;
	selp.f64 	%fd1009, %fd1006, %fd1008, %p102;
	mul.f64 	%fd230, %fd222, %fd1009;
	ld.global.u32 	%r432, [%rd21+4096];
	ld.global.u32 	%r141, [%rd22+4096];
	cvt.rn.f64.s32 	%fd1010, %r432;
	mul.f64 	%fd231, %fd1, %fd1010;
	abs.f64 	%fd232, %fd231;
	setp.eq.f64 	%p103, %fd232, 0d7FF0000000000000;
	@%p103 bra 	$L__BB6_153;
	mul.f64 	%fd1011, %fd231, 0d3FE45F306DC9C883;
	cvt.rni.s32.f64 	%r836, %fd1011;
	cvt.rn.f64.s32 	%fd1012, %r836;
	fma.rn.f64 	%fd1013, %fd1012, 0dBFF921FB54442D18, %fd231;
	fma.rn.f64 	%fd1014, %fd1012, 0dBC91A62633145C00, %fd1013;
	fma.rn.f64 	%fd1783, %fd1012, 0dB97B839A252049C0, %fd1014;
	setp.ltu.f64 	%p104, %fd232, 0d41E0000000000000;
	@%p104 bra 	$L__BB6_154;
	{ // callseq 128, 0
	.param .b64 param0;
	st.param.f64 	[param0], %fd231;
	.param .align 16 .b8 retval0[16];
	call.uni (retval0), 
	__internal_trig_reduction_slowpathd, 
	(
	param0
	);
	ld.param.f64 	%fd1783, [retval0];
	ld.param.b32 	%r836, [retval0+8];
	} // callseq 128
	bra.uni 	$L__BB6_154;
$L__BB6_153:
	mov.f64 	%fd1016, 0d0000000000000000;
	mul.rn.f64 	%fd1783, %fd231, %fd1016;
	mov.b32 	%r836, 0;
$L__BB6_154:
	shl.b32 	%r435, %r836, 6;
	cvt.u64.u32 	%rd129, %r435;
	and.b64  	%rd130, %rd129, 64;
	mov.u64 	%rd131, __cudart_sin_cos_coeffs;
	add.s64 	%rd132, %rd131, %rd130;
	mul.rn.f64 	%fd1017, %fd1783, %fd1783;
	and.b32  	%r436, %r836, 1;
	setp.eq.b32 	%p105, %r436, 1;
	selp.f64 	%fd1018, 0dBDA8FF8320FD8164, 0d3DE5DB65F9785EBA, %p105;
	ld.global.nc.v2.f64 	{%fd1019, %fd1020}, [%rd132];
	fma.rn.f64 	%fd1021, %fd1018, %fd1017, %fd1019;
	fma.rn.f64 	%fd1022, %fd1021, %fd1017, %fd1020;
	ld.global.nc.v2.f64 	{%fd1023, %fd1024}, [%rd132+16];
	fma.rn.f64 	%fd1025, %fd1022, %fd1017, %fd1023;
	fma.rn.f64 	%fd1026, %fd1025, %fd1017, %fd1024;
	ld.global.nc.v2.f64 	{%fd1027, %fd1028}, [%rd132+32];
	fma.rn.f64 	%fd1029, %fd1026, %fd1017, %fd1027;
	fma.rn.f64 	%fd1030, %fd1029, %fd1017, %fd1028;
	fma.rn.f64 	%fd1031, %fd1030, %fd1783, %fd1783;
	fma.rn.f64 	%fd1032, %fd1030, %fd1017, 0d3FF0000000000000;
	selp.f64 	%fd1033, %fd1032, %fd1031, %p105;
	and.b32  	%r437, %r836, 2;
	setp.eq.s32 	%p106, %r437, 0;
	mov.f64 	%fd1034, 0d0000000000000000;
	sub.f64 	%fd1035, %fd1034, %fd1033;
	selp.f64 	%fd237, %fd1033, %fd1035, %p106;
	fma.rn.f64 	%fd1036, %fd237, 0d3FF71547652B82FE, 0d4338000000000000;
	{
	.reg .b32 %temp; 
	mov.b64 	{%r145, %temp}, %fd1036;
	}
	mov.f64 	%fd1037, 0dC338000000000000;
	add.rn.f64 	%fd1038, %fd1036, %fd1037;
	fma.rn.f64 	%fd1039, %fd1038, 0dBFE62E42FEFA39EF, %fd237;
	fma.rn.f64 	%fd1040, %fd1038, 0dBC7ABC9E3B39803F, %fd1039;
	fma.rn.f64 	%fd1041, %fd1040, 0d3E5ADE1569CE2BDF, 0d3E928AF3FCA213EA;
	fma.rn.f64 	%fd1042, %fd1041, %fd1040, 0d3EC71DEE62401315;
	fma.rn.f64 	%fd1043, %fd1042, %fd1040, 0d3EFA01997C89EB71;
	fma.rn.f64 	%fd1044, %fd1043, %fd1040, 0d3F2A01A014761F65;
	fma.rn.f64 	%fd1045, %fd1044, %fd1040, 0d3F56C16C1852B7AF;
	fma.rn.f64 	%fd1046, %fd1045, %fd1040, 0d3F81111111122322;
	fma.rn.f64 	%fd1047, %fd1046, %fd1040, 0d3FA55555555502A1;
	fma.rn.f64 	%fd1048, %fd1047, %fd1040, 0d3FC5555555555511;
	fma.rn.f64 	%fd1049, %fd1048, %fd1040, 0d3FE000000000000B;
	fma.rn.f64 	%fd1050, %fd1049, %fd1040, 0d3FF0000000000000;
	fma.rn.f64 	%fd1051, %fd1050, %fd1040, 0d3FF0000000000000;
	{
	.reg .b32 %temp; 
	mov.b64 	{%r146, %temp}, %fd1051;
	}
	{
	.reg .b32 %temp; 
	mov.b64 	{%temp, %r147}, %fd1051;
	}
	shl.b32 	%r438, %r145, 20;
	add.s32 	%r439, %r438, %r147;
	mov.b64 	%fd1784, {%r146, %r439};
	{
	.reg .b32 %temp; 
	mov.b64 	{%temp, %r440}, %fd237;
	}
	mov.b32 	%f27, %r440;
	abs.f32 	%f12, %f27;
	setp.lt.f32 	%p107, %f12, 0f4086232B;
	@%p107 bra 	$L__BB6_157;
	setp.lt.f64 	%p108, %fd237, 0d0000000000000000;
	add.f64 	%fd1052, %fd237, 0d7FF0000000000000;
	selp.f64 	%fd1784, 0d0000000000000000, %fd1052, %p108;
	setp.geu.f32 	%p109, %f12, 0f40874800;
	@%p109 bra 	$L__BB6_157;
	shr.u32 	%r441, %r145, 31;
	add.s32 	%r442, %r145, %r441;
	shr.s32 	%r443, %r442, 1;
	shl.b32 	%r444, %r443, 20;
	add.s32 	%r445, %r147, %r444;
	mov.b64 	%fd1053, {%r146, %r445};
	sub.s32 	%r446, %r145, %r443;
	shl.b32 	%r447, %r446, 20;
	add.s32 	%r448, %r447, 1072693248;
	mov.b32 	%r449, 0;
	mov.b64 	%fd1054, {%r449, %r448};
	mul.f64 	%fd1784, %fd1054, %fd1053;
$L__BB6_157:
	cvt.rn.f64.s32 	%fd1055, %r141;
	mul.f64 	%fd242, %fd1784, %fd1055;
	div.rn.f64 	%fd243, %fd231, 0d4044000000000000;
	abs.f64 	%fd244, %fd243;
	setp.eq.f64 	%p110, %fd244, 0d7FF0000000000000;
	@%p110 bra 	$L__BB6_161;
	mul.f64 	%fd1056, %fd243, 0d3FE45F306DC9C883;
	cvt.rni.s32.f64 	%r837, %fd1056;
	cvt.rn.f64.s32 	%fd1057, %r837;
	fma.rn.f64 	%fd1058, %fd1057, 0dBFF921FB54442D18, %fd243;
	fma.rn.f64 	%fd1059, %fd1057, 0dBC91A62633145C00, %fd1058;
	fma.rn.f64 	%fd1786, %fd1057, 0dB97B839A252049C0, %fd1059;
	setp.ltu.f64 	%p111, %fd244, 0d41E0000000000000;
	@%p111 bra 	$L__BB6_160;
	{ // callseq 129, 0
	.param .b64 param0;
	st.param.f64 	[param0], %fd243;
	.param .align 16 .b8 retval0[16];
	call.uni (retval0), 
	__internal_trig_reduction_slowpathd, 
	(
	param0
	);
	ld.param.f64 	%fd1786, [retval0];
	ld.param.b32 	%r837, [retval0+8];
	} // callseq 129
$L__BB6_160:
	add.s32 	%r838, %r837, 1;
	bra.uni 	$L__BB6_162;
$L__BB6_161:
	mov.f64 	%fd1061, 0d0000000000000000;
	mul.rn.f64 	%fd1786, %fd243, %fd1061;
	mov.b32 	%r838, 1;
$L__BB6_162:
	shl.b32 	%r452, %r838, 6;
	cvt.u64.u32 	%rd133, %r452;
	and.b64  	%rd134, %rd133, 64;
	mov.u64 	%rd135, __cudart_sin_cos_coeffs;
	add.s64 	%rd136, %rd135, %rd134;
	mul.rn.f64 	%fd1062, %fd1786, %fd1786;
	and.b32  	%r453, %r838, 1;
	setp.eq.b32 	%p112, %r453, 1;
	selp.f64 	%fd1063, 0dBDA8FF8320FD8164, 0d3DE5DB65F9785EBA, %p112;
	ld.global.nc.v2.f64 	{%fd1064, %fd1065}, [%rd136];
	fma.rn.f64 	%fd1066, %fd1063, %fd1062, %fd1064;
	fma.rn.f64 	%fd1067, %fd1066, %fd1062, %fd1065;
	ld.global.nc.v2.f64 	{%fd1068, %fd1069}, [%rd136+16];
	fma.rn.f64 	%fd1070, %fd1067, %fd1062, %fd1068;
	fma.rn.f64 	%fd1071, %fd1070, %fd1062, %fd1069;
	ld.global.nc.v2.f64 	{%fd1072, %fd1073}, [%rd136+32];
	fma.rn.f64 	%fd1074, %fd1071, %fd1062, %fd1072;
	fma.rn.f64 	%fd1075, %fd1074, %fd1062, %fd1073;
	fma.rn.f64 	%fd1076, %fd1075, %fd1786, %fd1786;
	fma.rn.f64 	%fd1077, %fd1075, %fd1062, 0d3FF0000000000000;
	selp.f64 	%fd1078, %fd1077, %fd1076, %p112;
	and.b32  	%r454, %r838, 2;
	setp.eq.s32 	%p113, %r454, 0;
	mov.f64 	%fd1079, 0d0000000000000000;
	sub.f64 	%fd1080, %fd1079, %fd1078;
	selp.f64 	%fd1081, %fd1078, %fd1080, %p113;
	mul.f64 	%fd250, %fd242, %fd1081;
	ld.global.u32 	%r455, [%rd21+6144];
	ld.global.u32 	%r153, [%rd22+6144];
	cvt.rn.f64.s32 	%fd1082, %r455;
	mul.f64 	%fd251, %fd1, %fd1082;
	abs.f64 	%fd252, %fd251;
	setp.eq.f64 	%p114, %fd252, 0d7FF0000000000000;
	@%p114 bra 	$L__BB6_165;
	mul.f64 	%fd1083, %fd251, 0d3FE45F306DC9C883;
	cvt.rni.s32.f64 	%r839, %fd1083;
	cvt.rn.f64.s32 	%fd1084, %r839;
	fma.rn.f64 	%fd1085, %fd1084, 0dBFF921FB54442D18, %fd251;
	fma.rn.f64 	%fd1086, %fd1084, 0dBC91A62633145C00, %fd1085;
	fma.rn.f64 	%fd1787, %fd1084, 0dB97B839A252049C0, %fd1086;
	setp.ltu.f64 	%p115, %fd252, 0d41E0000000000000;
	@%p115 bra 	$L__BB6_166;
	{ // callseq 130, 0
	.param .b64 param0;
	st.param.f64 	[param0], %fd251;
	.param .align 16 .b8 retval0[16];
	call.uni (retval0), 
	__internal_trig_reduction_slowpathd, 
	(
	param0
	);
	ld.param.f64 	%fd1787, [retval0];
	ld.param.b32 	%r839, [retval0+8];
	} // callseq 130
	bra.uni 	$L__BB6_166;
$L__BB6_165:
	mov.f64 	%fd1088, 0d0000000000000000;
	mul.rn.f64 	%fd1787, %fd251, %fd1088;
	mov.b32 	%r839, 0;
$L__BB6_166:
	shl.b32 	%r458, %r839, 6;
	cvt.u64.u32 	%rd137, %r458;
	and.b64  	%rd138, %rd137, 64;
	mov.u64 	%rd139, __cudart_sin_cos_coeffs;
	add.s64 	%rd140, %rd139, %rd138;
	mul.rn.f64 	%fd1089, %fd1787, %fd1787;
	and.b32  	%r459, %r839, 1;
	setp.eq.b32 	%p116, %r459, 1;
	selp.f64 	%fd1090, 0dBDA8FF8320FD8164, 0d3DE5DB65F9785EBA, %p116;
	ld.global.nc.v2.f64 	{%fd1091, %fd1092}, [%rd140];
	fma.rn.f64 	%fd1093, %fd1090, %fd1089, %fd1091;
	fma.rn.f64 	%fd1094, %fd1093, %fd1089, %fd1092;
	ld.global.nc.v2.f64 	{%fd1095, %fd1096}, [%rd140+16];
	fma.rn.f64 	%fd1097, %fd1094, %fd1089, %fd1095;
	fma.rn.f64 	%fd1098, %fd1097, %fd1089, %fd1096;
	ld.global.nc.v2.f64 	{%fd1099, %fd1100}, [%rd140+32];
	fma.rn.f64 	%fd1101, %fd1098, %fd1089, %fd1099;
	fma.rn.f64 	%fd1102, %fd1101, %fd1089, %fd1100;
	fma.rn.f64 	%fd1103, %fd1102, %fd1787, %fd1787;
	fma.rn.f64 	%fd1104, %fd1102, %fd1089, 0d3FF0000000000000;
	selp.f64 	%fd1105, %fd1104, %fd1103, %p116;
	and.b32  	%r460, %r839, 2;
	setp.eq.s32 	%p117, %r460, 0;
	mov.f64 	%fd1106, 0d0000000000000000;
	sub.f64 	%fd1107, %fd1106, %fd1105;
	selp.f64 	%fd257, %fd1105, %fd1107, %p117;
	fma.rn.f64 	%fd1108, %fd257, 0d3FF71547652B82FE, 0d4338000000000000;
	{
	.reg .b32 %temp; 
	mov.b64 	{%r157, %temp}, %fd1108;
	}
	mov.f64 	%fd1109, 0dC338000000000000;
	add.rn.f64 	%fd1110, %fd1108, %fd1109;
	fma.rn.f64 	%fd1111, %fd1110, 0dBFE62E42FEFA39EF, %fd257;
	fma.rn.f64 	%fd1112, %fd1110, 0dBC7ABC9E3B39803F, %fd1111;
	fma.rn.f64 	%fd1113, %fd1112, 0d3E5ADE1569CE2BDF, 0d3E928AF3FCA213EA;
	fma.rn.f64 	%fd1114, %fd1113, %fd1112, 0d3EC71DEE62401315;
	fma.rn.f64 	%fd1115, %fd1114, %fd1112, 0d3EFA01997C89EB71;
	fma.rn.f64 	%fd1116, %fd1115, %fd1112, 0d3F2A01A014761F65;
	fma.rn.f64 	%fd1117, %fd1116, %fd1112, 0d3F56C16C1852B7AF;
	fma.rn.f64 	%fd1118, %fd1117, %fd1112, 0d3F81111111122322;
	fma.rn.f64 	%fd1119, %fd1118, %fd1112, 0d3FA55555555502A1;
	fma.rn.f64 	%fd1120, %fd1119, %fd1112, 0d3FC5555555555511;
	fma.rn.f64 	%fd1121, %fd1120, %fd1112, 0d3FE000000000000B;
	fma.rn.f64 	%fd1122, %fd1121, %fd1112, 0d3FF0000000000000;
	fma.rn.f64 	%fd1123, %fd1122, %fd1112, 0d3FF0000000000000;
	{
	.reg .b32 %temp; 
	mov.b64 	{%r158, %temp}, %fd1123;
	}
	{
	.reg .b32 %temp; 
	mov.b64 	{%temp, %r159}, %fd1123;
	}
	shl.b32 	%r461, %r157, 20;
	add.s32 	%r462, %r461, %r159;
	mov.b64 	%fd1788, {%r158, %r462};
	{
	.reg .b32 %temp; 
	mov.b64 	{%temp, %r463}, %fd257;
	}
	mov.b32 	%f28, %r463;
	abs.f32 	%f13, %f28;
	setp.lt.f32 	%p118, %f13, 0f4086232B;
	@%p118 bra 	$L__BB6_169;
	setp.lt.f64 	%p119, %fd257, 0d0000000000000000;
	add.f64 	%fd1124, %fd257, 0d7FF0000000000000;
	selp.f64 	%fd1788, 0d0000000000000000, %fd1124, %p119;
	setp.geu.f32 	%p120, %f13, 0f40874800;
	@%p120 bra 	$L__BB6_169;
	shr.u32 	%r464, %r157, 31;
	add.s32 	%r465, %r157, %r464;
	shr.s32 	%r466, %r465, 1;
	shl.b32 	%r467, %r466, 20;
	add.s32 	%r468, %r159, %r467;
	mov.b64 	%fd1125, {%r158, %r468};
	sub.s32 	%r469, %r157, %r466;
	shl.b32 	%r470, %r469, 20;
	add.s32 	%r471, %r470, 1072693248;
	mov.b32 	%r472, 0;
	mov.b64 	%fd1126, {%r472, %r471};
	mul.f64 	%fd1788, %fd1126, %fd1125;
$L__BB6_169:
	cvt.rn.f64.s32 	%fd1127, %r153;
	mul.f64 	%fd262, %fd1788, %fd1127;
	div.rn.f64 	%fd263, %fd251, 0d4044000000000000;
	abs.f64 	%fd264, %fd263;
	setp.eq.f64 	%p121, %fd264, 0d7FF0000000000000;
	@%p121 bra 	$L__BB6_173;
	mul.f64 	%fd1128, %fd263, 0d3FE45F306DC9C883;
	cvt.rni.s32.f64 	%r840, %fd1128;
	cvt.rn.f64.s32 	%fd1129, %r840;
	fma.rn.f64 	%fd1130, %fd1129, 0dBFF921FB54442D18, %fd263;
	fma.rn.f64 	%fd1131, %fd1129, 0dBC91A62633145C00, %fd1130;
	fma.rn.f64 	%fd1790, %fd1129, 0dB97B839A252049C0, %fd1131;
	setp.ltu.f64 	%p122, %fd264, 0d41E0000000000000;
	@%p122 bra 	$L__BB6_172;
	{ // callseq 131, 0
	.param .b64 param0;
	st.param.f64 	[param0], %fd263;
	.param .align 16 .b8 retval0[16];
	call.uni (retval0), 
	__internal_trig_reduction_slowpathd, 
	(
	param0
	);
	ld.param.f64 	%fd1790, [retval0];
	ld.param.b32 	%r840, [retval0+8];
	} // callseq 131
$L__BB6_172:
	add.s32 	%r841, %r840, 1;
	bra.uni 	$L__BB6_174;
$L__BB6_173:
	mov.f64 	%fd1133, 0d0000000000000000;
	mul.rn.f64 	%fd1790, %fd263, %fd1133;
	mov.b32 	%r841, 1;
$L__BB6_174:
	shl.b32 	%r475, %r841, 6;
	cvt.u64.u32 	%rd141, %r475;
	and.b64  	%rd142, %rd141, 64;
	mov.u64 	%rd143, __cudart_sin_cos_coeffs;
	add.s64 	%rd144, %rd143, %rd142;
	mul.rn.f64 	%fd1134, %fd1790, %fd1790;
	and.b32  	%r476, %r841, 1;
	setp.eq.b32 	%p123, %r476, 1;
	selp.f64 	%fd1135, 0dBDA8FF8320FD8164, 0d3DE5DB65F9785EBA, %p123;
	ld.global.nc.v2.f64 	{%fd1136, %fd1137}, [%rd144];
	fma.rn.f64 	%fd1138, %fd1135, %fd1134, %fd1136;
	fma.rn.f64 	%fd1139, %fd1138, %fd1134, %fd1137;
	ld.global.nc.v2.f64 	{%fd1140, %fd1141}, [%rd144+16];
	fma.rn.f64 	%fd1142, %fd1139, %fd1134, %fd1140;
	fma.rn.f64 	%fd1143, %fd1142, %fd1134, %fd1141;
	ld.global.nc.v2.f64 	{%fd1144, %fd1145}, [%rd144+32];
	fma.rn.f64 	%fd1146, %fd1143, %fd1134, %fd1144;
	fma.rn.f64 	%fd1147, %fd1146, %fd1134, %fd1145;
	fma.rn.f64 	%fd1148, %fd1147, %fd1790, %fd1790;
	fma.rn.f64 	%fd1149, %fd1147, %fd1134, 0d3FF0000000000000;
	selp.f64 	%fd1150, %fd1149, %fd1148, %p123;
	and.b32  	%r477, %r841, 2;
	setp.eq.s32 	%p124, %r477, 0;
	mov.f64 	%fd1151, 0d0000000000000000;
	sub.f64 	%fd1152, %fd1151, %fd1150;
	selp.f64 	%fd1153, %fd1150, %fd1152, %p124;
	mul.f64 	%fd270, %fd262, %fd1153;
	cvta.to.global.u64 	%rd145, %rd29;
	mov.u32 	%r478, %tid.x;
	cvt.u64.u32 	%rd146, %r478;
	add.s64 	%rd147, %rd255, %rd146;
	shl.b64 	%rd148, %rd147, 2;
	add.s64 	%rd149, %rd145, %rd148;
	ld.global.u32 	%r479, [%rd149+8192];
	ld.global.u32 	%r165, [%rd22+8192];
	cvt.rn.f64.s32 	%fd1154, %r479;
	mul.f64 	%fd271, %fd1, %fd1154;
	abs.f64 	%fd272, %fd271;
	setp.eq.f64 	%p125, %fd272, 0d7FF0000000000000;
	@%p125 bra 	$L__BB6_177;
	mul.f64 	%fd1155, %fd271, 0d3FE45F306DC9C883;
	cvt.rni.s32.f64 	%r842, %fd1155;
	cvt.rn.f64.s32 	%fd1156, %r842;
	fma.rn.f64 	%fd1157, %fd1156, 0dBFF921FB54442D18, %fd271;
	fma.rn.f64 	%fd1158, %fd1156, 0dBC91A62633145C00, %fd1157;
	fma.rn.f64 	%fd1791, %fd1156, 0dB97B839A252049C0, %fd1158;
	setp.ltu.f64 	%p126, %fd272, 0d41E0000000000000;
	@%p126 bra 	$L__BB6_178;
	{ // callseq 132, 0
	.param .b64 param0;
	st.param.f64 	[param0], %fd271;
	.param .align 16 .b8 retval0[16];
	call.uni (retval0), 
	__internal_trig_reduction_slowpathd, 
	(
	param0
	);
	ld.param.f64 	%fd1791, [retval0];
	ld.param.b32 	%r842, [retval0+8];
	} // callseq 132
	bra.uni 	$L__BB6_178;
$L__BB6_177:
	mov.f64 	%fd1160, 0d0000000000000000;
	mul.rn.f64 	%fd1791, %fd271, %fd1160;
	mov.b32 	%r842, 0;
$L__BB6_178:
	shl.b32 	%r482, %r842, 6;
	cvt.u64.u32 	%rd150, %r482;
	and.b64  	%rd151, %rd150, 64;
	mov.u64 	%rd152, __cudart_sin_cos_coeffs;
	add.s64 	%rd153, %rd152, %rd151;
	mul.rn.f64 	%fd1161, %fd1791, %fd1791;
	and.b32  	%r483, %r842, 1;
	setp.eq.b32 	%p127, %r483, 1;
	selp.f64 	%fd1162, 0dBDA8FF8320FD8164, 0d3DE5DB65F9785EBA, %p127;
	ld.global.nc.v2.f64 	{%fd1163, %fd1164}, [%rd153];
	fma.rn.f64 	%fd1165, %fd1162, %fd1161, %fd1163;
	fma.rn.f64 	%fd1166, %fd1165, %fd1161, %fd1164;
	ld.global.nc.v2.f64 	{%fd1167, %fd1168}, [%rd153+16];
	fma.rn.f64 	%fd1169, %fd1166, %fd1161, %fd1167;
	fma.rn.f64 	%fd1170, %fd1169, %fd1161, %fd1168;
	ld.global.nc.v2.f64 	{%fd1171, %fd1172}, [%rd153+32];
	fma.rn.f64 	%fd1173, %fd1170, %fd1161, %fd1171;
	fma.rn.f64 	%fd1174, %fd1173, %fd1161, %fd1172;
	fma.rn.f64 	%fd1175, %fd1174, %fd1791, %fd1791;
	fma.rn.f64 	%fd1176, %fd1174, %fd1161, 0d3FF0000000000000;
	selp.f64 	%fd1177, %fd1176, %fd1175, %p127;
	and.b32  	%r484, %r842, 2;
	setp.eq.s32 	%p128, %r484, 0;
	mov.f64 	%fd1178, 0d0000000000000000;
	sub.f64 	%fd1179, %fd1178, %fd1177;
	selp.f64 	%fd277, %fd1177, %fd1179, %p128;
	fma.rn.f64 	%fd1180, %fd277, 0d3FF71547652B82FE, 0d4338000000000000;
	{
	.reg .b32 %temp; 
	mov.b64 	{%r169, %temp}, %fd1180;
	}
	mov.f64 	%fd1181, 0dC338000000000000;
	add.rn.f64 	%fd1182, %fd1180, %fd1181;
	fma.rn.f64 	%fd1183, %fd1182, 0dBFE62E42FEFA39EF, %fd277;
	fma.rn.f64 	%fd1184, %fd1182, 0dBC7ABC9E3B39803F, %fd1183;
	fma.rn.f64 	%fd1185, %fd1184, 0d3E5ADE1569CE2BDF, 0d3E928AF3FCA213EA;
	fma.rn.f64 	%fd1186, %fd1185, %fd1184, 0d3EC71DEE62401315;
	fma.rn.f64 	%fd1187, %fd1186, %fd1184, 0d3EFA01997C89EB71;
	fma.rn.f64 	%fd1188, %fd1187, %fd1184, 0d3F2A01A014761F65;
	fma.rn.f64 	%fd1189, %fd1188, %fd1184, 0d3F56C16C1852B7AF;
	fma.rn.f64 	%fd1190, %fd1189, %fd1184, 0d3F81111111122322;
	fma.rn.f64 	%fd1191, %fd1190, %fd1184, 0d3FA55555555502A1;
	fma.rn.f64 	%fd1192, %fd1191, %fd1184, 0d3FC5555555555511;
	fma.rn.f64 	%fd1193, %fd1192, %fd1184, 0d3FE000000000000B;
	fma.rn.f64 	%fd1194, %fd1193, %fd1184, 0d3FF0000000000000;
	fma.rn.f64 	%fd1195, %fd1194, %fd1184, 0d3FF0000000000000;
	{
	.reg .b32 %temp; 
	mov.b64 	{%r170, %temp}, %fd1195;
	}
	{
	.reg .b32 %temp; 
	mov.b64 	{%temp, %r171}, %fd1195;
	}
	shl.b32 	%r485, %r169, 20;
	add.s32 	%r486, %r485, %r171;
	mov.b64 	%fd1792, {%r170, %r486};
	{
	.reg .b32 %temp; 
	mov.b64 	{%temp, %r487}, %fd277;
	}
	mov.b32 	%f29, %r487;
	abs.f32 	%f14, %f29;
	setp.lt.f32 	%p129, %f14, 0f4086232B;
	@%p129 bra 	$L__BB6_181;
	setp.lt.f64 	%p130, %fd277, 0d0000000000000000;
	add.f64 	%fd1196, %fd277, 0d7FF0000000000000;
	selp.f64 	%fd1792, 0d0000000000000000, %fd1196, %p130;
	setp.geu.f32 	%p131, %f14, 0f40874800;
	@%p131 bra 	$L__BB6_181;
	shr.u32 	%r488, %r169, 31;
	add.s32 	%r489, %r169, %r488;
	shr.s32 	%r490, %r489, 1;
	shl.b32 	%r491, %r490, 20;
	add.s32 	%r492, %r171, %r491;
	mov.b64 	%fd1197, {%r170, %r492};
	sub.s32 	%r493, %r169, %r490;
	shl.b32 	%r494, %r493, 20;
	add.s32 	%r495, %r494, 1072693248;
	mov.b32 	%r496, 0;
	mov.b64 	%fd1198, {%r496, %r495};
	mul.f64 	%fd1792, %fd1198, %fd1197;
$L__BB6_181:
	cvt.rn.f64.s32 	%fd1199, %r165;
	mul.f64 	%fd282, %fd1792, %fd1199;
	div.rn.f64 	%fd283, %fd271, 0d4044000000000000;
	abs.f64 	%fd284, %fd283;
	setp.eq.f64 	%p132, %fd284, 0d7FF0000000000000;
	@%p132 bra 	$L__BB6_185;
	mul.f64 	%fd1200, %fd283, 0d3FE45F306DC9C883;
	cvt.rni.s32.f64 	%r843, %fd1200;
	cvt.rn.f64.s32 	%fd1201, %r843;
	fma.rn.f64 	%fd1202, %fd1201, 0dBFF921FB54442D18, %fd283;
	fma.rn.f64 	%fd1203, %fd1201, 0dBC91A62633145C00, %fd1202;
	fma.rn.f64 	%fd1794, %fd1201, 0dB97B839A252049C0, %fd1203;
	setp.ltu.f64 	%p133, %fd284, 0d41E0000000000000;
	@%p133 bra 	$L__BB6_184;
	{ // callseq 133, 0
	.param .b64 param0;
	st.param.f64 	[param0], %fd283;
	.param .align 16 .b8 retval0[16];
	call.uni (retval0), 
	__internal_trig_reduction_slowpathd, 
	(
	param0
	);
	ld.param.f64 	%fd1794, [retval0];
	ld.param.b32 	%r843, [retval0+8];
	} // callseq 133
$L__BB6_184:
	add.s32 	%r844, %r843, 1;
	bra.uni 	$L__BB6_186;
$L__BB6_185:
	mov.f64 	%fd1205, 0d0000000000000000;
	mul.rn.f64 	%fd1794, %fd283, %fd1205;
	mov.b32 	%r844, 1;
$L__BB6_186:
	shl.b32 	%r499, %r844, 6;
	cvt.u64.u32 	%rd154, %r499;
	and.b64  	%rd155, %rd154, 64;
	mov.u64 	%rd156, __cudart_sin_cos_coeffs;
	add.s64 	%rd157, %rd156, %rd155;
	mul.rn.f64 	%fd1206, %fd1794, %fd1794;
	and.b32  	%r500, %r844, 1;
	setp.eq.b32 	%p134, %r500, 1;
	selp.f64 	%fd1207, 0dBDA8FF8320FD8164, 0d3DE5DB65F9785EBA, %p134;
	ld.global.nc.v2.f64 	{%fd1208, %fd1209}, [%rd157];
	fma.rn.f64 	%fd1210, %fd1207, %fd1206, %fd1208;
	fma.rn.f64 	%fd1211, %fd1210, %fd1206, %fd1209;
	ld.global.nc.v2.f64 	{%fd1212, %fd1213}, [%rd157+16];
	fma.rn.f64 	%fd1214, %fd1211, %fd1206, %fd1212;
	fma.rn.f64 	%fd1215, %fd1214, %fd1206, %fd1213;
	ld.global.nc.v2.f64 	{%fd1216, %fd1217}, [%rd157+32];
	fma.rn.f64 	%fd1218, %fd1215, %fd1206, %fd1216;
	fma.rn.f64 	%fd1219, %fd1218, %fd1206, %fd1217;
	fma.rn.f64 	%fd1220, %fd1219, %fd1794, %fd1794;
	fma.rn.f64 	%fd1221, %fd1219, %fd1206, 0d3FF0000000000000;
	selp.f64 	%fd1222, %fd1221, %fd1220, %p134;
	and.b32  	%r501, %r844, 2;
	setp.eq.s32 	%p135, %r501, 0;
	mov.f64 	%fd1223, 0d0000000000000000;
	sub.f64 	%fd1224, %fd1223, %fd1222;
	selp.f64 	%fd1225, %fd1222, %fd1224, %p135;
	mul.f64 	%fd290, %fd282, %fd1225;
	cvta.to.global.u64 	%rd158, %rd29;
	mov.u32 	%r502, %tid.x;
	cvt.u64.u32 	%rd159, %r502;
	add.s64 	%rd160, %rd255, %rd159;
	shl.b64 	%rd161, %rd160, 2;
	add.s64 	%rd162, %rd158, %rd161;
	ld.global.u32 	%r503, [%rd162+10240];
	ld.global.u32 	%r177, [%rd22+10240];
	cvt.rn.f64.s32 	%fd1226, %r503;
	mul.f64 	%fd291, %fd1, %fd1226;
	abs.f64 	%fd292, %fd291;
	setp.eq.f64 	%p136, %fd292, 0d7FF0000000000000;
	@%p136 bra 	$L__BB6_189;
	mul.f64 	%fd1227, %fd291, 0d3FE45F306DC9C883;
	cvt.rni.s32.f64 	%r845, %fd1227;
	cvt.rn.f64.s32 	%fd1228, %r845;
	fma.rn.f64 	%fd1229, %fd1228, 0dBFF921FB54442D18, %fd291;
	fma.rn.f64 	%fd1230, %fd1228, 0dBC91A62633145C00, %fd1229;
	fma.rn.f64 	%fd1795, %fd1228, 0dB97B839A252049C0, %fd1230;
	setp.ltu.f64 	%p137, %fd292, 0d41E0000000000000;
	@%p137 bra 	$L__BB6_190;
	{ // callseq 134, 0
	.param .b64 param0;
	st.param.f64 	[param0], %fd291;
	.param .align 16 .b8 retval0[16];
	call.uni (retval0), 
	__internal_trig_reduction_slowpathd, 
	(
	param0
	);
	ld.param.f64 	%fd1795, [retval0];
	ld.param.b32 	%r845, [retval0+8];
	} // callseq 134
	bra.uni 	$L__BB6_190;
$L__BB6_189:
	mov.f64 	%fd1232, 0d0000000000000000;
	mul.rn.f64 	%fd1795, %fd291, %fd1232;
	mov.b32 	%r845, 0;
$L__BB6_190:
	shl.b32 	%r506, %r845, 6;
	cvt.u64.u32 	%rd163, %r506;
	and.b64  	%rd164, %rd163, 64;
	mov.u64 	%rd165, __cudart_sin_cos_coeffs;
	add.s64 	%rd166, %rd165, %rd164;
	mul.rn.f64 	%fd1233, %fd1795, %fd1795;
	and.b32  	%r507, %r845, 1;
	setp.eq.b32 	%p138, %r507, 1;
	selp.f64 	%fd1234, 0dBDA8FF8320FD8164, 0d3DE5DB65F9785EBA, %p138;
	ld.global.nc.v2.f64 	{%fd1235, %fd1236}, [%rd166];
	fma.rn.f64 	%fd1237, %fd1234, %fd1233, %fd1235;
	fma.rn.f64 	%fd1238, %fd1237, %fd1233, %fd1236;
	ld.global.nc.v2.f64 	{%fd1239, %fd1240}, [%rd166+16];
	fma.rn.f64 	%fd1241, %fd1238, %fd1233, %fd1239;
	fma.rn.f64 	%fd1242, %fd1241, %fd1233, %fd1240;
	ld.global.nc.v2.f64 	{%fd1243, %fd1244}, [%rd166+32];
	fma.rn.f64 	%fd1245, %fd1242, %fd1233, %fd1243;
	fma.rn.f64 	%fd1246, %fd1245, %fd1233, %fd1244;
	fma.rn.f64 	%fd1247, %fd1246, %fd1795, %fd1795;
	fma.rn.f64 	%fd1248, %fd1246, %fd1233, 0d3FF0000000000000;
	selp.f64 	%fd1249, %fd1248, %fd1247, %p138;
	and.b32  	%r508, %r845, 2;
	setp.eq.s32 	%p139, %r508, 0;
	mov.f64 	%fd1250, 0d0000000000000000;
	sub.f64 	%fd1251, %fd1250, %fd1249;
	selp.f64 	%fd297, %fd1249, %fd1251, %p139;
	fma.rn.f64 	%fd1252, %fd297, 0d3FF71547652B82FE, 0d4338000000000000;
	{
	.reg .b32 %temp; 
	mov.b64 	{%r181, %temp}, %fd1252;
	}
	mov.f64 	%fd1253, 0dC338000000000000;
	add.rn.f64 	%fd1254, %fd1252, %fd1253;
	fma.rn.f64 	%fd1255, %fd1254, 0dBFE62E42FEFA39EF, %fd297;
	fma.rn.f64 	%fd1256, %fd1254, 0dBC7ABC9E3B39803F, %fd1255;
	fma.rn.f64 	%fd1257, %fd1256, 0d3E5ADE1569CE2BDF, 0d3E928AF3FCA213EA;
	fma.rn.f64 	%fd1258, %fd1257, %fd1256, 0d3EC71DEE62401315;
	fma.rn.f64 	%fd1259, %fd1258, %fd1256, 0d3EFA01997C89EB71;
	fma.rn.f64 	%fd1260, %fd1259, %fd1256, 0d3F2A01A014761F65;
	fma.rn.f64 	%fd1261, %fd1260, %fd1256, 0d3F56C16C1852B7AF;
	fma.rn.f64 	%fd1262, %fd1261, %fd1256, 0d3F81111111122322;
	fma.rn.f64 	%fd1263, %fd1262, %fd1256, 0d3FA55555555502A1;
	fma.rn.f64 	%fd1264, %fd1263, %fd1256, 0d3FC5555555555511;
	fma.rn.f64 	%fd1265, %fd1264, %fd1256, 0d3FE000000000000B;
	fma.rn.f64 	%fd1266, %fd1265, %fd1256, 0d3FF0000000000000;
	fma.rn.f64 	%fd1267, %fd1266, %fd1256, 0d3FF0000000000000;
	{
	.reg .b32 %temp; 
	mov.b64 	{%r182, %temp}, %fd1267;
	}
	{
	.reg .b32 %temp; 
	mov.b64 	{%temp, %r183}, %fd1267;
	}
	shl.b32 	%r509, %r181, 20;
	add.s32 	%r510, %r509, %r183;
	mov.b64 	%fd1796, {%r182, %r510};
	{
	.reg .b32 %temp; 
	mov.b64 	{%temp, %r511}, %fd297;
	}
	mov.b32 	%f30, %r511;
	abs.f32 	%f15, %f30;
	setp.lt.f32 	%p140, %f15, 0f4086232B;
	@%p140 bra 	$L__BB6_193;
	setp.lt.f64 	%p141, %fd297, 0d0000000000000000;
	add.f64 	%fd1268, %fd297, 0d7FF0000000000000;
	selp.f64 	%fd1796, 0d0000000000000000, %fd1268, %p141;
	setp.geu.f32 	%p142, %f15, 0f40874800;
	@%p142 bra 	$L__BB6_193;
	shr.u32 	%r512, %r181, 31;
	add.s32 	%r513, %r181, %r512;
	shr.s32 	%r514, %r513, 1;
	shl.b32 	%r515, %r514, 20;
	add.s32 	%r516, %r183, %r515;
	mov.b64 	%fd1269, {%r182, %r516};
	sub.s32 	%r517, %r181, %r514;
	shl.b32 	%r518, %r517, 20;
	add.s32 	%r519, %r518, 1072693248;
	mov.b32 	%r520, 0;
	mov.b64 	%fd1270, {%r520, %r519};
	mul.f64 	%fd1796, %fd1270, %fd1269;
$L__BB6_193:
	cvt.rn.f64.s32 	%fd1271, %r177;
	mul.f64 	%fd302, %fd1796, %fd1271;
	div.rn.f64 	%fd303, %fd291, 0d4044000000000000;
	abs.f64 	%fd304, %fd303;
	setp.eq.f64 	%p143, %fd304, 0d7FF0000000000000;
	@%p143 bra 	$L__BB6_197;
	mul.f64 	%fd1272, %fd303, 0d3FE45F306DC9C883;
	cvt.rni.s32.f64 	%r846, %fd1272;
	cvt.rn.f64.s32 	%fd1273, %r846;
	fma.rn.f64 	%fd1274, %fd1273, 0dBFF921FB54442D18, %fd303;
	fma.rn.f64 	%fd1275, %fd1273, 0dBC91A62633145C00, %fd1274;
	fma.rn.f64 	%fd1798, %fd1273, 0dB97B839A252049C0, %fd1275;
	setp.ltu.f64 	%p144, %fd304, 0d41E0000000000000;
	@%p144 bra 	$L__BB6_196;
	{ // callseq 135, 0
	.param .b64 param0;
	st.param.f64 	[param0], %fd303;
	.param .align 16 .b8 retval0[16];
	call.uni (retval0), 
	__internal_trig_reduction_slowpathd, 
	(
	param0
	);
	ld.param.f64 	%fd1798, [retval0];
	ld.param.b32 	%r846, [retval0+8];
	} // callseq 135
$L__BB6_196:
	add.s32 	%r847, %r846, 1;
	bra.uni 	$L__BB6_198;
$L__BB6_197:
	mov.f64 	%fd1277, 0d0000000000000000;
	mul.rn.f64 	%fd1798, %fd303, %fd1277;
	mov.b32 	%r847, 1;
$L__BB6_198:
	shl.b32 	%r523, %r847, 6;
	cvt.u64.u32 	%rd167, %r523;
	and.b64  	%rd168, %rd167, 64;
	mov.u64 	%rd169, __cudart_sin_cos_coeffs;
	add.s64 	%rd170, %rd169, %rd168;
	mul.rn.f64 	%fd1278, %fd1798, %fd1798;
	and.b32  	%r524, %r847, 1;
	setp.eq.b32 	%p145, %r524, 1;
	selp.f64 	%fd1279, 0dBDA8FF8320FD8164, 0d3DE5DB65F9785EBA, %p145;
	ld.global.nc.v2.f64 	{%fd1280, %fd1281}, [%rd170];
	fma.rn.f64 	%fd1282, %fd1279, %fd1278, %fd1280;
	fma.rn.f64 	%fd1283, %fd1282, %fd1278, %fd1281;
	ld.global.nc.v2.f64 	{%fd1284, %fd1285}, [%rd170+16];
	fma.rn.f64 	%fd1286, %fd1283, %fd1278, %fd1284;
	fma.rn.f64 	%fd1287, %fd1286, %fd1278, %fd1285;
	ld.global.nc.v2.f64 	{%fd1288, %fd1289}, [%rd170+32];
	fma.rn.f64 	%fd1290, %fd1287, %fd1278, %fd1288;
	fma.rn.f64 	%fd1291, %fd1290, %fd1278, %fd1289;
	fma.rn.f64 	%fd1292, %fd1291, %fd1798, %fd1798;
	fma.rn.f64 	%fd1293, %fd1291, %fd1278, 0d3FF0000000000000;
	selp.f64 	%fd1294, %fd1293, %fd1292, %p145;
	and.b32  	%r525, %r847, 2;
	setp.eq.s32 	%p146, %r525, 0;
	mov.f64 	%fd1295, 0d0000000000000000;
	sub.f64 	%fd1296, %fd1295, %fd1294;
	selp.f64 	%fd1297, %fd1294, %fd1296, %p146;
	mul.f64 	%fd310, %fd302, %fd1297;
	cvta.to.global.u64 	%rd171, %rd29;
	mov.u32 	%r526, %tid.x;
	cvt.u64.u32 	%rd172, %r526;
	add.s64 	%rd173, %rd255, %rd172;
	shl.b64 	%rd174, %rd173, 2;
	add.s64 	%rd175, %rd171, %rd174;
	ld.global.u32 	%r527, [%rd175+12288];
	ld.global.u32 	%r189, [%rd22+12288];
	cvt.rn.f64.s32 	%fd1298, %r527;
	mul.f64 	%fd311, %fd1, %fd1298;
	abs.f64 	%fd312, %fd311;
	setp.eq.f64 	%p147, %fd312, 0d7FF0000000000000;
	@%p147 bra 	$L__BB6_201;
	mul.f64 	%fd1299, %fd311, 0d3FE45F306DC9C883;
	cvt.rni.s32.f64 	%r848, %fd1299;
	cvt.rn.f64.s32 	%fd1300, %r848;
	fma.rn.f64 	%fd1301, %fd1300, 0dBFF921FB54442D18, %fd311;
	fma.rn.f64 	%fd1302, %fd1300, 0dBC91A62633145C00, %fd1301;
	fma.rn.f64 	%fd1799, %fd1300, 0dB97B839A252049C0, %fd1302;
	setp.ltu.f64 	%p148, %fd312, 0d41E0000000000000;
	@%p148 bra 	$L__BB6_202;
	{ // callseq 136, 0
	.param .b64 param0;
	st.param.f64 	[param0], %fd311;
	.param .align 16 .b8 retval0[16];
	call.uni (retval0), 
	__internal_trig_reduction_slowpathd, 
	(
	param0
	);
	ld.param.f64 	%fd1799, [retval0];
	ld.param.b32 	%r848, [retval0+8];
	} // callseq 136
	bra.uni 	$L__BB6_202;
$L__BB6_201:
	mov.f64 	%fd1304, 0d0000000000000000;
	mul.rn.f64 	%fd1799, %fd311, %fd1304;
	mov.b32 	%r848, 0;
$L__BB6_202:
	shl.b32 	%r530, %r848, 6;
	cvt.u64.u32 	%rd176, %r530;
	and.b64  	%rd177, %rd176, 64;
	mov.u64 	%rd178, __cudart_sin_cos_coeffs;
	add.s64 	%rd179, %rd178, %rd177;
	mul.rn.f64 	%fd1305, %fd1799, %fd1799;
	and.b32  	%r531, %r848, 1;
	setp.eq.b32 	%p149, %r531, 1;
	selp.f64 	%fd1306, 0dBDA8FF8320FD8164, 0d3DE5DB65F9785EBA, %p149;
	ld.global.nc.v2.f64 	{%fd1307, %fd1308}, [%rd179];
	fma.rn.f64 	%fd1309, %fd1306, %fd1305, %fd1307;
	fma.rn.f64 	%fd1310, %fd1309, %fd1305, %fd1308;
	ld.global.nc.v2.f64 	{%fd1311, %fd1312}, [%rd179+16];
	fma.rn.f64 	%fd1313, %fd1310, %fd1305, %fd1311;
	fma.rn.f64 	%fd1314, %fd1313, %fd1305, %fd1312;
	ld.global.nc.v2.f64 	{%fd1315, %fd1316}, [%rd179+32];
	fma.rn.f64 	%fd1317, %fd1314, %fd1305, %fd1315;
	fma.rn.f64 	%fd1318, %fd1317, %fd1305, %fd1316;
	fma.rn.f64 	%fd1319, %fd1318, %fd1799, %fd1799;
	fma.rn.f64 	%fd1320, %fd1318, %fd1305, 0d3FF0000000000000;
	selp.f64 	%fd1321, %fd1320, %fd1319, %p149;
	and.b32  	%r532, %r848, 2;
	setp.eq.s32 	%p150, %r532, 0;
	mov.f64 	%fd1322, 0d0000000000000000;
	sub.f64 	%fd1323, %fd1322, %fd1321;
	selp.f64 	%fd317, %fd1321, %fd1323, %p150;
	fma.rn.f64 	%fd1324, %fd317, 0d3FF71547652B82FE, 0d4338000000000000;
	{
	.reg .b32 %temp; 
	mov.b64 	{%r193, %temp}, %fd1324;
	}
	mov.f64 	%fd1325, 0dC338000000000000;
	add.rn.f64 	%fd1326, %fd1324, %fd1325;
	fma.rn.f64 	%fd1327, %fd1326, 0dBFE62E42FEFA39EF, %fd317;
	fma.rn.f64 	%fd1328, %fd1326, 0dBC7ABC9E3B39803F, %fd1327;
	fma.rn.f64 	%fd1329, %fd1328, 0d3E5ADE1569CE2BDF, 0d3E928AF3FCA213EA;
	fma.rn.f64 	%fd1330, %fd1329, %fd1328, 0d3EC71DEE62401315;
	fma.rn.f64 	%fd1331, %fd1330, %fd1328, 0d3EFA01997C89EB71;
	fma.rn.f64 	%fd1332, %fd1331, %fd1328, 0d3F2A01A014761F65;
	fma.rn.f64 	%fd1333, %fd1332, %fd1328, 0d3F56C16C1852B7AF;
	fma.rn.f64 	%fd1334, %fd1333, %fd1328, 0d3F81111111122322;
	fma.rn.f64 	%fd1335, %fd1334, %fd1328, 0d3FA55555555502A1;
	fma.rn.f64 	%fd1336, %fd1335, %fd1328, 0d3FC5555555555511;
	fma.rn.f64 	%fd1337, %fd1336, %fd1328, 0d3FE000000000000B;
	fma.rn.f64 	%fd1338, %fd1337, %fd1328, 0d3FF0000000000000;
	fma.rn.f64 	%fd1339, %fd1338, %fd1328, 0d3FF0000000000000;
	{
	.reg .b32 %temp; 
	mov.b64 	{%r194, %temp}, %fd1339;
	}
	{
	.reg .b32 %temp; 
	mov.b64 	{%temp, %r195}, %fd1339;
	}
	shl.b32 	%r533, %r193, 20;
	add.s32 	%r534, %r533, %r195;
	mov.b64 	%fd1800, {%r194, %r534};
	{
	.reg .b32 %temp; 
	mov.b64 	{%temp, %r535}, %fd317;
	}
	mov.b32 	%f31, %r535;
	abs.f32 	%f16, %f31;
	setp.lt.f32 	%p151, %f16, 0f4086232B;
	@%p151 bra 	$L__BB6_205;
	setp.lt.f64 	%p152, %fd317, 0d0000000000000000;
	add.f64 	%fd1340, %fd317, 0d7FF0000000000000;
	selp.f64 	%fd1800, 0d0000000000000000, %fd1340, %p152;
	setp.geu.f32 	%p153, %f16, 0f40874800;
	@%p153 bra 	$L__BB6_205;
	shr.u32 	%r536, %r193, 31;
	add.s32 	%r537, %r193, %r536;
	shr.s32 	%r538, %r537, 1;
	shl.b32 	%r539, %r538, 20;
	add.s32 	%r540, %r195, %r539;
	mov.b64 	%fd1341, {%r194, %r540};
	sub.s32 	%r541, %r193, %r538;
	shl.b32 	%r542, %r541, 20;
	add.s32 	%r543, %r542, 1072693248;
	mov.b32 	%r544, 0;
	mov.b64 	%fd1342, {%r544, %r543};
	mul.f64 	%fd1800, %fd1342, %fd1341;
$L__BB6_205:
	cvt.rn.f64.s32 	%fd1343, %r189;
	mul.f64 	%fd322, %fd1800, %fd1343;
	div.rn.f64 	%fd323, %fd311, 0d4044000000000000;
	abs.f64 	%fd324, %fd323;
	setp.eq.f64 	%p154, %fd324, 0d7FF0000000000000;
	@%p154 bra 	$L__BB6_209;
	mul.f64 	%fd1344, %fd323, 0d3FE45F306DC9C883;
	cvt.rni.s32.f64 	%r849, %fd1344;
	cvt.rn.f64.s32 	%fd1345, %r849;
	fma.rn.f64 	%fd1346, %fd1345, 0dBFF921FB54442D18, %fd323;
	fma.rn.f64 	%fd1347, %fd1345, 0dBC91A62633145C00, %fd1346;
	fma.rn.f64 	%fd1802, %fd1345, 0dB97B839A252049C0, %fd1347;
	setp.ltu.f64 	%p155, %fd324, 0d41E0000000000000;
	@%p155 bra 	$L__BB6_208;
	{ // callseq 137, 0
	.param .b64 param0;
	st.param.f64 	[param0], %fd323;
	.param .align 16 .b8 retval0[16];
	call.uni (retval0), 
	__internal_trig_reduction_slowpathd, 
	(
	param0
	);
	ld.param.f64 	%fd1802, [retval0];
	ld.param.b32 	%r849, [retval0+8];
	} // callseq 137
$L__BB6_208:
	add.s32 	%r850, %r849, 1;
	bra.uni 	$L__BB6_210;
$L__BB6_209:
	mov.f64 	%fd1349, 0d0000000000000000;
	mul.rn.f64 	%fd1802, %fd323, %fd1349;
	mov.b32 	%r850, 1;
$L__BB6_210:
	shl.b32 	%r547, %r850, 6;
	cvt.u64.u32 	%rd180, %r547;
	and.b64  	%rd181, %rd180, 64;
	mov.u64 	%rd182, __cudart_sin_cos_coeffs;
	add.s64 	%rd183, %rd182, %rd181;
	mul.rn.f64 	%fd1350, %fd1802, %fd1802;
	and.b32  	%r548, %r850, 1;
	setp.eq.b32 	%p156, %r548, 1;
	selp.f64 	%fd1351, 0dBDA8FF8320FD8164, 0d3DE5DB65F9785EBA, %p156;
	ld.global.nc.v2.f64 	{%fd1352, %fd1353}, [%rd183];
	fma.rn.f64 	%fd1354, %fd1351, %fd1350, %fd1352;
	fma.rn.f64 	%fd1355, %fd1354, %fd1350, %fd1353;
	ld.global.nc.v2.f64 	{%fd1356, %fd1357}, [%rd183+16];
	fma.rn.f64 	%fd1358, %fd1355, %fd1350, %fd1356;
	fma.rn.f64 	%fd1359, %fd1358, %fd1350, %fd1357;
	ld.global.nc.v2.f64 	{%fd1360, %fd1361}, [%rd183+32];
	fma.rn.f64 	%fd1362, %fd1359, %fd1350, %fd1360;
	fma.rn.f64 	%fd1363, %fd1362, %fd1350, %fd1361;
	fma.rn.f64 	%fd1364, %fd1363, %fd1802, %fd1802;
	fma.rn.f64 	%fd1365, %fd1363, %fd1350, 0d3FF0000000000000;
	selp.f64 	%fd1366, %fd1365, %fd1364, %p156;
	and.b32  	%r549, %r850, 2;
	setp.eq.s32 	%p157, %r549, 0;
	mov.f64 	%fd1367, 0d0000000000000000;
	sub.f64 	%fd1368, %fd1367, %fd1366;
	selp.f64 	%fd1369, %fd1366, %fd1368, %p157;
	add.f64 	%fd1370, %fd1808, %fd210;
	add.f64 	%fd1371, %fd1370, %fd230;
	add.f64 	%fd1372, %fd1371, %fd250;
	add.f64 	%fd1373, %fd1372, %fd270;
	add.f64 	%fd1374, %fd1373, %fd290;
	add.f64 	%fd1375, %fd1374, %fd310;
	fma.rn.f64 	%fd1808, %fd322, %fd1369, %fd1375;
	sub.s64 	%rd184, %rd35, %rd255;
	cvt.s64.s32 	%rd185, %r383;
	setp.lt.u64 	%p158, %rd184, %rd185;
	mul.wide.s32 	%rd186, %r383, 4;
	add.s64 	%rd254, %rd254, %rd186;
	add.s64 	%rd253, %rd253, %rd186;
	@%p158 bra 	$L__BB6_227;
	bra.uni 	$L__BB6_125;
$L__BB6_211:
	setp.le.u64 	%p159, %rd35, %rd255;
	@%p159 bra 	$L__BB6_227;
	cvt.u32.u64 	%r551, %rd255;
	cvt.u32.u64 	%r552, %rd35;
	sub.s32 	%r201, %r552, %r551;
	setp.ge.s32 	%p160, %r851, %r201;
	@%p160 bra 	$L__BB6_227;
	mov.u64 	%rd189, __cudart_sin_cos_coeffs;
$L__BB6_214:
	ld.global.u32 	%r553, [%rd253];
	ld.global.u32 	%r203, [%rd254];
	cvt.rn.f64.s32 	%fd1376, %r553;
	mul.f64 	%fd332, %fd1, %fd1376;
	abs.f64 	%fd333, %fd332;
	setp.neu.f64 	%p161, %fd333, 0d7FF0000000000000;
	@%p161 bra 	$L__BB6_216;
	mov.f64 	%fd1382, 0d0000000000000000;
	mul.rn.f64 	%fd1804, %fd332, %fd1382;
	mov.b32 	%r852, 0;
	bra.uni 	$L__BB6_218;
$L__BB6_216:
	mul.f64 	%fd1377, %fd332, 0d3FE45F306DC9C883;
	cvt.rni.s32.f64 	%r852, %fd1377;
	cvt.rn.f64.s32 	%fd1378, %r852;
	fma.rn.f64 	%fd1379, %fd1378, 0dBFF921FB54442D18, %fd332;
	fma.rn.f64 	%fd1380, %fd1378, 0dBC91A62633145C00, %fd1379;
	fma.rn.f64 	%fd1804, %fd1378, 0dB97B839A252049C0, %fd1380;
	setp.ltu.f64 	%p162, %fd333, 0d41E0000000000000;
	@%p162 bra 	$L__BB6_218;
	{ // callseq 138, 0
	.param .b64 param0;
	st.param.f64 	[param0], %fd332;
	.param .align 16 .b8 retval0[16];
	call.uni (retval0), 
	__internal_trig_reduction_slowpathd, 
	(
	param0
	);
	ld.param.f64 	%fd1804, [retval0];
	ld.param.b32 	%r852, [retval0+8];
	} // callseq 138
$L__BB6_218:
	shl.b32 	%r556, %r852, 6;
	cvt.u64.u32 	%rd187, %r556;
	and.b64  	%rd188, %rd187, 64;
	add.s64 	%rd190, %rd189, %rd188;
	mul.rn.f64 	%fd1383, %fd1804, %fd1804;
	and.b32  	%r557, %r852, 1;
	setp.eq.b32 	%p163, %r557, 1;
	selp.f64 	%fd1384, 0dBDA8FF8320FD8164, 0d3DE5DB65F9785EBA, %p163;
	ld.global.nc.v2.f64 	{%fd1385, %fd1386}, [%rd190];
	fma.rn.f64 	%fd1387, %fd1384, %fd1383, %fd1385;
	fma.rn.f64 	%fd1388, %fd1387, %fd1383, %fd1386;
	ld.global.nc.v2.f64 	{%fd1389, %fd1390}, [%rd190+16];
	fma.rn.f64 	%fd1391, %fd1388, %fd1383, %fd1389;
	fma.rn.f64 	%fd1392, %fd1391, %fd1383, %fd1390;
	ld.global.nc.v2.f64 	{%fd1393, %fd1394}, [%rd190+32];
	fma.rn.f64 	%fd1395, %fd1392, %fd1383, %fd1393;
	fma.rn.f64 	%fd1396, %fd1395, %fd1383, %fd1394;
	fma.rn.f64 	%fd1397, %fd1396, %fd1804, %fd1804;
	fma.rn.f64 	%fd1398, %fd1396, %fd1383, 0d3FF0000000000000;
	selp.f64 	%fd1399, %fd1398, %fd1397, %p163;
	and.b32  	%r558, %r852, 2;
	setp.eq.s32 	%p164, %r558, 0;
	mov.f64 	%fd1400, 0d0000000000000000;
	sub.f64 	%fd1401, %fd1400, %fd1399;
	selp.f64 	%fd338, %fd1399, %fd1401, %p164;
	fma.rn.f64 	%fd1402, %fd338, 0d3FF71547652B82FE, 0d4338000000000000;
	{
	.reg .b32 %temp; 
	mov.b64 	{%r207, %temp}, %fd1402;
	}
	mov.f64 	%fd1403, 0dC338000000000000;
	add.rn.f64 	%fd1404, %fd1402, %fd1403;
	fma.rn.f64 	%fd1405, %fd1404, 0dBFE62E42FEFA39EF, %fd338;
	fma.rn.f64 	%fd1406, %fd1404, 0dBC7ABC9E3B39803F, %fd1405;
	fma.rn.f64 	%fd1407, %fd1406, 0d3E5ADE1569CE2BDF, 0d3E928AF3FCA213EA;
	fma.rn.f64 	%fd1408, %fd1407, %fd1406, 0d3EC71DEE62401315;
	fma.rn.f64 	%fd1409, %fd1408, %fd1406, 0d3EFA01997C89EB71;
	fma.rn.f64 	%fd1410, %fd1409, %fd1406, 0d3F2A01A014761F65;
	fma.rn.f64 	%fd1411, %fd1410, %fd1406, 0d3F56C16C1852B7AF;
	fma.rn.f64 	%fd1412, %fd1411, %fd1406, 0d3F81111111122322;
	fma.rn.f64 	%fd1413, %fd1412, %fd1406, 0d3FA55555555502A1;
	fma.rn.f64 	%fd1414, %fd1413, %fd1406, 0d3FC5555555555511;
	fma.rn.f64 	%fd1415, %fd1414, %fd1406, 0d3FE000000000000B;
	fma.rn.f64 	%fd1416, %fd1415, %fd1406, 0d3FF0000000000000;
	fma.rn.f64 	%fd1417, %fd1416, %fd1406, 0d3FF0000000000000;
	{
	.reg .b32 %temp; 
	mov.b64 	{%r208, %temp}, %fd1417;
	}
	{
	.reg .b32 %temp; 
	mov.b64 	{%temp, %r209}, %fd1417;
	}
	shl.b32 	%r559, %r207, 20;
	add.s32 	%r560, %r559, %r209;
	mov.b64 	%fd1805, {%r208, %r560};
	{
	.reg .b32 %temp; 
	mov.b64 	{%temp, %r561}, %fd338;
	}
	mov.b32 	%f32, %r561;
	abs.f32 	%f17, %f32;
	setp.lt.f32 	%p165, %f17, 0f4086232B;
	@%p165 bra 	$L__BB6_221;
	setp.lt.f64 	%p166, %fd338, 0d0000000000000000;
	add.f64 	%fd1418, %fd338, 0d7FF0000000000000;
	selp.f64 	%fd1805, 0d0000000000000000, %fd1418, %p166;
	setp.geu.f32 	%p167, %f17, 0f40874800;
	@%p167 bra 	$L__BB6_221;
	shr.u32 	%r562, %r207, 31;
	add.s32 	%r563, %r207, %r562;
	shr.s32 	%r564, %r563, 1;
	shl.b32 	%r565, %r564, 20;
	add.s32 	%r566, %r209, %r565;
	mov.b64 	%fd1419, {%r208, %r566};
	sub.s32 	%r567, %r207, %r564;
	shl.b32 	%r568, %r567, 20;
	add.s32 	%r569, %r568, 1072693248;
	mov.b32 	%r570, 0;
	mov.b64 	%fd1420, {%r570, %r569};
	mul.f64 	%fd1805, %fd1420, %fd1419;
$L__BB6_221:
	cvt.rn.f64.s32 	%fd1421, %r203;
	mul.f64 	%fd343, %fd1805, %fd1421;
	div.rn.f64 	%fd344, %fd332, 0d4044000000000000;
	abs.f64 	%fd345, %fd344;
	setp.neu.f64 	%p168, %fd345, 0d7FF0000000000000;
	@%p168 bra 	$L__BB6_223;
	mov.f64 	%fd1427, 0d0000000000000000;
	mul.rn.f64 	%fd1807, %fd344, %fd1427;
	mov.b32 	%r854, 1;
	bra.uni 	$L__BB6_226;
$L__BB6_223:
	mul.f64 	%fd1422, %fd344, 0d3FE45F306DC9C883;
	cvt.rni.s32.f64 	%r853, %fd1422;
	cvt.rn.f64.s32 	%fd1423, %r853;
	fma.rn.f64 	%fd1424, %fd1423, 0dBFF921FB54442D18, %fd344;
	fma.rn.f64 	%fd1425, %fd1423, 0dBC91A62633145C00, %fd1424;
	fma.rn.f64 	%fd1807, %fd1423, 0dB97B839A252049C0, %fd1425;
	setp.ltu.f64 	%p169, %fd345, 0d41E0000000000000;
	@%p169 bra 	$L__BB6_225;
	{ // callseq 139, 0
	.param .b64 param0;
	st.param.f64 	[param0], %fd344;
	.param .align 16 .b8 retval0[16];
	call.uni (retval0), 
	__internal_trig_reduction_slowpathd, 
	(
	param0
	);
	ld.param.f64 	%fd1807, [retval0];
	ld.param.b32 	%r853, [retval0+8];
	} // callseq 139
$L__BB6_225:
	add.s32 	%r854, %r853, 1;
$L__BB6_226:
	shl.b32 	%r573, %r854, 6;
	cvt.u64.u32 	%rd191, %r573;
	and.b64  	%rd192, %rd191, 64;
	add.s64 	%rd194, %rd189, %rd192;
	mul.rn.f64 	%fd1428, %fd1807, %fd1807;
	and.b32  	%r574, %r854, 1;
	setp.eq.b32 	%p170, %r574, 1;
	selp.f64 	%fd1429, 0dBDA8FF8320FD8164, 0d3DE5DB65F9785EBA, %p170;
	ld.global.nc.v2.f64 	{%fd1430, %fd1431}, [%rd194];
	fma.rn.f64 	%fd1432, %fd1429, %fd1428, %fd1430;
	fma.rn.f64 	%fd1433, %fd1432, %fd1428, %fd1431;
	ld.global.nc.v2.f64 	{%fd1434, %fd1435}, [%rd194+16];
	fma.rn.f64 	%fd1436, %fd1433, %fd1428, %fd1434;
	fma.rn.f64 	%fd1437, %fd1436, %fd1428, %fd1435;
	ld.global.nc.v2.f64 	{%fd1438, %fd1439}, [%rd194+32];
	fma.rn.f64 	%fd1440, %fd1437, %fd1428, %fd1438;
	fma.rn.f64 	%fd1441, %fd1440, %fd1428, %fd1439;
	fma.rn.f64 	%fd1442, %fd1441, %fd1807, %fd1807;
	fma.rn.f64 	%fd1443, %fd1441, %fd1428, 0d3FF0000000000000;
	selp.f64 	%fd1444, %fd1443, %fd1442, %p170;
	and.b32  	%r575, %r854, 2;
	setp.eq.s32 	%p171, %r575, 0;
	mov.f64 	%fd1445, 0d0000000000000000;
	sub.f64 	%fd1446, %fd1445, %fd1444;
	selp.f64 	%fd1447, %fd1444, %fd1446, %p171;
	fma.rn.f64 	%fd1808, %fd343, %fd1447, %fd1808;
	add.s32 	%r851, %r851, 512;
	add.s64 	%rd254, %rd254, 2048;
	add.s64 	%rd253, %rd253, 2048;
	setp.lt.s32 	%p172, %r851, %r201;
	@%p172 bra 	$L__BB6_214;
$L__BB6_227:
	mov.u32 	%r216, %tid.x;
	// begin inline asm
	mov.u32 %r576, %laneid;
	// end inline asm
	mov.b64 	%rd195, %fd1808;
	mov.b64 	{%r578, %r583}, %rd195;
	mov.b32 	%r584, 1;
	mov.b32 	%r625, 31;
	mov.b32 	%r626, -1;
	// begin inline asm
	shfl.sync.down.b32 %r577, %r578, %r584, %r625, %r626;
	// end inline asm
	// begin inline asm
	shfl.sync.down.b32 %r582, %r583, %r584, %r625, %r626;
	// end inline asm
	mov.b64 	%rd196, {%r577, %r582};
	mov.b64 	%fd1448, %rd196;
	setp.gt.s32 	%p173, %r576, 30;
	add.f64 	%fd1449, %fd1808, %fd1448;
	selp.f64 	%fd1450, %fd1808, %fd1449, %p173;
	mov.b64 	%rd197, %fd1450;
	mov.b64 	{%r588, %r593}, %rd197;
	mov.b32 	%r594, 2;
	// begin inline asm
	shfl.sync.down.b32 %r587, %r588, %r594, %r625, %r626;
	// end inline asm
	// begin inline asm
	shfl.sync.down.b32 %r592, %r593, %r594, %r625, %r626;
	// end inline asm
	mov.b64 	%rd198, {%r587, %r592};
	mov.b64 	%fd1451, %rd198;
	setp.gt.s32 	%p174, %r576, 29;
	add.f64 	%fd1452, %fd1450, %fd1451;
	selp.f64 	%fd1453, %fd1450, %fd1452, %p174;
	mov.b64 	%rd199, %fd1453;
	mov.b64 	{%r598, %r603}, %rd199;
	mov.b32 	%r604, 4;
	// begin inline asm
	shfl.sync.down.b32 %r597, %r598, %r604, %r625, %r626;
	// end inline asm
	// begin inline asm
	shfl.sync.down.b32 %r602, %r603, %r604, %r625, %r626;
	// end inline asm
	mov.b64 	%rd200, {%r597, %r602};
	mov.b64 	%fd1454, %rd200;
	setp.gt.s32 	%p175, %r576, 27;
	add.f64 	%fd1455, %fd1453, %fd1454;
	selp.f64 	%fd1456, %fd1453, %fd1455, %p175;
	mov.b64 	%rd201, %fd1456;
	mov.b64 	{%r608, %r613}, %rd201;
	mov.b32 	%r614, 8;
	// begin inline asm
	shfl.sync.down.b32 %r607, %r608, %r614, %r625, %r626;
	// end inline asm
	// begin inline asm
	shfl.sync.down.b32 %r612, %r613, %r614, %r625, %r626;
	// end inline asm
	mov.b64 	%rd202, {%r607, %r612};
	mov.b64 	%fd1457, %rd202;
	setp.gt.s32 	%p176, %r576, 23;
	add.f64 	%fd1458, %fd1456, %fd1457;
	selp.f64 	%fd1459, %fd1456, %fd1458, %p176;
	mov.b64 	%rd203, %fd1459;
	mov.b64 	{%r618, %r623}, %rd203;
	mov.b32 	%r624, 16;
	// begin inline asm
	shfl.sync.down.b32 %r617, %r618, %r624, %r625, %r626;
	// end inline asm
	// begin inline asm
	shfl.sync.down.b32 %r622, %r623, %r624, %r625, %r626;
	// end inline asm
	mov.b64 	%rd204, {%r617, %r622};
	mov.b64 	%fd1460, %rd204;
	setp.gt.s32 	%p177, %r576, 15;
	add.f64 	%fd353, %fd1459, %fd1460;
	selp.f64 	%fd1809, %fd1459, %fd353, %p177;
	setp.ne.s32 	%p178, %r576, 0;
	@%p178 bra 	$L__BB6_229;
	shr.u32 	%r627, %r216, 2;
	and.b32  	%r628, %r627, 248;
	mov.u32 	%r629, _ZZN3cub18CUB_300001_SM_10006detail6reduce18DeviceReduceKernelINS2_10policy_hubIdyN4cuda3std3__44plusIdEEE10Policy1000EN6thrust24THRUST_300001_SM_1000_NS12zip_iteratorINS7_5tupleIJNSD_6detail15normal_iteratorINSD_10device_ptrIiEEEESK_EEEEEyS9_d4simpEEvT0_PT3_T1_NS0_13GridEvenShareISR_EET2_T4_E12temp_storage;
	add.s32 	%r630, %r629, %r628;
	st.shared.f64 	[%r630+16], %fd353;
$L__BB6_229:
	bar.sync 	0;
	setp.ne.s32 	%p179, %r216, 0;
	@%p179 bra 	$L__BB6_231;
	ld.shared.f64 	%fd1461, [_ZZN3cub18CUB_300001_SM_10006detail6reduce18DeviceReduceKernelINS2_10policy_hubIdyN4cuda3std3__44plusIdEEE10Policy1000EN6thrust24THRUST_300001_SM_1000_NS12zip_iteratorINS7_5tupleIJNSD_6detail15normal_iteratorINSD_10device_ptrIiEEEESK_EEEEEyS9_d4simpEEvT0_PT3_T1_NS0_13GridEvenShareISR_EET2_T4_E12temp_storage+24];
	add.f64 	%fd1462, %fd1809, %fd1461;
	ld.shared.f64 	%fd1463, [_ZZN3cub18CUB_300001_SM_10006detail6reduce18DeviceReduceKernelINS2_10policy_hubIdyN4cuda3std3__44plusIdEEE10Policy1000EN6thrust24THRUST_300001_SM_1000_NS12zip_iteratorINS7_5tupleIJNSD_6detail15normal_iteratorINSD_10device_ptrIiEEEESK_EEEEEyS9_d4simpEEvT0_PT3_T1_NS0_13GridEvenShareISR_EET2_T4_E12temp_storage+32];
	add.f64 	%fd1464, %fd1462, %fd1463;
	ld.shared.f64 	%fd1465, [_ZZN3cub18CUB_300001_SM_10006detail6reduce18DeviceReduceKernelINS2_10policy_hubIdyN4cuda3std3__44plusIdEEE10Policy1000EN6thrust24THRUST_300001_SM_1000_NS12zip_iteratorINS7_5tupleIJNSD_6detail15normal_iteratorINSD_10device_ptrIiEEEESK_EEEEEyS9_d4simpEEvT0_PT3_T1_NS0_13GridEvenShareISR_EET2_T4_E12temp_storage+40];
	add.f64 	%fd1466, %fd1464, %fd1465;
	ld.shared.f64 	%fd1467, [_ZZN3cub18CUB_300001_SM_10006detail6reduce18DeviceReduceKernelINS2_10policy_hubIdyN4cuda3std3__44plusIdEEE10Policy1000EN6thrust24THRUST_300001_SM_1000_NS12zip_iteratorINS7_5tupleIJNSD_6detail15normal_iteratorINSD_10device_ptrIiEEEESK_EEEEEyS9_d4simpEEvT0_PT3_T1_NS0_13GridEvenShareISR_EET2_T4_E12temp_storage+48];
	add.f64 	%fd1468, %fd1466, %fd1467;
	ld.shared.f64 	%fd1469, [_ZZN3cub18CUB_300001_SM_10006detail6reduce18DeviceReduceKernelINS2_10policy_hubIdyN4cuda3std3__44plusIdEEE10Policy1000EN6thrust24THRUST_300001_SM_1000_NS12zip_iteratorINS7_5tupleIJNSD_6detail15normal_iteratorINSD_10device_ptrIiEEEESK_EEEEEyS9_d4simpEEvT0_PT3_T1_NS0_13GridEvenShareISR_EET2_T4_E12temp_storage+56];
	add.f64 	%fd1470, %fd1468, %fd1469;
	ld.shared.f64 	%fd1471, [_ZZN3cub18CUB_300001_SM_10006detail6reduce18DeviceReduceKernelINS2_10policy_hubIdyN4cuda3std3__44plusIdEEE10Policy1000EN6thrust24THRUST_300001_SM_1000_NS12zip_iteratorINS7_5tupleIJNSD_6detail15normal_iteratorINSD_10device_ptrIiEEEESK_EEEEEyS9_d4simpEEvT0_PT3_T1_NS0_13GridEvenShareISR_EET2_T4_E12temp_storage+64];
	add.f64 	%fd1472, %fd1470, %fd1471;
	ld.shared.f64 	%fd1473, [_ZZN3cub18CUB_300001_SM_10006detail6reduce18DeviceReduceKernelINS2_10policy_hubIdyN4cuda3std3__44plusIdEEE10Policy1000EN6thrust24THRUST_300001_SM_1000_NS12zip_iteratorINS7_5tupleIJNSD_6detail15normal_iteratorINSD_10device_ptrIiEEEESK_EEEEEyS9_d4simpEEvT0_PT3_T1_NS0_13GridEvenShareISR_EET2_T4_E12temp_storage+72];
	add.f64 	%fd1474, %fd1472, %fd1473;
	ld.shared.f64 	%fd1475, [_ZZN3cub18CUB_300001_SM_10006detail6reduce18DeviceReduceKernelINS2_10policy_hubIdyN4cuda3std3__44plusIdEEE10Policy1000EN6thrust24THRUST_300001_SM_1000_NS12zip_iteratorINS7_5tupleIJNSD_6detail15normal_iteratorINSD_10device_ptrIiEEEESK_EEEEEyS9_d4simpEEvT0_PT3_T1_NS0_13GridEvenShareISR_EET2_T4_E12temp_storage+80];
	add.f64 	%fd1476, %fd1474, %fd1475;
	ld.shared.f64 	%fd1477, [_ZZN3cub18CUB_300001_SM_10006detail6reduce18DeviceReduceKernelINS2_10policy_hubIdyN4cuda3std3__44plusIdEEE10Policy1000EN6thrust24THRUST_300001_SM_1000_NS12zip_iteratorINS7_5tupleIJNSD_6detail15normal_iteratorINSD_10device_ptrIiEEEESK_EEEEEyS9_d4simpEEvT0_PT3_T1_NS0_13GridEvenShareISR_EET2_T4_E12temp_storage+88];
	add.f64 	%fd1478, %fd1476, %fd1477;
	ld.shared.f64 	%fd1479, [_ZZN3cub18CUB_300001_SM_10006detail6reduce18DeviceReduceKernelINS2_10policy_hubIdyN4cuda3std3__44plusIdEEE10Policy1000EN6thrust24THRUST_300001_SM_1000_NS12zip_iteratorINS7_5tupleIJNSD_6detail15normal_iteratorINSD_10device_ptrIiEEEESK_EEEEEyS9_d4simpEEvT0_PT3_T1_NS0_13GridEvenShareISR_EET2_T4_E12temp_storage+96];
	add.f64 	%fd1480, %fd1478, %fd1479;
	ld.shared.f64 	%fd1481, [_ZZN3cub18CUB_300001_SM_10006detail6reduce18DeviceReduceKernelINS2_10policy_hubIdyN4cuda3std3__44plusIdEEE10Policy1000EN6thrust24THRUST_300001_SM_1000_NS12zip_iteratorINS7_5tupleIJNSD_6detail15normal_iteratorINSD_10device_ptrIiEEEESK_EEEEEyS9_d4simpEEvT0_PT3_T1_NS0_13GridEvenShareISR_EET2_T4_E12temp_storage+104];
	add.f64 	%fd1482, %fd1480, %fd1481;
	ld.shared.f64 	%fd1483, [_ZZN3cub18CUB_300001_SM_10006detail6reduce18DeviceReduceKernelINS2_10policy_hubIdyN4cuda3std3__44plusIdEEE10Policy1000EN6thrust24THRUST_300001_SM_1000_NS12zip_iteratorINS7_5tupleIJNSD_6detail15normal_iteratorINSD_10device_ptrIiEEEESK_EEEEEyS9_d4simpEEvT0_PT3_T1_NS0_13GridEvenShareISR_EET2_T4_E12temp_storage+112];
	add.f64 	%fd1484, %fd1482, %fd1483;
	ld.shared.f64 	%fd1485, [_ZZN3cub18CUB_300001_SM_10006detail6reduce18DeviceReduceKernelINS2_10policy_hubIdyN4cuda3std3__44plusIdEEE10Policy1000EN6thrust24THRUST_300001_SM_1000_NS12zip_iteratorINS7_5tupleIJNSD_6detail15normal_iteratorINSD_10device_ptrIiEEEESK_EEEEEyS9_d4simpEEvT0_PT3_T1_NS0_13GridEvenShareISR_EET2_T4_E12temp_storage+120];
	add.f64 	%fd1486, %fd1484, %fd1485;
	ld.shared.f64 	%fd1487, [_ZZN3cub18CUB_300001_SM_10006detail6reduce18DeviceReduceKernelINS2_10policy_hubIdyN4cuda3std3__44plusIdEEE10Policy1000EN6thrust24THRUST_300001_SM_1000_NS12zip_iteratorINS7_5tupleIJNSD_6detail15normal_iteratorINSD_10device_ptrIiEEEESK_EEEEEyS9_d4simpEEvT0_PT3_T1_NS0_13GridEvenShareISR_EET2_T4_E12temp_storage+128];
	add.f64 	%fd1488, %fd1486, %fd1487;
	ld.shared.f64 	%fd1489, [_ZZN3cub18CUB_300001_SM_10006detail6reduce18DeviceReduceKernelINS2_10policy_hubIdyN4cuda3std3__44plusIdEEE10Policy1000EN6thrust24THRUST_300001_SM_1000_NS12zip_iteratorINS7_5tupleIJNSD_6detail15normal_iteratorINSD_10device_ptrIiEEEESK_EEEEEyS9_d4simpEEvT0_PT3_T1_NS0_13GridEvenShareISR_EET2_T4_E12temp_storage+136];
	add.f64 	%fd1809, %fd1488, %fd1489;
$L__BB6_231:
	mov.u32 	%r799, %tid.x;
	setp.ne.s32 	%p236, %r799, 0;
	@%p236 bra 	$L__BB6_233;
	ld.param.u64 	%rd250, [_ZN3cub18CUB_300001_SM_10006detail6reduce18DeviceReduceKernelINS2_10policy_hubIdyN4cuda3std3__44plusIdEEE10Policy1000EN6thrust24THRUST_300001_SM_1000_NS12zip_iteratorINS7_5tupleIJNSD_6detail15normal_iteratorINSD_10device_ptrIiEEEESK_EEEEEyS9_d4simpEEvT0_PT3_T1_NS0_13GridEvenShareISR_EET2_T4__param_1];
	mov.u32 	%r800, %ctaid.x;
	cvta.to.global.u64 	%rd247, %rd250;
	mul.wide.u32 	%rd248, %r800, 8;
	add.s64 	%rd249, %rd247, %rd248;
	st.global.f64 	[%rd249], %fd1809;
$L__BB6_233:
	ret;

}
	// .globl	_ZN3cub18CUB_300001_SM_10006detail6reduce28DeviceReduceSingleTileKernelINS2_10policy_hubIdyN4cuda3std3__44plusIdEEE10Policy1000EPdSC_iS9_ddNS7_10__identityEEEvT0_T1_T2_T3_T4_T6_
.visible .entry _ZN3cub18CUB_300001_SM_10006detail6reduce28DeviceReduceSingleTileKernelINS2_10policy_hubIdyN4cuda3std3__44plusIdEEE10Policy1000EPdSC_iS9_ddNS7_10__identityEEEvT0_T1_T2_T3_T4_T6_(
	.param .u64 .ptr .align 1 _ZN3cub18CUB_300001_SM_10006detail6reduce28DeviceReduceSingleTileKernelINS2_10policy_hubIdyN4cuda3std3__44plusIdEEE10Policy1000EPdSC_iS9_ddNS7_10__identityEEEvT0_T1_T2_T3_T4_T6__param_0,
	.param .u64 .ptr .align 1 _ZN3cub18CUB_300001_SM_10006detail6reduce28DeviceReduceSingleTileKernelINS2_10policy_hubIdyN4cuda3std3__44plusIdEEE10Policy1000EPdSC_iS9_ddNS7_10__identityEEEvT0_T1_T2_T3_T4_T6__param_1,
	.param .u32 _ZN3cub18CUB_300001_SM_10006detail6reduce28DeviceReduceSingleTileKernelINS2_10policy_hubIdyN4cuda3std3__44plusIdEEE10Policy1000EPdSC_iS9_ddNS7_10__identityEEEvT0_T1_T2_T3_T4_T6__param_2,
	.param .align 1 .b8 _ZN3cub18CUB_300001_SM_10006detail6reduce28DeviceReduceSingleTileKernelINS2_10policy_hubIdyN4cuda3std3__44plusIdEEE10Policy1000EPdSC_iS9_ddNS7_10__identityEEEvT0_T1_T2_T3_T4_T6__param_3[1],
	.param .f64 _ZN3cub18CUB_300001_SM_10006detail6reduce28DeviceReduceSingleTileKernelINS2_10policy_hubIdyN4cuda3std3__44plusIdEEE10Policy1000EPdSC_iS9_ddNS7_10__identityEEEvT0_T1_T2_T3_T4_T6__param_4,
	.param .align 1 .b8 _ZN3cub18CUB_300001_SM_10006detail6reduce28DeviceReduceSingleTileKernelINS2_10policy_hubIdyN4cuda3std3__44plusIdEEE10Policy1000EPdSC_iS9_ddNS7_10__identityEEEvT0_T1_T2_T3_T4_T6__param_5[1]
)
.maxntid 512
.minnctapersm 1
{
	.reg .pred 	%p<58>;
	.reg .b32 	%r<238>;
	.reg .b64 	%rd<104>;
	.reg .b64 	%fd<232>;
	// demoted variable
	.shared .align 8 .b8 _ZZN3cub18CUB_300001_SM_10006detail6reduce28DeviceReduceSingleTileKernelINS2_10policy_hubIdyN4cuda3std3__44plusIdEEE10Policy1000EPdSC_iS9_ddNS7_10__identityEEEvT0_T1_T2_T3_T4_T6_E12temp_storage[152];
	ld.param.u64 	%rd8, [_ZN3cub18CUB_300001_SM_10006detail6reduce28DeviceReduceSingleTileKernelINS2_10policy_hubIdyN4cuda3std3__44plusIdEEE10Policy1000EPdSC_iS9_ddNS7_10__identityEEEvT0_T1_T2_T3_T4_T6__param_0];
	ld.param.u64 	%rd9, [_ZN3cub18CUB_300001_SM_10006detail6reduce28DeviceReduceSingleTileKernelINS2_10policy_hubIdyN4cuda3std3__44plusIdEEE10Policy1000EPdSC_iS9_ddNS7_10__identityEEEvT0_T1_T2_T3_T4_T6__param_1];
	ld.param.u32 	%r34, [_ZN3cub18CUB_300001_SM_10006detail6reduce28DeviceReduceSingleTileKernelINS2_10policy_hubIdyN4cuda3std3__44plusIdEEE10Policy1000EPdSC_iS9_ddNS7_10__identityEEEvT0_T1_T2_T3_T4_T6__param_2];
	ld.param.f64 	%fd30, [_ZN3cub18CUB_300001_SM_10006detail6reduce28DeviceReduceSingleTileKernelINS2_10policy_hubIdyN4cuda3std3__44plusIdEEE10Policy1000EPdSC_iS9_ddNS7_10__identityEEEvT0_T1_T2_T3_T4_T6__param_4];
	cvta.to.global.u64 	%rd1, %rd9;
	setp.ne.s32 	%p1, %r34, 0;
	@%p1 bra 	$L__BB7_3;
	mov.u32 	%r224, %tid.x;
	setp.ne.s32 	%p57, %r224, 0;
	@%p57 bra 	$L__BB7_39;
	st.global.f64 	[%rd1], %fd30;
	bra.uni 	$L__BB7_39;
$L__BB7_3:
	setp.gt.s32 	%p2, %r34, 3583;
	@%p2 bra 	$L__BB7_21;
	mov.u32 	%r1, %tid.x;
	setp.ge.s32 	%p19, %r1, %r34;
	mov.f64 	%fd223, 0d0000000000000000;
	mov.u32 	%r228, %r1;
	@%p19 bra 	$L__BB7_6;
	mul.wide.u32 	%rd69, %r1, 8;
	add.s64 	%rd68, %rd8, %rd69;
	// begin inline asm
	ld.global.nc.u64 %rd67, [%rd68];
	// end inline asm
	mov.b64 	%fd223, %rd67;
	add.s32 	%r228, %r1, 512;
$L__BB7_6:
	setp.ge.s32 	%p20, %r228, %r34;
	@%p20 bra 	$L__BB7_12;
	not.b32 	%r100, %r228;
	add.s32 	%r4, %r34, %r100;
	and.b32  	%r101, %r4, 1536;
	setp.eq.s32 	%p21, %r101, 1536;
	@%p21 bra 	$L__BB7_10;
	mul.wide.u32 	%rd70, %r228, 8;
	add.s64 	%rd102, %rd8, %rd70;
	shr.u32 	%r102, %r4, 9;
	add.s32 	%r103, %r102, 1;
	and.b32  	%r104, %r103, 3;
	neg.s32 	%r226, %r104;
$L__BB7_9:
	.pragma "nounroll";
	// begin inline asm
	ld.global.nc.u64 %rd71, [%rd102];
	// end inline asm
	mov.b64 	%fd109, %rd71;
	add.f64 	%fd223, %fd223, %fd109;
	add.s32 	%r228, %r228, 512;
	add.s64 	%rd102, %rd102, 4096;
	add.s32 	%r226, %r226, 1;
	setp.ne.s32 	%p22, %r226, 0;
	@%p22 bra 	$L__BB7_9;
$L__BB7_10:
	setp.lt.u32 	%p23, %r4, 1536;
	@%p23 bra 	$L__BB7_12;
$L__BB7_11:
	mul.wide.s32 	%rd81, %r228, 8;
	add.s64 	%rd74, %rd8, %rd81;
	// begin inline asm
	ld.global.nc.u64 %rd73, [%rd74];
	// end inline asm
	mov.b64 	%fd110, %rd73;
	add.f64 	%fd111, %fd223, %fd110;
	add.s64 	%rd76, %rd74, 4096;
	// begin inline asm
	ld.global.nc.u64 %rd75, [%rd76];
	// end inline asm
	mov.b64 	%fd112, %rd75;
	add.f64 	%fd113, %fd111, %fd112;
	add.s64 	%rd78, %rd74, 8192;
	// begin inline asm
	ld.global.nc.u64 %rd77, [%rd78];
	// end inline asm
	mov.b64 	%fd114, %rd77;
	add.f64 	%fd115, %fd113, %fd114;
	add.s64 	%rd80, %rd74, 12288;
	// begin inline asm
	ld.global.nc.u64 %rd79, [%rd80];
	// end inline asm
	mov.b64 	%fd116, %rd79;
	add.f64 	%fd223, %fd115, %fd116;
	add.s32 	%r228, %r228, 2048;
	setp.lt.s32 	%p24, %r228, %r34;
	@%p24 bra 	$L__BB7_11;
$L__BB7_12:
	setp.lt.s32 	%p25, %r34, 512;
	@%p25 bra 	$L__BB7_17;
	// begin inline asm
	mov.u32 %r168, %laneid;
	// end inline asm
	mov.b64 	%rd92, %fd223;
	mov.b64 	{%r170, %r175}, %rd92;
	mov.b32 	%r176, 1;
	mov.b32 	%r217, 31;
	mov.b32 	%r218, -1;
	// begin inline asm
	shfl.sync.down.b32 %r169, %r170, %r176, %r217, %r218;
	// end inline asm
	// begin inline asm
	shfl.sync.down.b32 %r174, %r175, %r176, %r217, %r218;
	// end inline asm
	mov.b64 	%rd93, {%r169, %r174};
	mov.b64 	%fd175, %rd93;
	setp.gt.s32 	%p49, %r168, 30;
	add.f64 	%fd176, %fd223, %fd175;
	selp.f64 	%fd177, %fd223, %fd176, %p49;
	mov.b64 	%rd94, %fd177;
	mov.b64 	{%r180, %r185}, %rd94;
	mov.b32 	%r186, 2;
	// begin inline asm
	shfl.sync.down.b32 %r179, %r180, %r186, %r217, %r218;
	// end inline asm
	// begin inline asm
	shfl.sync.down.b32 %r184, %r185, %r186, %r217, %r218;
	// end inline asm
	mov.b64 	%rd95, {%r179, %r184};
	mov.b64 	%fd178, %rd95;
	setp.gt.s32 	%p50, %r168, 29;
	add.f64 	%fd179, %fd177, %fd178;
	selp.f64 	%fd180, %fd177, %fd179, %p50;
	mov.b64 	%rd96, %fd180;
	mov.b64 	{%r190, %r195}, %rd96;
	mov.b32 	%r196, 4;
	// begin inline asm
	shfl.sync.down.b32 %r189, %r190, %r196, %r217, %r218;
	// end inline asm
	// begin inline asm
	shfl.sync.down.b32 %r194, %r195, %r196, %r217, %r218;
	// end inline asm
	mov.b64 	%rd97, {%r189, %r194};
	mov.b64 	%fd181, %rd97;
	setp.gt.s32 	%p51, %r168, 27;
	add.f64 	%fd182, %fd180, %fd181;
	selp.f64 	%fd183, %fd180, %fd182, %p51;
	mov.b64 	%rd98, %fd183;
	mov.b64 	{%r200, %r205}, %rd98;
	mov.b32 	%r206, 8;
	// begin inline asm
	shfl.sync.down.b32 %r199, %r200, %r206, %r217, %r218;
	// end inline asm
	// begin inline asm
	shfl.sync.down.b32 %r204, %r205, %r206, %r217, %r218;
	// end inline asm
	mov.b64 	%rd99, {%r199, %r204};
	mov.b64 	%fd184, %rd99;
	setp.gt.s32 	%p52, %r168, 23;
	add.f64 	%fd185, %fd183, %fd184;
	selp.f64 	%fd186, %fd183, %fd185, %p52;
	mov.b64 	%rd100, %fd186;
	mov.b64 	{%r210, %r215}, %rd100;
	mov.b32 	%r216, 16;
	// begin inline asm
	shfl.sync.down.b32 %r209, %r210, %r216, %r217, %r218;
	// end inline asm
	// begin inline asm
	shfl.sync.down.b32 %r214, %r215, %r216, %r217, %r218;
	// end inline asm
	mov.b64 	%rd101, {%r209, %r214};
	mov.b64 	%fd187, %rd101;
	setp.gt.s32 	%p53, %r168, 15;
	add.f64 	%fd10, %fd186, %fd187;
	selp.f64 	%fd231, %fd186, %fd10, %p53;
	setp.ne.s32 	%p54, %r168, 0;
	@%p54 bra 	$L__BB7_15;
	shr.u32 	%r219, %r1, 2;
	and.b32  	%r220, %r219, 248;
	mov.u32 	%r221, _ZZN3cub18CUB_300001_SM_10006detail6reduce28DeviceReduceSingleTileKernelINS2_10policy_hubIdyN4cuda3std3__44plusIdEEE10Policy1000EPdSC_iS9_ddNS7_10__identityEEEvT0_T1_T2_T3_T4_T6_E12temp_storage;
	add.s32 	%r222, %r221, %r220;
	st.shared.f64 	[%r222+16], %fd10;
$L__BB7_15:
	bar.sync 	0;
	setp.ne.s32 	%p55, %r1, 0;
	@%p55 bra 	$L__BB7_37;
	ld.shared.f64 	%fd188, [_ZZN3cub18CUB_300001_SM_10006detail6reduce28DeviceReduceSingleTileKernelINS2_10policy_hubIdyN4cuda3std3__44plusIdEEE10Policy1000EPdSC_iS9_ddNS7_10__identityEEEvT0_T1_T2_T3_T4_T6_E12temp_storage+24];
	add.f64 	%fd189, %fd231, %fd188;
	ld.shared.f64 	%fd190, [_ZZN3cub18CUB_300001_SM_10006detail6reduce28DeviceReduceSingleTileKernelINS2_10policy_hubIdyN4cuda3std3__44plusIdEEE10Policy1000EPdSC_iS9_ddNS7_10__identityEEEvT0_T1_T2_T3_T4_T6_E12temp_storage+32];
	add.f64 	%fd191, %fd189, %fd190;
	ld.shared.f64 	%fd192, [_ZZN3cub18CUB_300001_SM_10006detail6reduce28DeviceReduceSingleTileKernelINS2_10policy_hubIdyN4cuda3std3__44plusIdEEE10Policy1000EPdSC_iS9_ddNS7_10__identityEEEvT0_T1_T2_T3_T4_T6_E12temp_storage+40];
	add.f64 	%fd193, %fd191, %fd192;
	ld.shared.f64 	%fd194, [_ZZN3cub18CUB_300001_SM_10006detail6reduce28DeviceReduceSingleTileKernelINS2_10policy_hubIdyN4cuda3std3__44plusIdEEE10Policy1000EPdSC_iS9_ddNS7_10__identityEEEvT0_T1_T2_T3_T4_T6_E12temp_storage+48];
	add.f64 	%fd195, %fd193, %fd194;
	ld.shared.f64 	%fd196, [_ZZN3cub18CUB_300001_SM_10006detail6reduce28DeviceReduceSingleTileKernelINS2_10policy_hubIdyN4cuda3std3__44plusIdEEE10Policy1000EPdSC_iS9_ddNS7_10__identityEEEvT0_T1_T2_T3_T4_T6_E12temp_storage+56];
	add.f64 	%fd197, %fd195, %fd196;
	ld.shared.f64 	%fd198, [_ZZN3cub18CUB_300001_SM_10006detail6reduce28DeviceReduceSingleTileKernelINS2_10policy_hubIdyN4cuda3std3__44plusIdEEE10Policy1000EPdSC_iS9_ddNS7_10__identityEEEvT0_T1_T2_T3_T4_T6_E12temp_storage+64];
	add.f64 	%fd199, %fd197, %fd198;
	ld.shared.f64 	%fd200, [_ZZN3cub18CUB_300001_SM_10006detail6reduce28DeviceReduceSingleTileKernelINS2_10policy_hubIdyN4cuda3std3__44plusIdEEE10Policy1000EPdSC_iS9_ddNS7_10__identityEEEvT0_T1_T2_T3_T4_T6_E12temp_storage+72];
	add.f64 	%fd201, %fd199, %fd200;
	ld.shared.f64 	%fd202, [_ZZN3cub18CUB_300001_SM_10006detail6reduce28DeviceReduceSingleTileKernelINS2_10policy_hubIdyN4cuda3std3__44plusIdEEE10Policy1000EPdSC_iS9_ddNS7_10__identityEEEvT0_T1_T2_T3_T4_T6_E12temp_storage+80];
	add.f64 	%fd203, %fd201, %fd202;
	ld.shared.f64 	%fd204, [_ZZN3cub18CUB_300001_SM_10006detail6reduce28DeviceReduceSingleTileKernelINS2_10policy_hubIdyN4cuda3std3__44plusIdEEE10Policy1000EPdSC_iS9_ddNS7_10__identityEEEvT0_T1_T2_T3_T4_T6_E12temp_storage+88];
	add.f64 	%fd205, %fd203, %fd204;
	ld.shared.f64 	%fd206, [_ZZN3cub18CUB_300001_SM_10006detail6reduce28DeviceReduceSingleTileKernelINS2_10policy_hubIdyN4cuda3std3__44plusIdEEE10Policy1000EPdSC_iS9_ddNS7_10__identityEEEvT0_T1_T2_T3_T4_T6_E12temp_storage+96];
	add.f64 	%fd207, %fd205, %fd206;
	ld.shared.f64 	%fd208, [_ZZN3cub18CUB_300001_SM_10006detail6reduce28DeviceReduceSingleTileKernelINS2_10policy_hubIdyN4cuda3std3__44plusIdEEE10Policy1000EPdSC_iS9_ddNS7_10__identityEEEvT0_T1_T2_T3_T4_T6_E12temp_storage+104];
	add.f64 	%fd209, %fd207, %fd208;
	ld.shared.f64 	%fd210, [_ZZN3cub18CUB_300001_SM_10006detail6reduce28DeviceReduceSingleTileKernelINS2_10policy_hubIdyN4cuda3std3__44plusIdEEE10Policy1000EPdSC_iS9_ddNS7_10__identityEEEvT0_T1_T2_T3_T4_T6_E12temp_storage+112];
	add.f64 	%fd211, %fd209, %fd210;
	ld.shared.f64 	%fd212, [_ZZN3cub18CUB_300001_SM_10006detail6reduce28DeviceReduceSingleTileKernelINS2_10policy_hubIdyN4cuda3std3__44plusIdEEE10Policy1000EPdSC_iS9_ddNS7_10__identityEEEvT0_T1_T2_T3_T4_T6_E12temp_storage+120];
	add.f64 	%fd213, %fd211, %fd212;
	ld.shared.f64 	%fd214, [_ZZN3cub18CUB_300001_SM_10006detail6reduce28DeviceReduceSingleTileKernelINS2_10policy_hubIdyN4cuda3std3__44plusIdEEE10Policy1000EPdSC_iS9_ddNS7_10__identityEEEvT0_T1_T2_T3_T4_T6_E12temp_storage+128];
	add.f64 	%fd215, %fd213, %fd214;
	ld.shared.f64 	%fd216, [_ZZN3cub18CUB_300001_SM_10006detail6reduce28DeviceReduceSingleTileKernelINS2_10policy_hubIdyN4cuda3std3__44plusIdEEE10Policy1000EPdSC_iS9_ddNS7_10__identityEEEvT0_T1_T2_T3_T4_T6_E12temp_storage+136];
	add.f64 	%fd231, %fd215, %fd216;
	bra.uni 	$L__BB7_37;
$L__BB7_17:
	// begin inline asm
	mov.u32 %r105, %laneid;
	// end inline asm
	and.b32  	%r156, %r1, 992;
	add.s32 	%r157, %r156, 32;
	setp.gt.s32 	%p26, %r157, %r34;
	not.b32 	%r158, %r156;
	add.s32 	%r159, %r34, %r158;
	selp.b32 	%r154, %r159, 31, %p26;
	mov.b64 	%rd82, %fd223;
	mov.b64 	{%r107, %r112}, %rd82;
	mov.b32 	%r113, 1;
	mov.b32 	%r155, -1;
	// begin inline asm
	shfl.sync.down.b32 %r106, %r107, %r113, %r154, %r155;
	// end inline asm
	// begin inline asm
	shfl.sync.down.b32 %r111, %r112, %r113, %r154, %r155;
	// end inline asm
	mov.b64 	%rd83, {%r106, %r111};
	mov.b64 	%fd117, %rd83;
	setp.lt.s32 	%p27, %r105, %r154;
	add.f64 	%fd118, %fd223, %fd117;
	selp.f64 	%fd119, %fd118, %fd223, %p27;
	mov.b64 	%rd84, %fd119;
	mov.b64 	{%r117, %r122}, %rd84;
	mov.b32 	%r123, 2;
	// begin inline asm
	shfl.sync.down.b32 %r116, %r117, %r123, %r154, %r155;
	// end inline asm
	// begin inline asm
	shfl.sync.down.b32 %r121, %r122, %r123, %r154, %r155;
	// end inline asm
	mov.b64 	%rd85, {%r116, %r121};
	mov.b64 	%fd120, %rd85;
	add.s32 	%r160, %r105, 2;
	setp.gt.s32 	%p28, %r160, %r154;
	add.f64 	%fd121, %fd119, %fd120;
	selp.f64 	%fd122, %fd119, %fd121, %p28;
	mov.b64 	%rd86, %fd122;
	mov.b64 	{%r127, %r132}, %rd86;
	mov.b32 	%r133, 4;
	// begin inline asm
	shfl.sync.down.b32 %r126, %r127, %r133, %r154, %r155;
	// end inline asm
	// begin inline asm
	shfl.sync.down.b32 %r131, %r132, %r133, %r154, %r155;
	// end inline asm
	mov.b64 	%rd87, {%r126, %r131};
	mov.b64 	%fd123, %rd87;
	add.s32 	%r161, %r105, 4;
	setp.gt.s32 	%p29, %r161, %r154;
	add.f64 	%fd124, %fd122, %fd123;
	selp.f64 	%fd125, %fd122, %fd124, %p29;
	mov.b64 	%rd88, %fd125;
	mov.b64 	{%r137, %r142}, %rd88;
	mov.b32 	%r143, 8;
	// begin inline asm
	shfl.sync.down.b32 %r136, %r137, %r143, %r154, %r155;
	// end inline asm
	// begin inline asm
	shfl.sync.down.b32 %r141, %r142, %r143, %r154, %r155;
	// end inline asm
	mov.b64 	%rd89, {%r136, %r141};
	mov.b64 	%fd126, %rd89;
	add.s32 	%r162, %r105, 8;
	setp.gt.s32 	%p30, %r162, %r154;
	add.f64 	%fd127, %fd125, %fd126;
	selp.f64 	%fd128, %fd125, %fd127, %p30;
	mov.b64 	%rd90, %fd128;
	mov.b64 	{%r147, %r152}, %rd90;
	mov.b32 	%r153, 16;
	// begin inline asm
	shfl.sync.down.b32 %r146, %r147, %r153, %r154, %r155;
	// end inline asm
	// begin inline asm
	shfl.sync.down.b32 %r151, %r152, %r153, %r154, %r155;
	// end inline asm
	mov.b64 	%rd91, {%r146, %r151};
	mov.b64 	%fd129, %rd91;
	add.s32 	%r163, %r105, 16;
	setp.gt.s32 	%p31, %r163, %r154;
	add.f64 	%fd130, %fd128, %fd129;
	selp.f64 	%fd231, %fd128, %fd130, %p31;
	setp.ne.s32 	%p32, %r105, 0;
	@%p32 bra 	$L__BB7_19;
	shr.u32 	%r164, %r1, 2;
	and.b32  	%r165, %r164, 248;
	mov.u32 	%r166, _ZZN3cub18CUB_300001_SM_10006detail6reduce28DeviceReduceSingleTileKernelINS2_10policy_hubIdyN4cuda3std3__44plusIdEEE10Policy1000EPdSC_iS9_ddNS7_10__identityEEEvT0_T1_T2_T3_T4_T6_E12temp_storage;
	add.s32 	%r167, %r166, %r165;
	st.shared.f64 	[%r167+16], %fd231;
$L__BB7_19:
	bar.sync 	0;
	setp.ne.s32 	%p33, %r1, 0;
	@%p33 bra 	$L__BB7_37;
	setp.gt.s32 	%p34, %r34, 32;
	ld.shared.f64 	%fd131, [_ZZN3cub18CUB_300001_SM_10006detail6reduce28DeviceReduceSingleTileKernelINS2_10policy_hubIdyN4cuda3std3__44plusIdEEE10Policy1000EPdSC_iS9_ddNS7_10__identityEEEvT0_T1_T2_T3_T4_T6_E12temp_storage+24];
	add.f64 	%fd132, %fd231, %fd131;
	selp.f64 	%fd133, %fd132, %fd231, %p34;
	setp.gt.s32 	%p35, %r34, 64;
	ld.shared.f64 	%fd134, [_ZZN3cub18CUB_300001_SM_10006detail6reduce28DeviceReduceSingleTileKernelINS2_10policy_hubIdyN4cuda3std3__44plusIdEEE10Policy1000EPdSC_iS9_ddNS7_10__identityEEEvT0_T1_T2_T3_T4_T6_E12temp_storage+32];
	add.f64 	%fd135, %fd134, %fd133;
	selp.f64 	%fd136, %fd135, %fd133, %p35;
	setp.gt.s32 	%p36, %r34, 96;
	ld.shared.f64 	%fd137, [_ZZN3cub18CUB_300001_SM_10006detail6reduce28DeviceReduceSingleTileKernelINS2_10policy_hubIdyN4cuda3std3__44plusIdEEE10Policy1000EPdSC_iS9_ddNS7_10__identityEEEvT0_T1_T2_T3_T4_T6_E12temp_storage+40];
	add.f64 	%fd138, %fd137, %fd136;
	selp.f64 	%fd139, %fd138, %fd136, %p36;
	setp.gt.s32 	%p37, %r34, 128;
	ld.shared.f64 	%fd140, [_ZZN3cub18CUB_300001_SM_10006detail6reduce28DeviceReduceSingleTileKernelINS2_10policy_hubIdyN4cuda3std3__44plusIdEEE10Policy1000EPdSC_iS9_ddNS7_10__identityEEEvT0_T1_T2_T3_T4_T6_E12temp_storage+48];
	add.f64 	%fd141, %fd140, %fd139;
	selp.f64 	%fd142, %fd141, %fd139, %p37;
	setp.gt.s32 	%p38, %r34, 160;
	ld.shared.f64 	%fd143, [_ZZN3cub18CUB_300001_SM_10006detail6reduce28DeviceReduceSingleTileKernelINS2_10policy_hubIdyN4cuda3std3__44plusIdEEE10Policy1000EPdSC_iS9_ddNS7_10__identityEEEvT0_T1_T2_T3_T4_T6_E12temp_storage+56];
	add.f64 	%fd144, %fd143, %fd142;
	selp.f64 	%fd145, %fd144, %fd142, %p38;
	setp.gt.s32 	%p39, %r34, 192;
	ld.shared.f64 	%fd146, [_ZZN3cub18CUB_300001_SM_10006detail6reduce28DeviceReduceSingleTileKernelINS2_10policy_hubIdyN4cuda3std3__44plusIdEEE10Policy1000EPdSC_iS9_ddNS7_10__identityEEEvT0_T1_T2_T3_T4_T6_E12temp_storage+64];
	add.f64 	%fd147, %fd146, %fd145;
	selp.f64 	%fd148, %fd147, %fd145, %p39;
	setp.gt.s32 	%p40, %r34, 224;
	ld.shared.f64 	%fd149, [_ZZN3cub18CUB_300001_SM_10006detail6reduce28DeviceReduceSingleTileKernelINS2_10policy_hubIdyN4cuda3std3__44plusIdEEE10Policy1000EPdSC_iS9_ddNS7_10__identityEEEvT0_T1_T2_T3_T4_T6_E12temp_storage+72];
	add.f64 	%fd150, %fd149, %fd148;
	selp.f64 	%fd151, %fd150, %fd148, %p40;
	setp.gt.s32 	%p41, %r34, 256;
	ld.shared.f64 	%fd152, [_ZZN3cub18CUB_300001_SM_10006detail6reduce28DeviceReduceSingleTileKernelINS2_10policy_hubIdyN4cuda3std3__44plusIdEEE10Policy1000EPdSC_iS9_ddNS7_10__identityEEEvT0_T1_T2_T3_T4_T6_E12temp_storage+80];
	add.f64 	%fd153, %fd152, %fd151;
	selp.f64 	%fd154, %fd153, %fd151, %p41;
	setp.gt.s32 	%p42, %r34, 288;
	ld.shared.f64 	%fd155, [_ZZN3cub18CUB_300001_SM_10006detail6reduce28DeviceReduceSingleTileKernelINS2_10policy_hubIdyN4cuda3std3__44plusIdEEE10Policy1000EPdSC_iS9_ddNS7_10__identityEEEvT0_T1_T2_T3_T4_T6_E12temp_storage+88];
	add.f64 	%fd156, %fd155, %fd154;
	selp.f64 	%fd157, %fd156, %fd154, %p42;
	setp.gt.s32 	%p43, %r34, 320;
	ld.shared.f64 	%fd158, [_ZZN3cub18CUB_300001_SM_10006detail6reduce28DeviceReduceSingleTileKernelINS2_10policy_hubIdyN4cuda3std3__44plusIdEEE10Policy1000EPdSC_iS9_ddNS7_10__identityEEEvT0_T1_T2_T3_T4_T6_E12temp_storage+96];
	add.f64 	%fd159, %fd158, %fd157;
	selp.f64 	%fd160, %fd159, %fd157, %p43;
	setp.gt.s32 	%p44, %r34, 352;
	ld.shared.f64 	%fd161, [_ZZN3cub18CUB_300001_SM_10006detail6reduce28DeviceReduceSingleTileKernelINS2_10policy_hubIdyN4cuda3std3__44plusIdEEE10Policy1000EPdSC_iS9_ddNS7_10__identityEEEvT0_T1_T2_T3_T4_T6_E12temp_storage+104];
	add.f64 	%fd162, %fd161, %fd160;
	selp.f64 	%fd163, %fd162, %fd160, %p44;
	setp.gt.s32 	%p45, %r34, 384;
	ld.shared.f64 	%fd164, [_ZZN3cub18CUB_300001_SM_10006detail6reduce28DeviceReduceSingleTileKernelINS2_10policy_hubIdyN4cuda3std3__44plusIdEEE10Policy1000EPdSC_iS9_ddNS7_10__identityEEEvT0_T1_T2_T3_T4_T6_E12temp_storage+112];
	add.f64 	%fd165, %fd164, %fd163;
	selp.f64 	%fd166, %fd165, %fd163, %p45;
	setp.gt.s32 	%p46, %r34, 416;
	ld.shared.f64 	%fd167, [_ZZN3cub18CUB_300001_SM_10006detail6reduce28DeviceReduceSingleTileKernelINS2_10policy_hubIdyN4cuda3std3__44plusIdEEE10Policy1000EPdSC_iS9_ddNS7_10__identityEEEvT0_T1_T2_T3_T4_T6_E12temp_storage+120];
	add.f64 	%fd168, %fd167, %fd166;
	selp.f64 	%fd169, %fd168, %fd166, %p46;
	setp.gt.s32 	%p47, %r34, 448;
	ld.shared.f64 	%fd170, [_ZZN3cub18CUB_300001_SM_10006detail6reduce28DeviceReduceSingleTileKernelINS2_10policy_hubIdyN4cuda3std3__44plusIdEEE10Policy1000EPdSC_iS9_ddNS7_10__identityEEEvT0_T1_T2_T3_T4_T6_E12temp_storage+128];
	add.f64 	%fd171, %fd170, %fd169;
	selp.f64 	%fd172, %fd171, %fd169, %p47;
	setp.gt.s32 	%p48, %r34, 480;
	ld.shared.f64 	%fd173, [_ZZN3cub18CUB_300001_SM_10006detail6reduce28DeviceReduceSingleTileKernelINS2_10policy_hubIdyN4cuda3std3__44plusIdEEE10Policy1000EPdSC_iS9_ddNS7_10__identityEEEvT0_T1_T2_T3_T4_T6_E12temp_storage+136];
	add.f64 	%fd174, %fd173, %fd172;
	selp.f64 	%fd231, %fd174, %fd172, %p48;
	bra.uni 	$L__BB7_37;
$L__BB7_21:
	mov.u32 	%r13, %tid.x;
	mul.wide.u32 	%rd24, %r13, 8;
	add.s64 	%rd11, %rd8, %rd24;
	// begin inline asm
	ld.global.nc.u64 %rd10, [%rd11];
	// end inline asm
	mov.b64 	%fd31, %rd10;
	add.s64 	%rd13, %rd11, 4096;
	// begin inline asm
	ld.global.nc.u64 %rd12, [%rd13];
	// end inline asm
	mov.b64 	%fd32, %rd12;
	add.s64 	%rd15, %rd11, 8192;
	// begin inline asm
	ld.global.nc.u64 %rd14, [%rd15];
	// end inline asm
	mov.b64 	%fd33, %rd14;
	add.s64 	%rd17, %rd11, 12288;
	// begin inline asm
	ld.global.nc.u64 %rd16, [%rd17];
	// end inline asm
	mov.b64 	%fd34, %rd16;
	add.s64 	%rd19, %rd11, 16384;
	// begin inline asm
	ld.global.nc.u64 %rd18, [%rd19];
	// end inline asm
	mov.b64 	%fd35, %rd18;
	add.s64 	%rd21, %rd11, 20480;
	// begin inline asm
	ld.global.nc.u64 %rd20, [%rd21];
	// end inline asm
	mov.b64 	%fd36, %rd20;
	add.s64 	%rd23, %rd11, 24576;
	// begin inline asm
	ld.global.nc.u64 %rd22, [%rd23];
	// end inline asm
	mov.b64 	%fd37, %rd22;
	add.f64 	%fd38, %fd31, %fd32;
	add.f64 	%fd39, %fd38, %fd33;
	add.f64 	%fd40, %fd39, %fd34;
	add.f64 	%fd41, %fd40, %fd35;
	add.f64 	%fd42, %fd41, %fd36;
	add.f64 	%fd230, %fd42, %fd37;
	setp.lt.u32 	%p3, %r34, 7168;
	mov.b32 	%r231, 3584;
	@%p3 bra 	$L__BB7_25;
	add.s32 	%r14, %r34, -3584;
	mov.b32 	%r231, 3584;
$L__BB7_23:
	add.s32 	%r37, %r231, %r13;
	mul.wide.u32 	%rd39, %r37, 8;
	add.s64 	%rd26, %rd8, %rd39;
	// begin inline asm
	ld.global.nc.u64 %rd25, [%rd26];
	// end inline asm
	mov.b64 	%fd43, %rd25;
	add.s64 	%rd28, %rd26, 4096;
	// begin inline asm
	ld.global.nc.u64 %rd27, [%rd28];
	// end inline asm
	mov.b64 	%fd44, %rd27;
	add.s64 	%rd30, %rd26, 8192;
	// begin inline asm
	ld.global.nc.u64 %rd29, [%rd30];
	// end inline asm
	mov.b64 	%fd45, %rd29;
	add.s64 	%rd32, %rd26, 12288;
	// begin inline asm
	ld.global.nc.u64 %rd31, [%rd32];
	// end inline asm
	mov.b64 	%fd46, %rd31;
	add.s64 	%rd34, %rd26, 16384;
	// begin inline asm
	ld.global.nc.u64 %rd33, [%rd34];
	// end inline asm
	mov.b64 	%fd47, %rd33;
	add.s64 	%rd36, %rd26, 20480;
	// begin inline asm
	ld.global.nc.u64 %rd35, [%rd36];
	// end inline asm
	mov.b64 	%fd48, %rd35;
	add.s64 	%rd38, %rd26, 24576;
	// begin inline asm
	ld.global.nc.u64 %rd37, [%rd38];
	// end inline asm
	mov.b64 	%fd49, %rd37;
	add.f64 	%fd50, %fd230, %fd43;
	add.f64 	%fd51, %fd50, %fd44;
	add.f64 	%fd52, %fd51, %fd45;
	add.f64 	%fd53, %fd52, %fd46;
	add.f64 	%fd54, %fd53, %fd47;
	add.f64 	%fd55, %fd54, %fd48;
	add.f64 	%fd230, %fd55, %fd49;
	sub.s32 	%r38, %r34, %r231;
	setp.lt.s32 	%p4, %r38, 3584;
	@%p4 bra 	$L__BB7_33;
	add.s32 	%r231, %r231, 3584;
	setp.le.s32 	%p5, %r231, %r14;
	@%p5 bra 	$L__BB7_23;
$L__BB7_25:
	setp.le.s32 	%p6, %r34, %r231;
	@%p6 bra 	$L__BB7_33;
	sub.s32 	%r18, %r34, %r231;
	setp.ge.s32 	%p7, %r13, %r18;
	@%p7 bra 	$L__BB7_33;
	not.b32 	%r39, %r13;
	add.s32 	%r40, %r34, %r39;
	sub.s32 	%r19, %r40, %r231;
	and.b32  	%r41, %r19, 1536;
	setp.eq.s32 	%p8, %r41, 1536;
	mov.u32 	%r235, %r13;
	@%p8 bra 	$L__BB7_30;
	add.s32 	%r233, %r13, %r231;
	shr.u32 	%r42, %r19, 9;
	add.s32 	%r43, %r42, 1;
	and.b32  	%r44, %r43, 3;
	neg.s32 	%r232, %r44;
	mov.u32 	%r235, %r13;
$L__BB7_29:
	.pragma "nounroll";
	mul.wide.u32 	%rd42, %r233, 8;
	add.s64 	%rd41, %rd8, %rd42;
	// begin inline asm
	ld.global.nc.u64 %rd40, [%rd41];
	// end inline asm
	mov.b64 	%fd57, %rd40;
	add.f64 	%fd230, %fd230, %fd57;
	add.s32 	%r235, %r235, 512;
	add.s32 	%r233, %r233, 512;
	add.s32 	%r232, %r232, 1;
	setp.ne.s32 	%p9, %r232, 0;
	@%p9 bra 	$L__BB7_29;
$L__BB7_30:
	setp.lt.u32 	%p10, %r19, 1536;
	@%p10 bra 	$L__BB7_33;
	cvt.u64.u32 	%rd43, %r235;
	cvt.u64.u32 	%rd44, %r231;
	add.s64 	%rd45, %rd43, %rd44;
	shl.b64 	%rd46, %rd45, 3;
	add.s64 	%rd47, %rd46, %rd8;
	add.s64 	%rd103, %rd47, 8192;
	add.s32 	%r236, %r235, %r231;
$L__BB7_32:
	mul.wide.u32 	%rd56, %r236, 8;
	add.s64 	%rd49, %rd8, %rd56;
	// begin inline asm
	ld.global.nc.u64 %rd48, [%rd49];
	// end inline asm
	mov.b64 	%fd58, %rd48;
	add.f64 	%fd59, %fd230, %fd58;
	add.s64 	%rd51, %rd103, -4096;
	// begin inline asm
	ld.global.nc.u64 %rd50, [%rd51];
	// end inline asm
	mov.b64 	%fd60, %rd50;
	add.f64 	%fd61, %fd59, %fd60;
	// begin inline asm
	ld.global.nc.u64 %rd52, [%rd103];
	// end inline asm
	mov.b64 	%fd62, %rd52;
	add.f64 	%fd63, %fd61, %fd62;
	add.s64 	%rd55, %rd103, 4096;
	// begin inline asm
	ld.global.nc.u64 %rd54, [%rd55];
	// end inline asm
	mov.b64 	%fd64, %rd54;
	add.f64 	%fd230, %fd63, %fd64;
	add.s32 	%r235, %r235, 2048;
	add.s64 	%rd103, %rd103, 16384;
	add.s32 	%r236, %r236, 2048;
	setp.lt.s32 	%p11, %r235, %r18;
	@%p11 bra 	$L__BB7_32;
$L__BB7_33:
	// begin inline asm
	mov.u32 %r45, %laneid;
	// end inline asm
	mov.b64 	%rd57, %fd230;
	mov.b64 	{%r47, %r52}, %rd57;
	mov.b32 	%r53, 1;
	mov.b32 	%r94, 31;
	mov.b32 	%r95, -1;
	// begin inline asm
	shfl.sync.down.b32 %r46, %r47, %r53, %r94, %r95;
	// end inline asm
	// begin inline asm
	shfl.sync.down.b32 %r51, %r52, %r53, %r94, %r95;
	// end inline asm
	mov.b64 	%rd58, {%r46, %r51};
	mov.b64 	%fd65, %rd58;
	setp.gt.s32 	%p12, %r45, 30;
	add.f64 	%fd66, %fd230, %fd65;
	selp.f64 	%fd67, %fd230, %fd66, %p12;
	mov.b64 	%rd59, %fd67;
	mov.b64 	{%r57, %r62}, %rd59;
	mov.b32 	%r63, 2;
	// begin inline asm
	shfl.sync.down.b32 %r56, %r57, %r63, %r94, %r95;
	// end inline asm
	// begin inline asm
	shfl.sync.down.b32 %r61, %r62, %r63, %r94, %r95;
	// end inline asm
	mov.b64 	%rd60, {%r56, %r61};
	mov.b64 	%fd68, %rd60;
	setp.gt.s32 	%p13, %r45, 29;
	add.f64 	%fd69, %fd67, %fd68;
	selp.f64 	%fd70, %fd67, %fd69, %p13;
	mov.b64 	%rd61, %fd70;
	mov.b64 	{%r67, %r72}, %rd61;
	mov.b32 	%r73, 4;
	// begin inline asm
	shfl.sync.down.b32 %r66, %r67, %r73, %r94, %r95;
	// end inline asm
	// begin inline asm
	shfl.sync.down.b32 %r71, %r72, %r73, %r94, %r95;
	// end inline asm
	mov.b64 	%rd62, {%r66, %r71};
	mov.b64 	%fd71, %rd62;
	setp.gt.s32 	%p14, %r45, 27;
	add.f64 	%fd72, %fd70, %fd71;
	selp.f64 	%fd73, %fd70, %fd72, %p14;
	mov.b64 	%rd63, %fd73;
	mov.b64 	{%r77, %r82}, %rd63;
	mov.b32 	%r83, 8;
	// begin inline asm
	shfl.sync.down.b32 %r76, %r77, %r83, %r94, %r95;
	// end inline asm
	// begin inline asm
	shfl.sync.down.b32 %r81, %r82, %r83, %r94, %r95;
	// end inline asm
	mov.b64 	%rd64, {%r76, %r81};
	mov.b64 	%fd74, %rd64;
	setp.gt.s32 	%p15, %r45, 23;
	add.f64 	%fd75, %fd73, %fd74;
	selp.f64 	%fd76, %fd73, %fd75, %p15;
	mov.b64 	%rd65, %fd76;
	mov.b64 	{%r87, %r92}, %rd65;
	mov.b32 	%r93, 16;
	// begin inline asm
	shfl.sync.down.b32 %r86, %r87, %r93, %r94, %r95;
	// end inline asm
	// begin inline asm
	shfl.sync.down.b32 %r91, %r92, %r93, %r94, %r95;
	// end inline asm
	mov.b64 	%rd66, {%r86, %r91};
	mov.b64 	%fd77, %rd66;
	setp.gt.s32 	%p16, %r45, 15;
	add.f64 	%fd26, %fd76, %fd77;
	selp.f64 	%fd231, %fd76, %fd26, %p16;
	setp.ne.s32 	%p17, %r45, 0;
	@%p17 bra 	$L__BB7_35;
	shr.u32 	%r96, %r13, 2;
	and.b32  	%r97, %r96, 248;
	mov.u32 	%r98, _ZZN3cub18CUB_300001_SM_10006detail6reduce28DeviceReduceSingleTileKernelINS2_10policy_hubIdyN4cuda3std3__44plusIdEEE10Policy1000EPdSC_iS9_ddNS7_10__identityEEEvT0_T1_T2_T3_T4_T6_E12temp_storage;
	add.s32 	%r99, %r98, %r97;
	st.shared.f64 	[%r99+16], %fd26;
$L__BB7_35:
	bar.sync 	0;
	setp.ne.s32 	%p18, %r13, 0;
	@%p18 bra 	$L__BB7_37;
	ld.shared.f64 	%fd78, [_ZZN3cub18CUB_300001_SM_10006detail6reduce28DeviceReduceSingleTileKernelINS2_10policy_hubIdyN4cuda3std3__44plusIdEEE10Policy1000EPdSC_iS9_ddNS7_10__identityEEEvT0_T1_T2_T3_T4_T6_E12temp_storage+24];
	add.f64 	%fd79, %fd231, %fd78;
	ld.shared.f64 	%fd80, [_ZZN3cub18CUB_300001_SM_10006detail6reduce28DeviceReduceSingleTileKernelINS2_10policy_hubIdyN4cuda3std3__44plusIdEEE10Policy1000EPdSC_iS9_ddNS7_10__identityEEEvT0_T1_T2_T3_T4_T6_E12temp_storage+32];
	add.f64 	%fd81, %fd79, %fd80;
	ld.shared.f64 	%fd82, [_ZZN3cub18CUB_300001_SM_10006detail6reduce28DeviceReduceSingleTileKernelINS2_10policy_hubIdyN4cuda3std3__44plusIdEEE10Policy1000EPdSC_iS9_ddNS7_10__identityEEEvT0_T1_T2_T3_T4_T6_E12temp_storage+40];
	add.f64 	%fd83, %fd81, %fd82;
	ld.shared.f64 	%fd84, [_ZZN3cub18CUB_300001_SM_10006detail6reduce28DeviceReduceSingleTileKernelINS2_10policy_hubIdyN4cuda3std3__44plusIdEEE10Policy1000EPdSC_iS9_ddNS7_10__identityEEEvT0_T1_T2_T3_T4_T6_E12temp_storage+48];
	add.f64 	%fd85, %fd83, %fd84;
	ld.shared.f64 	%fd86, [_ZZN3cub18CUB_300001_SM_10006detail6reduce28DeviceReduceSingleTileKernelINS2_10policy_hubIdyN4cuda3std3__44plusIdEEE10Policy1000EPdSC_iS9_ddNS7_10__identityEEEvT0_T1_T2_T3_T4_T6_E12temp_storage+56];
	add.f64 	%fd87, %fd85, %fd86;
	ld.shared.f64 	%fd88, [_ZZN3cub18CUB_300001_SM_10006detail6reduce28DeviceReduceSingleTileKernelINS2_10policy_hubIdyN4cuda3std3__44plusIdEEE10Policy1000EPdSC_iS9_ddNS7_10__identityEEEvT0_T1_T2_T3_T4_T6_E12temp_storage+64];
	add.f64 	%fd89, %fd87, %fd88;
	ld.shared.f64 	%fd90, [_ZZN3cub18CUB_300001_SM_10006detail6reduce28DeviceReduceSingleTileKernelINS2_10policy_hubIdyN4cuda3std3__44plusIdEEE10Policy1000EPdSC_iS9_ddNS7_10__identityEEEvT0_T1_T2_T3_T4_T6_E12temp_storage+72];
	add.f64 	%fd91, %fd89, %fd90;
	ld.shared.f64 	%fd92, [_ZZN3cub18CUB_300001_SM_10006detail6reduce28DeviceReduceSingleTileKernelINS2_10policy_hubIdyN4cuda3std3__44plusIdEEE10Policy1000EPdSC_iS9_ddNS7_10__identityEEEvT0_T1_T2_T3_T4_T6_E12temp_storage+80];
	add.f64 	%fd93, %fd91, %fd92;
	ld.shared.f64 	%fd94, [_ZZN3cub18CUB_300001_SM_10006detail6reduce28DeviceReduceSingleTileKernelINS2_10policy_hubIdyN4cuda3std3__44plusIdEEE10Policy1000EPdSC_iS9_ddNS7_10__identityEEEvT0_T1_T2_T3_T4_T6_E12temp_storage+88];
	add.f64 	%fd95, %fd93, %fd94;
	ld.shared.f64 	%fd96, [_ZZN3cub18CUB_300001_SM_10006detail6reduce28DeviceReduceSingleTileKernelINS2_10policy_hubIdyN4cuda3std3__44plusIdEEE10Policy1000EPdSC_iS9_ddNS7_10__identityEEEvT0_T1_T2_T3_T4_T6_E12temp_storage+96];
	add.f64 	%fd97, %fd95, %fd96;
	ld.shared.f64 	%fd98, [_ZZN3cub18CUB_300001_SM_10006detail6reduce28DeviceReduceSingleTileKernelINS2_10policy_hubIdyN4cuda3std3__44plusIdEEE10Policy1000EPdSC_iS9_ddNS7_10__identityEEEvT0_T1_T2_T3_T4_T6_E12temp_storage+104];
	add.f64 	%fd99, %fd97, %fd98;
	ld.shared.f64 	%fd100, [_ZZN3cub18CUB_300001_SM_10006detail6reduce28DeviceReduceSingleTileKernelINS2_10policy_hubIdyN4cuda3std3__44plusIdEEE10Policy1000EPdSC_iS9_ddNS7_10__identityEEEvT0_T1_T2_T3_T4_T6_E12temp_storage+112];
	add.f64 	%fd101, %fd99, %fd100;
	ld.shared.f64 	%fd102, [_ZZN3cub18CUB_300001_SM_10006detail6reduce28DeviceReduceSingleTileKernelINS2_10policy_hubIdyN4cuda3std3__44plusIdEEE10Policy1000EPdSC_iS9_ddNS7_10__identityEEEvT0_T1_T2_T3_T4_T6_E12temp_storage+120];
	add.f64 	%fd103, %fd101, %fd102;
	ld.shared.f64 	%fd104, [_ZZN3cub18CUB_300001_SM_10006detail6reduce28DeviceReduceSingleTileKernelINS2_10policy_hubIdyN4cuda3std3__44plusIdEEE10Policy1000EPdSC_iS9_ddNS7_10__identityEEEvT0_T1_T2_T3_T4_T6_E12temp_storage+128];
	add.f64 	%fd105, %fd103, %fd104;
	ld.shared.f64 	%fd106, [_ZZN3cub18CUB_300001_SM_10006detail6reduce28DeviceReduceSingleTileKernelINS2_10policy_hubIdyN4cuda3std3__44plusIdEEE10Policy1000EPdSC_iS9_ddNS7_10__identityEEEvT0_T1_T2_T3_T4_T6_E12temp_storage+136];
	add.f64 	%fd231, %fd105, %fd106;
$L__BB7_37:
	mov.u32 	%r223, %tid.x;
	setp.ne.s32 	%p56, %r223, 0;
	@%p56 bra 	$L__BB7_39;
	add.f64 	%fd217, %fd30, %fd231;
	st.global.f64 	[%rd1], %fd217;
$L__BB7_39:
	ret;

}
	// .globl	_ZN3cub18CUB_300001_SM_10006detail4scan20DeviceScanInitKernelINS0_13ScanTileStateIiLb1EEEEEvT_i
.visible .entry _ZN3cub18CUB_300001_SM_10006detail4scan20DeviceScanInitKernelINS0_13ScanTileStateIiLb1EEEEEvT_i(
	.param .align 8 .b8 _ZN3cub18CUB_300001_SM_10006detail4scan20DeviceScanInitKernelINS0_13ScanTileStateIiLb1EEEEEvT_i_param_0[8],
	.param .u32 _ZN3cub18CUB_300001_SM_10006detail4scan20DeviceScanInitKernelINS0_13ScanTileStateIiLb1EEEEEvT_i_param_1
)
{
	.reg .pred 	%p<5>;
	.reg .b32 	%r<10>;
	.reg .b64 	%rd<7>;

	ld.param.u64 	%rd2, [_ZN3cub18CUB_300001_SM_10006detail4scan20DeviceScanInitKernelINS0_13ScanTileStateIiLb1EEEEEvT_i_param_0];
	ld.param.u32 	%r4, [_ZN3cub18CUB_300001_SM_10006detail4scan20DeviceScanInitKernelINS0_13ScanTileStateIiLb1EEEEEvT_i_param_1];
	cvta.to.global.u64 	%rd1, %rd2;
	mov.u32 	%r1, %ctaid.x;
	mov.u32 	%r5, %ntid.x;
	mov.u32 	%r2, %tid.x;
	mad.lo.s32 	%r3, %r1, %r5, %r2;
	setp.ge.s32 	%p1, %r3, %r4;
	@%p1 bra 	$L__BB8_2;
	mul.wide.s32 	%rd3, %r3, 8;
	add.s64 	%rd4, %rd1, %rd3;
	mov.b32 	%r6, 0;
	mov.b32 	%r7, 99;
	st.global.v2.u32 	[%rd4+256], {%r7, %r6};
$L__BB8_2:
	setp.ne.s32 	%p2, %r1, 0;
	setp.gt.u32 	%p3, %r2, 31;
	or.pred  	%p4, %p2, %p3;
	@%p4 bra 	$L__BB8_4;
	mul.wide.u32 	%rd5, %r2, 8;
	add.s64 	%rd6, %rd1, %rd5;
	mov.b32 	%r9, 0;
	st.global.v2.u32 	[%rd6], {%r9, %r9};
$L__BB8_4:
	ret;

}
	// .globl	_ZN3cub18CUB_300001_SM_10006detail4scan16DeviceScanKernelINS2_10policy_hubIiiijN4cuda3std3__44plusIvEEE10Policy1000EN6thrust24THRUST_300001_SM_1000_NS6detail15normal_iteratorINSD_10device_ptrIiEEEESI_NS0_13ScanTileStateIiLb1EEES9_NS0_8NullTypeEjiLb0ESL_EEvT0_T1_T2_iT3_T4_T5_
.visible .entry _ZN3cub18CUB_300001_SM_10006detail4scan16DeviceScanKernelINS2_10policy_hubIiiijN4cuda3std3__44plusIvEEE10Policy1000EN6thrust24THRUST_300001_SM_1000_NS6detail15normal_iteratorINSD_10device_ptrIiEEEESI_NS0_13ScanTileStateIiLb1EEES9_NS0_8NullTypeEjiLb0ESL_EEvT0_T1_T2_iT3_T4_T5_(
	.param .align 8 .b8 _ZN3cub18CUB_300001_SM_10006detail4scan16DeviceScanKernelINS2_10policy_hubIiiijN4cuda3std3__44plusIvEEE10Policy1000EN6thrust24THRUST_300001_SM_1000_NS6detail15normal_iteratorINSD_10device_ptrIiEEEESI_NS0_13ScanTileStateIiLb1EEES9_NS0_8NullTypeEjiLb0ESL_EEvT0_T1_T2_iT3_T4_T5__param_0[8],
	.param .align 8 .b8 _ZN3cub18CUB_300001_SM_10006detail4scan16DeviceScanKernelINS2_10policy_hubIiiijN4cuda3std3__44plusIvEEE10Policy1000EN6thrust24THRUST_300001_SM_1000_NS6detail15normal_iteratorINSD_10device_ptrIiEEEESI_NS0_13ScanTileStateIiLb1EEES9_NS0_8NullTypeEjiLb0ESL_EEvT0_T1_T2_iT3_T4_T5__param_1[8],
	.param .align 8 .b8 _ZN3cub18CUB_300001_SM_10006detail4scan16DeviceScanKernelINS2_10policy_hubIiiijN4cuda3std3__44plusIvEEE10Policy1000EN6thrust24THRUST_300001_SM_1000_NS6detail15normal_iteratorINSD_10device_ptrIiEEEESI_NS0_13ScanTileStateIiLb1EEES9_NS0_8NullTypeEjiLb0ESL_EEvT0_T1_T2_iT3_T4_T5__param_2[8],
	.param .u32 _ZN3cub18CUB_300001_SM_10006detail4scan16DeviceScanKernelINS2_10policy_hubIiiijN4cuda3std3__44plusIvEEE10Policy1000EN6thrust24THRUST_300001_SM_1000_NS6detail15normal_iteratorINSD_10device_ptrIiEEEESI_NS0_13ScanTileStateIiLb1EEES9_NS0_8NullTypeEjiLb0ESL_EEvT0_T1_T2_iT3_T4_T5__param_3,
	.param .align 1 .b8 _ZN3cub18CUB_300001_SM_10006detail4scan16DeviceScanKernelINS2_10policy_hubIiiijN4cuda3std3__44plusIvEEE10Policy1000EN6thrust24THRUST_300001_SM_1000_NS6detail15normal_iteratorINSD_10device_ptrIiEEEESI_NS0_13ScanTileStateIiLb1EEES9_NS0_8NullTypeEjiLb0ESL_EEvT0_T1_T2_iT3_T4_T5__param_4[1],
	.param .align 1 .b8 _ZN3cub18CUB_300001_SM_10006detail4scan16DeviceScanKernelINS2_10policy_hubIiiijN4cuda3std3__44plusIvEEE10Policy1000EN6thrust24THRUST_300001_SM_1000_NS6detail15normal_iteratorINSD_10device_ptrIiEEEESI_NS0_13ScanTileStateIiLb1EEES9_NS0_8NullTypeEjiLb0ESL_EEvT0_T1_T2_iT3_T4_T5__param_5[1],
	.param .u32 _ZN3cub18CUB_300001_SM_10006detail4scan16DeviceScanKernelINS2_10policy_hubIiiijN4cuda3std3__44plusIvEEE10Policy1000EN6thrust24THRUST_300001_SM_1000_NS6detail15normal_iteratorINSD_10device_ptrIiEEEESI_NS0_13ScanTileStateIiLb1EEES9_NS0_8NullTypeEjiLb0ESL_EEvT0_T1_T2_iT3_T4_T5__param_6
)
.maxntid 384
{
	.reg .pred 	%p<160>;
	.reg .b32 	%r<1050>;
	.reg .b64 	%rd<55>;
	// demoted variable
	.shared .align 16 .b8 _ZZN3cub18CUB_300001_SM_10006detail4scan16DeviceScanKernelINS2_10policy_hubIiiijN4cuda3std3__44plusIvEEE10Policy1000EN6thrust24THRUST_300001_SM_1000_NS6detail15normal_iteratorINSD_10device_ptrIiEEEESI_NS0_13ScanTileStateIiLb1EEES9_NS0_8NullTypeEjiLb0ESL_EEvT0_T1_T2_iT3_T4_T5_E12temp_storage[33808];
	ld.param.u64 	%rd1, [_ZN3cub18CUB_300001_SM_10006detail4scan16DeviceScanKernelINS2_10policy_hubIiiijN4cuda3std3__44plusIvEEE10Policy1000EN6thrust24THRUST_300001_SM_1000_NS6detail15normal_iteratorINSD_10device_ptrIiEEEESI_NS0_13ScanTileStateIiLb1EEES9_NS0_8NullTypeEjiLb0ESL_EEvT0_T1_T2_iT3_T4_T5__param_2];
	ld.param.u64 	%rd13, [_ZN3cub18CUB_300001_SM_10006detail4scan16DeviceScanKernelINS2_10policy_hubIiiijN4cuda3std3__44plusIvEEE10Policy1000EN6thrust24THRUST_300001_SM_1000_NS6detail15normal_iteratorINSD_10device_ptrIiEEEESI_NS0_13ScanTileStateIiLb1EEES9_NS0_8NullTypeEjiLb0ESL_EEvT0_T1_T2_iT3_T4_T5__param_1];
	ld.param.u64 	%rd14, [_ZN3cub18CUB_300001_SM_10006detail4scan16DeviceScanKernelINS2_10policy_hubIiiijN4cuda3std3__44plusIvEEE10Policy1000EN6thrust24THRUST_300001_SM_1000_NS6detail15normal_iteratorINSD_10device_ptrIiEEEESI_NS0_13ScanTileStateIiLb1EEES9_NS0_8NullTypeEjiLb0ESL_EEvT0_T1_T2_iT3_T4_T5__param_0];
	ld.param.u32 	%r233, [_ZN3cub18CUB_300001_SM_10006detail4scan16DeviceScanKernelINS2_10policy_hubIiiijN4cuda3std3__44plusIvEEE10Policy1000EN6thrust24THRUST_300001_SM_1000_NS6detail15normal_iteratorINSD_10device_ptrIiEEEESI_NS0_13ScanTileStateIiLb1EEES9_NS0_8NullTypeEjiLb0ESL_EEvT0_T1_T2_iT3_T4_T5__param_3];
	ld.param.u32 	%r234, [_ZN3cub18CUB_300001_SM_10006detail4scan16DeviceScanKernelINS2_10policy_hubIiiijN4cuda3std3__44plusIvEEE10Policy1000EN6thrust24THRUST_300001_SM_1000_NS6detail15normal_iteratorINSD_10device_ptrIiEEEESI_NS0_13ScanTileStateIiLb1EEES9_NS0_8NullTypeEjiLb0ESL_EEvT0_T1_T2_iT3_T4_T5__param_6];
	cvta.to.global.u64 	%rd2, %rd14;
	cvta.to.global.u64 	%rd3, %rd13;
	mov.u32 	%r235, %ctaid.x;
	add.s32 	%r998, %r233, %r235;
	mul.lo.s32 	%r2, %r998, 8448;
	sub.s32 	%r3, %r234, %r2;
	setp.lt.u32 	%p1, %r3, 8449;
	@%p1 bra 	$L__BB9_26;
	cvt.u64.u32 	%rd37, %r2;
	mov.u32 	%r4, %tid.x;
	and.b32  	%r642, %r4, 31;
	and.b32  	%r643, %r4, 992;
	mul.lo.s32 	%r644, %r643, 22;
	or.b32  	%r645, %r644, %r642;
	cvt.u64.u32 	%rd38, %r645;
	add.s64 	%rd4, %rd38, %rd37;
	shl.b64 	%rd39, %rd4, 2;
	add.s64 	%rd40, %rd2, %rd39;
	ld.global.u32 	%r646, [%rd40];
	ld.global.u32 	%r647, [%rd40+128];
	ld.global.u32 	%r648, [%rd40+256];
	ld.global.u32 	%r649, [%rd40+384];
	ld.global.u32 	%r650, [%rd40+512];
	ld.global.u32 	%r651, [%rd40+640];
	ld.global.u32 	%r652, [%rd40+768];
	ld.global.u32 	%r653, [%rd40+896];
	ld.global.u32 	%r654, [%rd40+1024];
	ld.global.u32 	%r655, [%rd40+1152];
	ld.global.u32 	%r656, [%rd40+1280];
	ld.global.u32 	%r657, [%rd40+1408];
	ld.global.u32 	%r658, [%rd40+1536];
	ld.global.u32 	%r659, [%rd40+1664];
	ld.global.u32 	%r660, [%rd40+1792];
	ld.global.u32 	%r661, [%rd40+1920];
	ld.global.u32 	%r662, [%rd40+2048];
	ld.global.u32 	%r663, [%rd40+2176];
	ld.global.u32 	%r664, [%rd40+2304];
	ld.global.u32 	%r665, [%rd40+2432];
	ld.global.u32 	%r666, [%rd40+2560];
	ld.global.u32 	%r667, [%rd40+2688];
	// begin inline asm
	mov.u32 %r641, %laneid;
	// end inline asm
	shr.u32 	%r6, %r4, 5;
	mad.lo.s32 	%r668, %r6, 704, %r641;
	shl.b32 	%r669, %r668, 2;
	mov.u32 	%r670, _ZZN3cub18CUB_300001_SM_10006detail4scan16DeviceScanKernelINS2_10policy_hubIiiijN4cuda3std3__44plusIvEEE10Policy1000EN6thrust24THRUST_300001_SM_1000_NS6detail15normal_iteratorINSD_10device_ptrIiEEEESI_NS0_13ScanTileStateIiLb1EEES9_NS0_8NullTypeEjiLb0ESL_EEvT0_T1_T2_iT3_T4_T5_E12temp_storage;
	add.s32 	%r7, %r670, %r669;
	st.shared.u32 	[%r7], %r646;
	st.shared.u32 	[%r7+128], %r647;
	st.shared.u32 	[%r7+256], %r648;
	st.shared.u32 	[%r7+384], %r649;
	st.shared.u32 	[%r7+512], %r650;
	st.shared.u32 	[%r7+640], %r651;
	st.shared.u32 	[%r7+768], %r652;
	st.shared.u32 	[%r7+896], %r653;
	st.shared.u32 	[%r7+1024], %r654;
	st.shared.u32 	[%r7+1152], %r655;
	st.shared.u32 	[%r7+1280], %r656;
	st.shared.u32 	[%r7+1408], %r657;
	st.shared.u32 	[%r7+1536], %r658;
	st.shared.u32 	[%r7+1664], %r659;
	st.shared.u32 	[%r7+1792], %r660;
	st.shared.u32 	[%r7+1920], %r661;
	st.shared.u32 	[%r7+2048], %r662;
	st.shared.u32 	[%r7+2176], %r663;
	st.shared.u32 	[%r7+2304], %r664;
	st.shared.u32 	[%r7+2432], %r665;
	st.shared.u32 	[%r7+2560], %r666;
	st.shared.u32 	[%r7+2688], %r667;
	bar.warp.sync 	-1;
	mad.lo.s32 	%r8, %r641, 84, %r7;
	ld.shared.v2.u32 	{%r9, %r10}, [%r8];
	ld.shared.v2.u32 	{%r11, %r12}, [%r8+8];
	ld.shared.v2.u32 	{%r13, %r14}, [%r8+16];
	ld.shared.v2.u32 	{%r15, %r16}, [%r8+24];
	ld.shared.v2.u32 	{%r17, %r18}, [%r8+32];
	ld.shared.v2.u32 	{%r19, %r20}, [%r8+40];
	ld.shared.v2.u32 	{%r21, %r22}, [%r8+48];
	ld.shared.v2.u32 	{%r23, %r24}, [%r8+56];
	ld.shared.v2.u32 	{%r25, %r26}, [%r8+64];
	ld.shared.v2.u32 	{%r27, %r28}, [%r8+72];
	ld.shared.v2.u32 	{%r29, %r30}, [%r8+80];
	bar.sync 	0;
	setp.ne.s32 	%p104, %r998, 0;
	@%p104 bra 	$L__BB9_6;
	add.s32 	%r892, %r10, %r9;
	add.s32 	%r893, %r11, %r892;
	add.s32 	%r894, %r12, %r893;
	add.s32 	%r895, %r13, %r894;
	add.s32 	%r896, %r14, %r895;
	add.s32 	%r897, %r15, %r896;
	add.s32 	%r898, %r16, %r897;
	add.s32 	%r899, %r17, %r898;
	add.s32 	%r900, %r18, %r899;
	add.s32 	%r901, %r19, %r900;
	add.s32 	%r902, %r20, %r901;
	add.s32 	%r903, %r21, %r902;
	add.s32 	%r904, %r22, %r903;
	add.s32 	%r905, %r23, %r904;
	add.s32 	%r906, %r24, %r905;
	add.s32 	%r907, %r25, %r906;
	add.s32 	%r908, %r26, %r907;
	add.s32 	%r909, %r27, %r908;
	add.s32 	%r910, %r28, %r909;
	add.s32 	%r911, %r29, %r910;
	add.s32 	%r866, %r30, %r911;
	mov.b32 	%r864, 1;
	mov.b32 	%r889, 0;
	mov.b32 	%r891, -1;
	// begin inline asm
	{  .reg .s32 r0;  .reg .pred p;  shfl.sync.up.b32 r0|p, %r866, %r864, %r889, %r891;  @p add.s32 r0, r0, %r866;  mov.s32 %r862, r0;}
	// end inline asm
	mov.b32 	%r870, 2;
	// begin inline asm
	{  .reg .s32 r0;  .reg .pred p;  shfl.sync.up.b32 r0|p, %r862, %r870, %r889, %r891;  @p add.s32 r0, r0, %r862;  mov.s32 %r868, r0;}
	// end inline asm
	mov.b32 	%r876, 4;
	// begin inline asm
	{  .reg .s32 r0;  .reg .pred p;  shfl.sync.up.b32 r0|p, %r868, %r876, %r889, %r891;  @p add.s32 r0, r0, %r868;  mov.s32 %r874, r0;}
	// end inline asm
	mov.b32 	%r882, 8;
	// begin inline asm
	{  .reg .s32 r0;  .reg .pred p;  shfl.sync.up.b32 r0|p, %r874, %r882, %r889, %r891;  @p add.s32 r0, r0, %r874;  mov.s32 %r880, r0;}
	// end inline asm
	mov.b32 	%r888, 16;
	// begin inline asm
	{  .reg .s32 r0;  .reg .pred p;  shfl.sync.up.b32 r0|p, %r880, %r888, %r889, %r891;  @p add.s32 r0, r0, %r880;  mov.s32 %r886, r0;}
	// end inline asm
	setp.ne.s32 	%p146, %r641, 31;
	@%p146 bra 	$L__BB9_4;
	shl.b32 	%r912, %r6, 2;
	add.s32 	%r914, %r670, %r912;
	st.shared.u32 	[%r914+16], %r886;
$L__BB9_4:
	sub.s32 	%r915, %r886, %r866;
	bar.sync 	0;
	ld.shared.v4.u32 	{%r916, %r917, %r918, %r919}, [_ZZN3cub18CUB_300001_SM_10006detail4scan16DeviceScanKernelINS2_10policy_hubIiiijN4cuda3std3__44plusIvEEE10Policy1000EN6thrust24THRUST_300001_SM_1000_NS6detail15normal_iteratorINSD_10device_ptrIiEEEESI_NS0_13ScanTileStateIiLb1EEES9_NS0_8NullTypeEjiLb0ESL_EEvT0_T1_T2_iT3_T4_T5_E12temp_storage+16];
	add.s32 	%r920, %r917, %r916;
	setp.eq.s32 	%p147, %r6, 2;
	selp.b32 	%r921, %r920, %r916, %p147;
	add.s32 	%r922, %r920, %r918;
	setp.eq.s32 	%p148, %r6, 3;
	selp.b32 	%r923, %r922, %r921, %p148;
	add.s32 	%r924, %r922, %r919;
	setp.eq.s32 	%p149, %r6, 4;
	selp.b32 	%r925, %r924, %r923, %p149;
	ld.shared.v4.u32 	{%r926, %r927, %r928, %r929}, [_ZZN3cub18CUB_300001_SM_10006detail4scan16DeviceScanKernelINS2_10policy_hubIiiijN4cuda3std3__44plusIvEEE10Policy1000EN6thrust24THRUST_300001_SM_1000_NS6detail15normal_iteratorINSD_10device_ptrIiEEEESI_NS0_13ScanTileStateIiLb1EEES9_NS0_8NullTypeEjiLb0ESL_EEvT0_T1_T2_iT3_T4_T5_E12temp_storage+32];
	add.s32 	%r930, %r924, %r926;
	setp.eq.s32 	%p150, %r6, 5;
	selp.b32 	%r931, %r930, %r925, %p150;
	add.s32 	%r932, %r930, %r927;
	setp.eq.s32 	%p151, %r6, 6;
	selp.b32 	%r933, %r932, %r931, %p151;
	add.s32 	%r934, %r932, %r928;
	setp.eq.s32 	%p152, %r6, 7;
	selp.b32 	%r935, %r934, %r933, %p152;
	add.s32 	%r936, %r934, %r929;
	setp.eq.s32 	%p153, %r6, 8;
	selp.b32 	%r937, %r936, %r935, %p153;
	ld.shared.v4.u32 	{%r938, %r939, %r940, %r941}, [_ZZN3cub18CUB_300001_SM_10006detail4scan16DeviceScanKernelINS2_10policy_hubIiiijN4cuda3std3__44plusIvEEE10Policy1000EN6thrust24THRUST_300001_SM_1000_NS6detail15normal_iteratorINSD_10device_ptrIiEEEESI_NS0_13ScanTileStateIiLb1EEES9_NS0_8NullTypeEjiLb0ESL_EEvT0_T1_T2_iT3_T4_T5_E12temp_storage+48];
	add.s32 	%r942, %r936, %r938;
	setp.eq.s32 	%p154, %r6, 9;
	selp.b32 	%r943, %r942, %r937, %p154;
	add.s32 	%r944, %r942, %r939;
	setp.eq.s32 	%p155, %r6, 10;
	selp.b32 	%r945, %r944, %r943, %p155;
	add.s32 	%r946, %r944, %r940;
	setp.eq.s32 	%p156, %r6, 11;
	selp.b32 	%r947, %r946, %r945, %p156;
	add.s32 	%r33, %r946, %r941;
	setp.lt.u32 	%p157, %r4, 32;
	setp.eq.s32 	%p158, %r641, 0;
	selp.b32 	%r948, 0, %r915, %p158;
	add.s32 	%r949, %r947, %r948;
	selp.b32 	%r1012, %r915, %r949, %p157;
	setp.ne.s32 	%p159, %r4, 0;
	@%p159 bra 	$L__BB9_25;
	add.s64 	%rd52, %rd1, 256;
	mov.b32 	%r950, 101;
	// begin inline asm
	st.relaxed.gpu.v2.u32 [%rd52], {%r950, %r33};
	// end inline asm
	mov.b32 	%r1012, 0;
	bra.uni 	$L__BB9_25;
$L__BB9_6:
	add.s32 	%r701, %r10, %r9;
	add.s32 	%r702, %r11, %r701;
	add.s32 	%r703, %r12, %r702;
	add.s32 	%r704, %r13, %r703;
	add.s32 	%r705, %r14, %r704;
	add.s32 	%r706, %r15, %r705;
	add.s32 	%r707, %r16, %r706;
	add.s32 	%r708, %r17, %r707;
	add.s32 	%r709, %r18, %r708;
	add.s32 	%r710, %r19, %r709;
	add.s32 	%r711, %r20, %r710;
	add.s32 	%r712, %r21, %r711;
	add.s32 	%r713, %r22, %r712;
	add.s32 	%r714, %r23, %r713;
	add.s32 	%r715, %r24, %r714;
	add.s32 	%r716, %r25, %r715;
	add.s32 	%r717, %r26, %r716;
	add.s32 	%r718, %r27, %r717;
	add.s32 	%r719, %r28, %r718;
	add.s32 	%r720, %r29, %r719;
	add.s32 	%r675, %r30, %r720;
	mov.b32 	%r673, 1;
	mov.b32 	%r698, 0;
	mov.b32 	%r700, -1;
	// begin inline asm
	{  .reg .s32 r0;  .reg .pred p;  shfl.sync.up.b32 r0|p, %r675, %r673, %r698, %r700;  @p add.s32 r0, r0, %r675;  mov.s32 %r671, r0;}
	// end inline asm
	mov.b32 	%r679, 2;
	// begin inline asm
	{  .reg .s32 r0;  .reg .pred p;  shfl.sync.up.b32 r0|p, %r671, %r679, %r698, %r700;  @p add.s32 r0, r0, %r671;  mov.s32 %r677, r0;}
	// end inline asm
	mov.b32 	%r685, 4;
	// begin inline asm
	{  .reg .s32 r0;  .reg .pred p;  shfl.sync.up.b32 r0|p, %r677, %r685, %r698, %r700;  @p add.s32 r0, r0, %r677;  mov.s32 %r683, r0;}
	// end inline asm
	mov.b32 	%r691, 8;
	// begin inline asm
	{  .reg .s32 r0;  .reg .pred p;  shfl.sync.up.b32 r0|p, %r683, %r691, %r698, %r700;  @p add.s32 r0, r0, %r683;  mov.s32 %r689, r0;}
	// end inline asm
	mov.b32 	%r697, 16;
	// begin inline asm
	{  .reg .s32 r0;  .reg .pred p;  shfl.sync.up.b32 r0|p, %r689, %r697, %r698, %r700;  @p add.s32 r0, r0, %r689;  mov.s32 %r695, r0;}
	// end inline asm
	setp.ne.s32 	%p105, %r641, 31;
	@%p105 bra 	$L__BB9_8;
	shl.b32 	%r721, %r6, 2;
	add.s32 	%r723, %r670, %r721;
	st.shared.u32 	[%r723+16], %r695;
$L__BB9_8:
	sub.s32 	%r724, %r695, %r675;
	bar.sync 	0;
	ld.shared.v4.u32 	{%r725, %r726, %r727, %r728}, [_ZZN3cub18CUB_300001_SM_10006detail4scan16DeviceScanKernelINS2_10policy_hubIiiijN4cuda3std3__44plusIvEEE10Policy1000EN6thrust24THRUST_300001_SM_1000_NS6detail15normal_iteratorINSD_10device_ptrIiEEEESI_NS0_13ScanTileStateIiLb1EEES9_NS0_8NullTypeEjiLb0ESL_EEvT0_T1_T2_iT3_T4_T5_E12temp_storage+16];
	add.s32 	%r729, %r726, %r725;
	setp.eq.s32 	%p106, %r6, 2;
	selp.b32 	%r730, %r729, %r725, %p106;
	add.s32 	%r731, %r729, %r727;
	setp.eq.s32 	%p107, %r6, 3;
	selp.b32 	%r732, %r731, %r730, %p107;
	add.s32 	%r733, %r731, %r728;
	setp.eq.s32 	%p108, %r6, 4;
	selp.b32 	%r734, %r733, %r732, %p108;
	ld.shared.v4.u32 	{%r735, %r736, %r737, %r738}, [_ZZN3cub18CUB_300001_SM_10006detail4scan16DeviceScanKernelINS2_10policy_hubIiiijN4cuda3std3__44plusIvEEE10Policy1000EN6thrust24THRUST_300001_SM_1000_NS6detail15normal_iteratorINSD_10device_ptrIiEEEESI_NS0_13ScanTileStateIiLb1EEES9_NS0_8NullTypeEjiLb0ESL_EEvT0_T1_T2_iT3_T4_T5_E12temp_storage+32];
	add.s32 	%r739, %r733, %r735;
	setp.eq.s32 	%p109, %r6, 5;
	selp.b32 	%r740, %r739, %r734, %p109;
	add.s32 	%r741, %r739, %r736;
	setp.eq.s32 	%p110, %r6, 6;
	selp.b32 	%r742, %r741, %r740, %p110;
	add.s32 	%r743, %r741, %r737;
	setp.eq.s32 	%p111, %r6, 7;
	selp.b32 	%r744, %r743, %r742, %p111;
	add.s32 	%r745, %r743, %r738;
	setp.eq.s32 	%p112, %r6, 8;
	selp.b32 	%r746, %r745, %r744, %p112;
	ld.shared.v4.u32 	{%r747, %r748, %r749, %r750}, [_ZZN3cub18CUB_300001_SM_10006detail4scan16DeviceScanKernelINS2_10policy_hubIiiijN4cuda3std3__44plusIvEEE10Policy1000EN6thrust24THRUST_300001_SM_1000_NS6detail15normal_iteratorINSD_10device_ptrIiEEEESI_NS0_13ScanTileStateIiLb1EEES9_NS0_8NullTypeEjiLb0ESL_EEvT0_T1_T2_iT3_T4_T5_E12temp_storage+48];
	add.s32 	%r751, %r745, %r747;
	setp.eq.s32 	%p113, %r6, 9;
	selp.b32 	%r752, %r751, %r746, %p113;
	add.s32 	%r753, %r751, %r748;
	setp.eq.s32 	%p114, %r6, 10;
	selp.b32 	%r754, %r753, %r752, %p114;
	add.s32 	%r755, %r753, %r749;
	setp.eq.s32 	%p115, %r6, 11;
	selp.b32 	%r756, %r755, %r754, %p115;
	add.s32 	%r37, %r755, %r750;
	setp.gt.u32 	%p116, %r4, 31;
	setp.lt.u32 	%p117, %r4, 32;
	setp.eq.s32 	%p118, %r641, 0;
	selp.b32 	%r757, 0, %r724, %p118;
	add.s32 	%r1011, %r756, %r757;
	selp.b32 	%r39, %r724, %r1011, %p117;
	@%p116 bra 	$L__BB9_24;
	setp.ne.s32 	%p119, %r4, 0;
	mul.wide.s32 	%rd41, %r998, 8;
	add.s64 	%rd5, %rd1, %rd41;
	@%p119 bra 	$L__BB9_11;
	st.shared.u32 	[_ZZN3cub18CUB_300001_SM_10006detail4scan16DeviceScanKernelINS2_10policy_hubIiiijN4cuda3std3__44plusIvEEE10Policy1000EN6thrust24THRUST_300001_SM_1000_NS6detail15normal_iteratorINSD_10device_ptrIiEEEESI_NS0_13ScanTileStateIiLb1EEES9_NS0_8NullTypeEjiLb0ESL_EEvT0_T1_T2_iT3_T4_T5_E12temp_storage+12], %r37;
	add.s64 	%rd42, %rd5, 256;
	mov.b32 	%r758, 100;
	// begin inline asm
	st.relaxed.gpu.v2.u32 [%rd42], {%r758, %r37};
	// end inline asm
$L__BB9_11:
	not.b32 	%r764, %r4;
	add.s32 	%r1006, %r998, %r764;
	mov.b32 	%r760, 830;
	// begin inline asm
	nanosleep.u32 %r760;
	// end inline asm
	mul.wide.s32 	%rd44, %r1006, 8;
	add.s64 	%rd45, %rd1, %rd44;
	add.s64 	%rd43, %rd45, 256;
	// begin inline asm
	ld.relaxed.gpu.v2.u32 {%r1008, %r1000}, [%rd43];
	// end inline asm
	mov.b32 	%r1001, 952;
$L__BB9_12:
	setp.eq.s32 	%p120, %r1008, 99;
	mov.b32 	%r765, -1;
	vote.sync.any.pred 	%p121, %p120, %r765;
	not.pred 	%p122, %p121;
	@%p122 bra 	$L__BB9_14;
	mul.lo.s32 	%r860, %r998, 16807;
	and.b32  	%r998, %r860, 2147483647;
	add.s32 	%r861, %r1001, 1;
	rem.u32 	%r857, %r998, %r861;
	// begin inline asm
	nanosleep.u32 %r857;
	// end inline asm
	shr.u32 	%r1001, %r1001, 1;
	// begin inline asm
	ld.relaxed.gpu.v2.u32 {%r1008, %r1000}, [%rd43];
	// end inline asm
	bra.uni 	$L__BB9_12;
$L__BB9_14:
	setp.eq.s32 	%p123, %r1008, 101;
	mov.b32 	%r792, -1;
	vote.sync.ballot.b32 	%r794, %p123, %r792;
	// begin inline asm
	mov.u32 %r767, %lanemask_ge;
	// end inline asm
	and.b32  	%r795, %r794, %r767;
	or.b32  	%r796, %r795, -2147483648;
	add.s32 	%r797, %r796, -1;
	not.b32 	%r798, %r796;
	and.b32  	%r799, %r798, %r797;
	popc.b32 	%r771, %r799;
	mov.b32 	%r770, 1;
	// begin inline asm
	shfl.sync.down.b32 %r768, %r1000, %r770, %r771, %r792;
	// end inline asm
	setp.lt.s32 	%p125, %r641, %r771;
	selp.b32 	%r800, %r768, 0, %p125;
	add.s32 	%r774, %r800, %r1000;
	mov.b32 	%r775, 2;
	// begin inline asm
	shfl.sync.down.b32 %r773, %r774, %r775, %r771, %r792;
	// end inline asm
	add.s32 	%r54, %r641, 2;
	setp.gt.s32 	%p126, %r54, %r771;
	selp.b32 	%r801, 0, %r773, %p126;
	add.s32 	%r779, %r774, %r801;
	mov.b32 	%r780, 4;
	// begin inline asm
	shfl.sync.down.b32 %r778, %r779, %r780, %r771, %r792;
	// end inline asm
	add.s32 	%r55, %r641, 4;
	setp.gt.s32 	%p127, %r55, %r771;
	selp.b32 	%r802, 0, %r778, %p127;
	add.s32 	%r784, %r779, %r802;
	mov.b32 	%r785, 8;
	// begin inline asm
	shfl.sync.down.b32 %r783, %r784, %r785, %r771, %r792;
	// end inline asm
	add.s32 	%r56, %r641, 8;
	setp.gt.s32 	%p128, %r56, %r771;
	selp.b32 	%r803, 0, %r783, %p128;
	add.s32 	%r789, %r784, %r803;
	mov.b32 	%r790, 16;
	// begin inline asm
	shfl.sync.down.b32 %r788, %r789, %r790, %r771, %r792;
	// end inline asm
	add.s32 	%r57, %r641, 16;
	setp.gt.s32 	%p129, %r57, %r771;
	selp.b32 	%r804, 0, %r788, %p129;
	add.s32 	%r1005, %r789, %r804;
	add.s64 	%rd7, %rd1, 256;
	mov.b32 	%r1002, 952;
$L__BB9_15:
	setp.ne.s32 	%p130, %r1008, 101;
	mov.b32 	%r805, -1;
	vote.sync.all.pred 	%p131, %p130, %r805;
	not.pred 	%p132, %p131;
	@%p132 bra 	$L__BB9_20;
	shr.u32 	%r1002, %r1002, 1;
	mul.wide.s32 	%rd48, %r1006, 8;
	add.s64 	%rd49, %rd7, %rd48;
	add.s64 	%rd47, %rd49, -256;
	// begin inline asm
	ld.relaxed.gpu.v2.u32 {%r1008, %r1009}, [%rd47];
	// end inline asm
	mov.u32 	%r1010, %r1002;
$L__BB9_17:
	setp.eq.s32 	%p136, %r1008, 99;
	mov.b32 	%r813, -1;
	vote.sync.any.pred 	%p137, %p136, %r813;
	not.pred 	%p138, %p137;
	@%p138 bra 	$L__BB9_19;
	mul.lo.s32 	%r855, %r998, 16807;
	and.b32  	%r998, %r855, 2147483647;
	add.s32 	%r856, %r1010, 1;
	rem.u32 	%r852, %r998, %r856;
	// begin inline asm
	nanosleep.u32 %r852;
	// end inline asm
	shr.u32 	%r1010, %r1010, 1;
	// begin inline asm
	ld.relaxed.gpu.v2.u32 {%r1008, %r1009}, [%rd47];
	// end inline asm
	bra.uni 	$L__BB9_17;
$L__BB9_19:
	setp.eq.s32 	%p139, %r1008, 101;
	mov.b32 	%r839, -1;
	vote.sync.ballot.b32 	%r840, %p139, %r839;
	and.b32  	%r841, %r840, %r767;
	or.b32  	%r842, %r841, -2147483648;
	add.s32 	%r843, %r842, -1;
	not.b32 	%r844, %r842;
	and.b32  	%r845, %r844, %r843;
	popc.b32 	%r818, %r845;
	mov.b32 	%r817, 1;
	// begin inline asm
	shfl.sync.down.b32 %r815, %r1009, %r817, %r818, %r839;
	// end inline asm
	setp.lt.s32 	%p141, %r641, %r818;
	selp.b32 	%r846, %r815, 0, %p141;
	add.s32 	%r821, %r846, %r1009;
	mov.b32 	%r822, 2;
	// begin inline asm
	shfl.sync.down.b32 %r820, %r821, %r822, %r818, %r839;
	// end inline asm
	setp.gt.s32 	%p142, %r54, %r818;
	selp.b32 	%r847, 0, %r820, %p142;
	add.s32 	%r826, %r821, %r847;
	mov.b32 	%r827, 4;
	// begin inline asm
	shfl.sync.down.b32 %r825, %r826, %r827, %r818, %r839;
	// end inline asm
	setp.gt.s32 	%p143, %r55, %r818;
	selp.b32 	%r848, 0, %r825, %p143;
	add.s32 	%r831, %r826, %r848;
	mov.b32 	%r832, 8;
	// begin inline asm
	shfl.sync.down.b32 %r830, %r831, %r832, %r818, %r839;
	// end inline asm
	setp.gt.s32 	%p144, %r56, %r818;
	selp.b32 	%r849, 0, %r830, %p144;
	add.s32 	%r836, %r831, %r849;
	mov.b32 	%r837, 16;
	// begin inline asm
	shfl.sync.down.b32 %r835, %r836, %r837, %r818, %r839;
	// end inline asm
	setp.gt.s32 	%p145, %r57, %r818;
	selp.b32 	%r850, 0, %r835, %p145;
	add.s32 	%r851, %r850, %r1005;
	add.s32 	%r1005, %r851, %r836;
	add.s32 	%r1006, %r1006, -32;
	bra.uni 	$L__BB9_15;
$L__BB9_20:
	@%p119 bra 	$L__BB9_22;
	add.s32 	%r808, %r1005, %r37;
	add.s64 	%rd46, %rd5, 256;
	mov.b32 	%r807, 101;
	// begin inline asm
	st.relaxed.gpu.v2.u32 [%rd46], {%r807, %r808};
	// end inline asm
	st.shared.u32 	[_ZZN3cub18CUB_300001_SM_10006detail4scan16DeviceScanKernelINS2_10policy_hubIiiijN4cuda3std3__44plusIvEEE10Policy1000EN6thrust24THRUST_300001_SM_1000_NS6detail15normal_iteratorINSD_10device_ptrIiEEEESI_NS0_13ScanTileStateIiLb1EEES9_NS0_8NullTypeEjiLb0ESL_EEvT0_T1_T2_iT3_T4_T5_E12temp_storage+4], %r1005;
	st.shared.u32 	[_ZZN3cub18CUB_300001_SM_10006detail4scan16DeviceScanKernelINS2_10policy_hubIiiijN4cuda3std3__44plusIvEEE10Policy1000EN6thrust24THRUST_300001_SM_1000_NS6detail15normal_iteratorINSD_10device_ptrIiEEEESI_NS0_13ScanTileStateIiLb1EEES9_NS0_8NullTypeEjiLb0ESL_EEvT0_T1_T2_iT3_T4_T5_E12temp_storage+8], %r808;
$L__BB9_22:
	setp.ne.s32 	%p134, %r641, 0;
	mov.u32 	%r1011, %r39;
	@%p134 bra 	$L__BB9_24;
	st.shared.u32 	[_ZZN3cub18CUB_300001_SM_10006detail4scan16DeviceScanKernelINS2_10policy_hubIiiijN4cuda3std3__44plusIvEEE10Policy1000EN6thrust24THRUST_300001_SM_1000_NS6detail15normal_iteratorINSD_10device_ptrIiEEEESI_NS0_13ScanTileStateIiLb1EEES9_NS0_8NullTypeEjiLb0ESL_EEvT0_T1_T2_iT3_T4_T5_E12temp_storage+76], %r1005;
	mov.u32 	%r1011, %r1005;
$L__BB9_24:
	bar.sync 	0;
	setp.eq.s32 	%p135, %r4, 0;
	ld.shared.u32 	%r809, [_ZZN3cub18CUB_300001_SM_10006detail4scan16DeviceScanKernelINS2_10policy_hubIiiijN4cuda3std3__44plusIvEEE10Policy1000EN6thrust24THRUST_300001_SM_1000_NS6detail15normal_iteratorINSD_10device_ptrIiEEEESI_NS0_13ScanTileStateIiLb1EEES9_NS0_8NullTypeEjiLb0ESL_EEvT0_T1_T2_iT3_T4_T5_E12temp_storage+76];
	selp.b32 	%r810, 0, %r809, %p135;
	add.s32 	%r1012, %r810, %r1011;
$L__BB9_25:
	add.s32 	%r953, %r1012, %r9;
	add.s32 	%r954, %r10, %r953;
	add.s32 	%r955, %r11, %r954;
	add.s32 	%r956, %r12, %r955;
	add.s32 	%r957, %r13, %r956;
	add.s32 	%r958, %r14, %r957;
	add.s32 	%r959, %r15, %r958;
	add.s32 	%r960, %r16, %r959;
	add.s32 	%r961, %r17, %r960;
	add.s32 	%r962, %r18, %r961;
	add.s32 	%r963, %r19, %r962;
	add.s32 	%r964, %r20, %r963;
	add.s32 	%r965, %r21, %r964;
	add.s32 	%r966, %r22, %r965;
	add.s32 	%r967, %r23, %r966;
	add.s32 	%r968, %r24, %r967;
	add.s32 	%r969, %r25, %r968;
	add.s32 	%r970, %r26, %r969;
	add.s32 	%r971, %r27, %r970;
	add.s32 	%r972, %r28, %r971;
	add.s32 	%r973, %r29, %r972;
	add.s32 	%r974, %r30, %r973;
	bar.sync 	0;
	st.shared.v2.u32 	[%r8], {%r953, %r954};
	st.shared.v2.u32 	[%r8+8], {%r955, %r956};
	st.shared.v2.u32 	[%r8+16], {%r957, %r958};
	st.shared.v2.u32 	[%r8+24], {%r959, %r960};
	st.shared.v2.u32 	[%r8+32], {%r961, %r962};
	st.shared.v2.u32 	[%r8+40], {%r963, %r964};
	st.shared.v2.u32 	[%r8+48], {%r965, %r966};
	st.shared.v2.u32 	[%r8+56], {%r967, %r968};
	st.shared.v2.u32 	[%r8+64], {%r969, %r970};
	st.shared.v2.u32 	[%r8+72], {%r971, %r972};
	st.shared.v2.u32 	[%r8+80], {%r973, %r974};
	bar.warp.sync 	-1;
	ld.shared.u32 	%r975, [%r7];
	ld.shared.u32 	%r976, [%r7+128];
	ld.shared.u32 	%r977, [%r7+256];
	ld.shared.u32 	%r978, [%r7+384];
	ld.shared.u32 	%r979, [%r7+512];
	ld.shared.u32 	%r980, [%r7+640];
	ld.shared.u32 	%r981, [%r7+768];
	ld.shared.u32 	%r982, [%r7+896];
	ld.shared.u32 	%r983, [%r7+1024];
	ld.shared.u32 	%r984, [%r7+1152];
	ld.shared.u32 	%r985, [%r7+1280];
	ld.shared.u32 	%r986, [%r7+1408];
	ld.shared.u32 	%r987, [%r7+1536];
	ld.shared.u32 	%r988, [%r7+1664];
	ld.shared.u32 	%r989, [%r7+1792];
	ld.shared.u32 	%r990, [%r7+1920];
	ld.shared.u32 	%r991, [%r7+2048];
	ld.shared.u32 	%r992, [%r7+2176];
	ld.shared.u32 	%r993, [%r7+2304];
	ld.shared.u32 	%r994, [%r7+2432];
	ld.shared.u32 	%r995, [%r7+2560];
	ld.shared.u32 	%r996, [%r7+2688];
	add.s64 	%rd54, %rd3, %rd39;
	st.global.u32 	[%rd54], %r975;
	st.global.u32 	[%rd54+128], %r976;
	st.global.u32 	[%rd54+256], %r977;
	st.global.u32 	[%rd54+384], %r978;
	st.global.u32 	[%rd54+512], %r979;
	st.global.u32 	[%rd54+640], %r980;
	st.global.u32 	[%rd54+768], %r981;
	st.global.u32 	[%rd54+896], %r982;
	st.global.u32 	[%rd54+1024], %r983;
	st.global.u32 	[%rd54+1152], %r984;
	st.global.u32 	[%rd54+1280], %r985;
	st.global.u32 	[%rd54+1408], %r986;
	st.global.u32 	[%rd54+1536], %r987;
	st.global.u32 	[%rd54+1664], %r988;
	st.global.u32 	[%rd54+1792], %r989;
	st.global.u32 	[%rd54+1920], %r990;
	st.global.u32 	[%rd54+2048], %r991;
	st.global.u32 	[%rd54+2176], %r992;
	st.global.u32 	[%rd54+2304], %r993;
	st.global.u32 	[%rd54+2432], %r994;
	st.global.u32 	[%rd54+2560], %r995;
	st.global.u32 	[%rd54+2688], %r996;
	bra.uni 	$L__BB9_140;
$L__BB9_26:
	setp.eq.s32 	%p2, %r3, 0;
	@%p2 bra 	$L__BB9_140;
	mul.wide.u32 	%rd15, %r2, 4;
	add.s64 	%rd16, %rd2, %rd15;
	mov.u32 	%r82, %tid.x;
	ld.global.u32 	%r1034, [%rd16];
	and.b32  	%r236, %r82, 31;
	and.b32  	%r237, %r82, 992;
	mul.lo.s32 	%r238, %r237, 22;
	or.b32  	%r84, %r238, %r236;
	setp.ge.u32 	%p3, %r84, %r3;
	shl.b32 	%r239, %r84, 2;
	cvt.u64.u32 	%rd17, %r239;
	add.s64 	%rd9, %rd16, %rd17;
	mov.u32 	%r1013, %r1034;
	@%p3 bra 	$L__BB9_29;
	ld.global.u32 	%r1013, [%rd9];
$L__BB9_29:
	add.s32 	%r240, %r84, 32;
	setp.ge.u32 	%p4, %r240, %r3;
	mov.u32 	%r1014, %r1034;
	@%p4 bra 	$L__BB9_31;
	ld.global.u32 	%r1014, [%rd9+128];
$L__BB9_31:
	add.s32 	%r89, %r84, 64;
	setp.ge.u32 	%p5, %r89, %r3;
	mov.u32 	%r1015, %r1034;
	@%p5 bra 	$L__BB9_33;
	ld.global.u32 	%r1015, [%rd9+256];
$L__BB9_33:
	add.s32 	%r92, %r84, 96;
	setp.ge.u32 	%p6, %r92, %r3;
	mov.u32 	%r1016, %r1034;
	@%p6 bra 	$L__BB9_35;
	ld.global.u32 	%r1016, [%rd9+384];
$L__BB9_35:
	add.s32 	%r241, %r84, 128;
	setp.ge.u32 	%p7, %r241, %r3;
	mov.u32 	%r1017, %r1034;
	@%p7 bra 	$L__BB9_37;
	ld.global.u32 	%r1017, [%rd9+512];
$L__BB9_37:
	add.s32 	%r242, %r84, 160;
	setp.ge.u32 	%p8, %r242, %r3;
	mov.u32 	%r1018, %r1034;
	@%p8 bra 	$L__BB9_39;
	ld.global.u32 	%r1018, [%rd9+640];
$L__BB9_39:
	add.s32 	%r243, %r84, 192;
	setp.ge.u32 	%p9, %r243, %r3;
	mov.u32 	%r1019, %r1034;
	@%p9 bra 	$L__BB9_41;
	ld.global.u32 	%r1019, [%rd9+768];
$L__BB9_41:
	add.s32 	%r101, %r84, 224;
	setp.ge.u32 	%p10, %r101, %r3;
	mov.u32 	%r1020, %r1034;
	@%p10 bra 	$L__BB9_43;
	ld.global.u32 	%r1020, [%rd9+896];
$L__BB9_43:
	add.s32 	%r244, %r84, 256;
	setp.ge.u32 	%p11, %r244, %r3;
	mov.u32 	%r1021, %r1034;
	@%p11 bra 	$L__BB9_45;
	ld.global.u32 	%r1021, [%rd9+1024];
$L__BB9_45:
	add.s32 	%r245, %r84, 288;
	setp.ge.u32 	%p12, %r245, %r3;
	mov.u32 	%r1022, %r1034;
	@%p12 bra 	$L__BB9_47;
	ld.global.u32 	%r1022, [%rd9+1152];
$L__BB9_47:
	add.s32 	%r246, %r84, 320;
	setp.ge.u32 	%p13, %r246, %r3;
	mov.u32 	%r1023, %r1034;
	@%p13 bra 	$L__BB9_49;
	ld.global.u32 	%r1023, [%rd9+1280];
$L__BB9_49:
	add.s32 	%r110, %r84, 352;
	setp.ge.u32 	%p14, %r110, %r3;
	mov.u32 	%r1024, %r1034;
	@%p14 bra 	$L__BB9_51;
	ld.global.u32 	%r1024, [%rd9+1408];
$L__BB9_51:
	add.s32 	%r113, %r84, 384;
	setp.ge.u32 	%p15, %r113, %r3;
	mov.u32 	%r1025, %r1034;
	@%p15 bra 	$L__BB9_53;
	ld.global.u32 	%r1025, [%rd9+1536];
$L__BB9_53:
	add.s32 	%r116, %r84, 416;
	setp.ge.u32 	%p16, %r116, %r3;
	mov.u32 	%r1026, %r1034;
	@%p16 bra 	$L__BB9_55;
	ld.global.u32 	%r1026, [%rd9+1664];
$L__BB9_55:
	add.s32 	%r119, %r84, 448;
	setp.ge.u32 	%p17, %r119, %r3;
	mov.u32 	%r1027, %r1034;
	@%p17 bra 	$L__BB9_57;
	ld.global.u32 	%r1027, [%rd9+1792];
$L__BB9_57:
	add.s32 	%r247, %r84, 480;
	setp.ge.u32 	%p18, %r247, %r3;
	mov.u32 	%r1028, %r1034;
	@%p18 bra 	$L__BB9_59;
	ld.global.u32 	%r1028, [%rd9+1920];
$L__BB9_59:
	add.s32 	%r248, %r84, 512;
	setp.ge.u32 	%p19, %r248, %r3;
	mov.u32 	%r1029, %r1034;
	@%p19 bra 	$L__BB9_61;
	ld.global.u32 	%r1029, [%rd9+2048];
$L__BB9_61:
	add.s32 	%r126, %r84, 544;
	setp.ge.u32 	%p20, %r126, %r3;
	mov.u32 	%r1030, %r1034;
	@%p20 bra 	$L__BB9_63;
	ld.global.u32 	%r1030, [%rd9+2176];
$L__BB9_63:
	add.s32 	%r249, %r84, 576;
	setp.ge.u32 	%p21, %r249, %r3;
	mov.u32 	%r1031, %r1034;
	@%p21 bra 	$L__BB9_65;
	ld.global.u32 	%r1031, [%rd9+2304];
$L__BB9_65:
	add.s32 	%r131, %r84, 608;
	setp.ge.u32 	%p22, %r131, %r3;
	mov.u32 	%r1032, %r1034;
	@%p22 bra 	$L__BB9_67;
	ld.global.u32 	%r1032, [%rd9+2432];
$L__BB9_67:
	add.s32 	%r250, %r84, 640;
	setp.ge.u32 	%p23, %r250, %r3;
	mov.u32 	%r1033, %r1034;
	@%p23 bra 	$L__BB9_69;
	ld.global.u32 	%r1033, [%rd9+2560];
$L__BB9_69:
	add.s32 	%r251, %r84, 672;
	setp.ge.u32 	%p24, %r251, %r3;
	@%p24 bra 	$L__BB9_71;
	ld.global.u32 	%r1034, [%rd9+2688];
$L__BB9_71:
	// begin inline asm
	mov.u32 %r252, %laneid;
	// end inline asm
	shr.u32 	%r139, %r82, 5;
	mad.lo.s32 	%r253, %r139, 704, %r252;
	shl.b32 	%r254, %r253, 2;
	mov.u32 	%r255, _ZZN3cub18CUB_300001_SM_10006detail4scan16DeviceScanKernelINS2_10policy_hubIiiijN4cuda3std3__44plusIvEEE10Policy1000EN6thrust24THRUST_300001_SM_1000_NS6detail15normal_iteratorINSD_10device_ptrIiEEEESI_NS0_13ScanTileStateIiLb1EEES9_NS0_8NullTypeEjiLb0ESL_EEvT0_T1_T2_iT3_T4_T5_E12temp_storage;
	add.s32 	%r140, %r255, %r254;
	st.shared.u32 	[%r140], %r1013;
	st.shared.u32 	[%r140+128], %r1014;
	st.shared.u32 	[%r140+256], %r1015;
	st.shared.u32 	[%r140+384], %r1016;
	st.shared.u32 	[%r140+512], %r1017;
	st.shared.u32 	[%r140+640], %r1018;
	st.shared.u32 	[%r140+768], %r1019;
	st.shared.u32 	[%r140+896], %r1020;
	st.shared.u32 	[%r140+1024], %r1021;
	st.shared.u32 	[%r140+1152], %r1022;
	st.shared.u32 	[%r140+1280], %r1023;
	st.shared.u32 	[%r140+1408], %r1024;
	st.shared.u32 	[%r140+1536], %r1025;
	st.shared.u32 	[%r140+1664], %r1026;
	st.shared.u32 	[%r140+1792], %r1027;
	st.shared.u32 	[%r140+1920], %r1028;
	st.shared.u32 	[%r140+2048], %r1029;
	st.shared.u32 	[%r140+2176], %r1030;
	st.shared.u32 	[%r140+2304], %r1031;
	st.shared.u32 	[%r140+2432], %r1032;
	st.shared.u32 	[%r140+2560], %r1033;
	st.shared.u32 	[%r140+2688], %r1034;
	bar.warp.sync 	-1;
	mad.lo.s32 	%r141, %r252, 84, %r140;
	ld.shared.v2.u32 	{%r142, %r143}, [%r141];
	ld.shared.v2.u32 	{%r144, %r145}, [%r141+8];
	ld.shared.v2.u32 	{%r146, %r147}, [%r141+16];
	ld.shared.v2.u32 	{%r148, %r149}, [%r141+24];
	ld.shared.v2.u32 	{%r150, %r151}, [%r141+32];
	ld.shared.v2.u32 	{%r152, %r153}, [%r141+40];
	ld.shared.v2.u32 	{%r154, %r155}, [%r141+48];
	ld.shared.v2.u32 	{%r156, %r157}, [%r141+56];
	ld.shared.v2.u32 	{%r158, %r159}, [%r141+64];
	ld.shared.v2.u32 	{%r160, %r161}, [%r141+72];
	ld.shared.v2.u32 	{%r162, %r163}, [%r141+80];
	bar.sync 	0;
	setp.ne.s32 	%p25, %r998, 0;
	@%p25 bra 	$L__BB9_75;
	add.s32 	%r485, %r143, %r142;
	add.s32 	%r486, %r144, %r485;
	add.s32 	%r487, %r145, %r486;
	add.s32 	%r488, %r146, %r487;
	add.s32 	%r489, %r147, %r488;
	add.s32 	%r490, %r148, %r489;
	add.s32 	%r491, %r149, %r490;
	add.s32 	%r492, %r150, %r491;
	add.s32 	%r493, %r151, %r492;
	add.s32 	%r494, %r152, %r493;
	add.s32 	%r495, %r153, %r494;
	add.s32 	%r496, %r154, %r495;
	add.s32 	%r497, %r155, %r496;
	add.s32 	%r498, %r156, %r497;
	add.s32 	%r499, %r157, %r498;
	add.s32 	%r500, %r158, %r499;
	add.s32 	%r501, %r159, %r500;
	add.s32 	%r502, %r160, %r501;
	add.s32 	%r503, %r161, %r502;
	add.s32 	%r504, %r162, %r503;
	add.s32 	%r459, %r163, %r504;
	mov.b32 	%r457, 1;
	mov.b32 	%r482, 0;
	mov.b32 	%r484, -1;
	// begin inline asm
	{  .reg .s32 r0;  .reg .pred p;  shfl.sync.up.b32 r0|p, %r459, %r457, %r482, %r484;  @p add.s32 r0, r0, %r459;  mov.s32 %r455, r0;}
	// end inline asm
	mov.b32 	%r463, 2;
	// begin inline asm
	{  .reg .s32 r0;  .reg .pred p;  shfl.sync.up.b32 r0|p, %r455, %r463, %r482, %r484;  @p add.s32 r0, r0, %r455;  mov.s32 %r461, r0;}
	// end inline asm
	mov.b32 	%r469, 4;
	// begin inline asm
	{  .reg .s32 r0;  .reg .pred p;  shfl.sync.up.b32 r0|p, %r461, %r469, %r482, %r484;  @p add.s32 r0, r0, %r461;  mov.s32 %r467, r0;}
	// end inline asm
	mov.b32 	%r475, 8;
	// begin inline asm
	{  .reg .s32 r0;  .reg .pred p;  shfl.sync.up.b32 r0|p, %r467, %r475, %r482, %r484;  @p add.s32 r0, r0, %r467;  mov.s32 %r473, r0;}
	// end inline asm
	mov.b32 	%r481, 16;
	// begin inline asm
	{  .reg .s32 r0;  .reg .pred p;  shfl.sync.up.b32 r0|p, %r473, %r481, %r482, %r484;  @p add.s32 r0, r0, %r473;  mov.s32 %r479, r0;}
	// end inline asm
	setp.ne.s32 	%p67, %r252, 31;
	@%p67 bra 	$L__BB9_74;
	shl.b32 	%r505, %r139, 2;
	mov.u32 	%r506, _ZZN3cub18CUB_300001_SM_10006detail4scan16DeviceScanKernelINS2_10policy_hubIiiijN4cuda3std3__44plusIvEEE10Policy1000EN6thrust24THRUST_300001_SM_1000_NS6detail15normal_iteratorINSD_10device_ptrIiEEEESI_NS0_13ScanTileStateIiLb1EEES9_NS0_8NullTypeEjiLb0ESL_EEvT0_T1_T2_iT3_T4_T5_E12temp_storage;
	add.s32 	%r507, %r506, %r505;
	st.shared.u32 	[%r507+16], %r479;
$L__BB9_74:
	sub.s32 	%r508, %r479, %r459;
	bar.sync 	0;
	ld.shared.v4.u32 	{%r509, %r510, %r511, %r512}, [_ZZN3cub18CUB_300001_SM_10006detail4scan16DeviceScanKernelINS2_10policy_hubIiiijN4cuda3std3__44plusIvEEE10Policy1000EN6thrust24THRUST_300001_SM_1000_NS6detail15normal_iteratorINSD_10device_ptrIiEEEESI_NS0_13ScanTileStateIiLb1EEES9_NS0_8NullTypeEjiLb0ESL_EEvT0_T1_T2_iT3_T4_T5_E12temp_storage+16];
	add.s32 	%r513, %r510, %r509;
	setp.eq.s32 	%p68, %r139, 2;
	selp.b32 	%r514, %r513, %r509, %p68;
	add.s32 	%r515, %r513, %r511;
	setp.eq.s32 	%p69, %r139, 3;
	selp.b32 	%r516, %r515, %r514, %p69;
	add.s32 	%r517, %r515, %r512;
	setp.eq.s32 	%p70, %r139, 4;
	selp.b32 	%r518, %r517, %r516, %p70;
	ld.shared.v4.u32 	{%r519, %r520, %r521, %r522}, [_ZZN3cub18CUB_300001_SM_10006detail4scan16DeviceScanKernelINS2_10policy_hubIiiijN4cuda3std3__44plusIvEEE10Policy1000EN6thrust24THRUST_300001_SM_1000_NS6detail15normal_iteratorINSD_10device_ptrIiEEEESI_NS0_13ScanTileStateIiLb1EEES9_NS0_8NullTypeEjiLb0ESL_EEvT0_T1_T2_iT3_T4_T5_E12temp_storage+32];
	add.s32 	%r523, %r517, %r519;
	setp.eq.s32 	%p71, %r139, 5;
	selp.b32 	%r524, %r523, %r518, %p71;
	add.s32 	%r525, %r523, %r520;
	setp.eq.s32 	%p72, %r139, 6;
	selp.b32 	%r526, %r525, %r524, %p72;
	add.s32 	%r527, %r525, %r521;
	setp.eq.s32 	%p73, %r139, 7;
	selp.b32 	%r528, %r527, %r526, %p73;
	add.s32 	%r529, %r527, %r522;
	setp.eq.s32 	%p74, %r139, 8;
	selp.b32 	%r530, %r529, %r528, %p74;
	.pragma "used_bytes_mask 4095";
	ld.shared.v4.u32 	{%r531, %r532, %r533, %r534}, [_ZZN3cub18CUB_300001_SM_10006detail4scan16DeviceScanKernelINS2_10policy_hubIiiijN4cuda3std3__44plusIvEEE10Policy1000EN6thrust24THRUST_300001_SM_1000_NS6detail15normal_iteratorINSD_10device_ptrIiEEEESI_NS0_13ScanTileStateIiLb1EEES9_NS0_8NullTypeEjiLb0ESL_EEvT0_T1_T2_iT3_T4_T5_E12temp_storage+48];
	add.s32 	%r535, %r529, %r531;
	setp.eq.s32 	%p75, %r139, 9;
	selp.b32 	%r536, %r535, %r530, %p75;
	add.s32 	%r537, %r535, %r532;
	setp.eq.s32 	%p76, %r139, 10;
	selp.b32 	%r538, %r537, %r536, %p76;
	add.s32 	%r539, %r537, %r533;
	setp.eq.s32 	%p77, %r139, 11;
	selp.b32 	%r540, %r539, %r538, %p77;
	setp.lt.u32 	%p78, %r82, 32;
	setp.eq.s32 	%p79, %r252, 0;
	selp.b32 	%r541, 0, %r508, %p79;
	add.s32 	%r542, %r540, %r541;
	selp.b32 	%r543, %r508, %r542, %p78;
	setp.eq.s32 	%p80, %r82, 0;
	selp.b32 	%r1049, 0, %r543, %p80;
	bra.uni 	$L__BB9_94;
$L__BB9_75:
	add.s32 	%r286, %r143, %r142;
	add.s32 	%r287, %r144, %r286;
	add.s32 	%r288, %r145, %r287;
	add.s32 	%r289, %r146, %r288;
	add.s32 	%r290, %r147, %r289;
	add.s32 	%r291, %r148, %r290;
	add.s32 	%r292, %r149, %r291;
	add.s32 	%r293, %r150, %r292;
	add.s32 	%r294, %r151, %r293;
	add.s32 	%r295, %r152, %r294;
	add.s32 	%r296, %r153, %r295;
	add.s32 	%r297, %r154, %r296;
	add.s32 	%r298, %r155, %r297;
	add.s32 	%r299, %r156, %r298;
	add.s32 	%r300, %r157, %r299;
	add.s32 	%r301, %r158, %r300;
	add.s32 	%r302, %r159, %r301;
	add.s32 	%r303, %r160, %r302;
	add.s32 	%r304, %r161, %r303;
	add.s32 	%r305, %r162, %r304;
	add.s32 	%r260, %r163, %r305;
	mov.b32 	%r258, 1;
	mov.b32 	%r283, 0;
	mov.b32 	%r285, -1;
	// begin inline asm
	{  .reg .s32 r0;  .reg .pred p;  shfl.sync.up.b32 r0|p, %r260, %r258, %r283, %r285;  @p add.s32 r0, r0, %r260;  mov.s32 %r256, r0;}
	// end inline asm
	mov.b32 	%r264, 2;
	// begin inline asm
	{  .reg .s32 r0;  .reg .pred p;  shfl.sync.up.b32 r0|p, %r256, %r264, %r283, %r285;  @p add.s32 r0, r0, %r256;  mov.s32 %r262, r0;}
	// end inline asm
	mov.b32 	%r270, 4;
	// begin inline asm
	{  .reg .s32 r0;  .reg .pred p;  shfl.sync.up.b32 r0|p, %r262, %r270, %r283, %r285;  @p add.s32 r0, r0, %r262;  mov.s32 %r268, r0;}
	// end inline asm
	mov.b32 	%r276, 8;
	// begin inline asm
	{  .reg .s32 r0;  .reg .pred p;  shfl.sync.up.b32 r0|p, %r268, %r276, %r283, %r285;  @p add.s32 r0, r0, %r268;  mov.s32 %r274, r0;}
	// end inline asm
	mov.b32 	%r282, 16;
	// begin inline asm
	{  .reg .s32 r0;  .reg .pred p;  shfl.sync.up.b32 r0|p, %r274, %r282, %r283, %r285;  @p add.s32 r0, r0, %r274;  mov.s32 %r280, r0;}
	// end inline asm
	setp.ne.s32 	%p26, %r252, 31;
	@%p26 bra 	$L__BB9_77;
	shl.b32 	%r306, %r139, 2;
	mov.u32 	%r307, _ZZN3cub18CUB_300001_SM_10006detail4scan16DeviceScanKernelINS2_10policy_hubIiiijN4cuda3std3__44plusIvEEE10Policy1000EN6thrust24THRUST_300001_SM_1000_NS6detail15normal_iteratorINSD_10device_ptrIiEEEESI_NS0_13ScanTileStateIiLb1EEES9_NS0_8NullTypeEjiLb0ESL_EEvT0_T1_T2_iT3_T4_T5_E12temp_storage;
	add.s32 	%r308, %r307, %r306;
	st.shared.u32 	[%r308+16], %r280;
$L__BB9_77:
	sub.s32 	%r309, %r280, %r260;
	bar.sync 	0;
	ld.shared.v4.u32 	{%r310, %r311, %r312, %r313}, [_ZZN3cub18CUB_300001_SM_10006detail4scan16DeviceScanKernelINS2_10policy_hubIiiijN4cuda3std3__44plusIvEEE10Policy1000EN6thrust24THRUST_300001_SM_1000_NS6detail15normal_iteratorINSD_10device_ptrIiEEEESI_NS0_13ScanTileStateIiLb1EEES9_NS0_8NullTypeEjiLb0ESL_EEvT0_T1_T2_iT3_T4_T5_E12temp_storage+16];
	add.s32 	%r314, %r311, %r310;
	setp.eq.s32 	%p27, %r139, 2;
	selp.b32 	%r315, %r314, %r310, %p27;
	add.s32 	%r316, %r314, %r312;
	setp.eq.s32 	%p28, %r139, 3;
	selp.b32 	%r317, %r316, %r315, %p28;
	add.s32 	%r318, %r316, %r313;
	setp.eq.s32 	%p29, %r139, 4;
	selp.b32 	%r319, %r318, %r317, %p29;
	ld.shared.v4.u32 	{%r320, %r321, %r322, %r323}, [_ZZN3cub18CUB_300001_SM_10006detail4scan16DeviceScanKernelINS2_10policy_hubIiiijN4cuda3std3__44plusIvEEE10Policy1000EN6thrust24THRUST_300001_SM_1000_NS6detail15normal_iteratorINSD_10device_ptrIiEEEESI_NS0_13ScanTileStateIiLb1EEES9_NS0_8NullTypeEjiLb0ESL_EEvT0_T1_T2_iT3_T4_T5_E12temp_storage+32];
	add.s32 	%r324, %r318, %r320;
	setp.eq.s32 	%p30, %r139, 5;
	selp.b32 	%r325, %r324, %r319, %p30;
	add.s32 	%r326, %r324, %r321;
	setp.eq.s32 	%p31, %r139, 6;
	selp.b32 	%r327, %r326, %r325, %p31;
	add.s32 	%r328, %r326, %r322;
	setp.eq.s32 	%p32, %r139, 7;
	selp.b32 	%r329, %r328, %r327, %p32;
	add.s32 	%r330, %r328, %r323;
	setp.eq.s32 	%p33, %r139, 8;
	selp.b32 	%r331, %r330, %r329, %p33;
	ld.shared.v4.u32 	{%r332, %r333, %r334, %r335}, [_ZZN3cub18CUB_300001_SM_10006detail4scan16DeviceScanKernelINS2_10policy_hubIiiijN4cuda3std3__44plusIvEEE10Policy1000EN6thrust24THRUST_300001_SM_1000_NS6detail15normal_iteratorINSD_10device_ptrIiEEEESI_NS0_13ScanTileStateIiLb1EEES9_NS0_8NullTypeEjiLb0ESL_EEvT0_T1_T2_iT3_T4_T5_E12temp_storage+48];
	add.s32 	%r336, %r330, %r332;
	setp.eq.s32 	%p34, %r139, 9;
	selp.b32 	%r337, %r336, %r331, %p34;
	add.s32 	%r338, %r336, %r333;
	setp.eq.s32 	%p35, %r139, 10;
	selp.b32 	%r339, %r338, %r337, %p35;
	add.s32 	%r340, %r338, %r334;
	setp.eq.s32 	%p36, %r139, 11;
	selp.b32 	%r341, %r340, %r339, %p36;
	add.s32 	%r169, %r340, %r335;
	setp.gt.u32 	%p37, %r82, 31;
	setp.lt.u32 	%p38, %r82, 32;
	setp.eq.s32 	%p39, %r252, 0;
	selp.b32 	%r342, 0, %r309, %p39;
	add.s32 	%r1048, %r341, %r342;
	selp.b32 	%r171, %r309, %r1048, %p38;
	@%p37 bra 	$L__BB9_93;
	setp.ne.s32 	%p40, %r82, 0;
	mul.wide.s32 	%rd18, %r998, 8;
	add.s64 	%rd10, %rd1, %rd18;
	@%p40 bra 	$L__BB9_80;
	st.shared.u32 	[_ZZN3cub18CUB_300001_SM_10006detail4scan16DeviceScanKernelINS2_10policy_hubIiiijN4cuda3std3__44plusIvEEE10Policy1000EN6thrust24THRUST_300001_SM_1000_NS6detail15normal_iteratorINSD_10device_ptrIiEEEESI_NS0_13ScanTileStateIiLb1EEES9_NS0_8NullTypeEjiLb0ESL_EEvT0_T1_T2_iT3_T4_T5_E12temp_storage+12], %r169;
	add.s64 	%rd19, %rd10, 256;
	mov.b32 	%r343, 100;
	// begin inline asm
	st.relaxed.gpu.v2.u32 [%rd19], {%r343, %r169};
	// end inline asm
$L__BB9_80:
	not.b32 	%r349, %r82;
	add.s32 	%r1043, %r998, %r349;
	mov.b32 	%r345, 830;
	// begin inline asm
	nanosleep.u32 %r345;
	// end inline asm
	mul.wide.s32 	%rd21, %r1043, 8;
	add.s64 	%rd22, %rd1, %rd21;
	add.s64 	%rd20, %rd22, 256;
	// begin inline asm
	ld.relaxed.gpu.v2.u32 {%r1045, %r1037}, [%rd20];
	// end inline asm
	mov.b32 	%r1038, 952;
$L__BB9_81:
	setp.eq.s32 	%p41, %r1045, 99;
	mov.b32 	%r350, -1;
	vote.sync.any.pred 	%p42, %p41, %r350;
	not.pred 	%p43, %p42;
	@%p43 bra 	$L__BB9_83;
	mul.lo.s32 	%r453, %r998, 16807;
	and.b32  	%r998, %r453, 2147483647;
	add.s32 	%r454, %r1038, 1;
	rem.u32 	%r450, %r998, %r454;
	// begin inline asm
	nanosleep.u32 %r450;
	// end inline asm
	shr.u32 	%r1038, %r1038, 1;
	// begin inline asm
	ld.relaxed.gpu.v2.u32 {%r1045, %r1037}, [%rd20];
	// end inline asm
	bra.uni 	$L__BB9_81;
$L__BB9_83:
	setp.eq.s32 	%p44, %r1045, 101;
	mov.b32 	%r377, -1;
	vote.sync.ballot.b32 	%r379, %p44, %r377;
	// begin inline asm
	mov.u32 %r352, %lanemask_ge;
	// end inline asm
	and.b32  	%r380, %r379, %r352;
	or.b32  	%r381, %r380, -2147483648;
	add.s32 	%r382, %r381, -1;
	not.b32 	%r383, %r381;
	and.b32  	%r384, %r383, %r382;
	popc.b32 	%r356, %r384;
	mov.b32 	%r355, 1;
	// begin inline asm
	shfl.sync.down.b32 %r353, %r1037, %r355, %r356, %r377;
	// end inline asm
	setp.lt.s32 	%p46, %r252, %r356;
	selp.b32 	%r385, %r353, 0, %p46;
	add.s32 	%r359, %r385, %r1037;
	mov.b32 	%r360, 2;
	// begin inline asm
	shfl.sync.down.b32 %r358, %r359, %r360, %r356, %r377;
	// end inline asm
	add.s32 	%r386, %r252, 2;
	setp.gt.s32 	%p47, %r386, %r356;
	selp.b32 	%r387, 0, %r358, %p47;
	add.s32 	%r364, %r359, %r387;
	mov.b32 	%r365, 4;
	// begin inline asm
	shfl.sync.down.b32 %r363, %r364, %r365, %r356, %r377;
	// end inline asm
	add.s32 	%r388, %r252, 4;
	setp.gt.s32 	%p48, %r388, %r356;
	selp.b32 	%r389, 0, %r363, %p48;
	add.s32 	%r369, %r364, %r389;
	mov.b32 	%r370, 8;
	// begin inline asm
	shfl.sync.down.b32 %r368, %r369, %r370, %r356, %r377;
	// end inline asm
	add.s32 	%r390, %r252, 8;
	setp.gt.s32 	%p49, %r390, %r356;
	selp.b32 	%r391, 0, %r368, %p49;
	add.s32 	%r374, %r369, %r391;
	mov.b32 	%r375, 16;
	// begin inline asm
	shfl.sync.down.b32 %r373, %r374, %r375, %r356, %r377;
	// end inline asm
	add.s32 	%r392, %r252, 16;
	setp.gt.s32 	%p50, %r392, %r356;
	selp.b32 	%r393, 0, %r373, %p50;
	add.s32 	%r1041, %r374, %r393;
	add.s64 	%rd11, %rd1, 256;
	mov.b32 	%r1039, 952;
$L__BB9_84:
	setp.ne.s32 	%p51, %r1045, 101;
	mov.b32 	%r394, -1;
	vote.sync.all.pred 	%p52, %p51, %r394;
	not.pred 	%p53, %p52;
	@%p53 bra 	$L__BB9_89;
	shr.u32 	%r1039, %r1039, 1;
	mul.wide.s32 	%rd25, %r1043, 8;
	add.s64 	%rd26, %rd11, %rd25;
	add.s64 	%rd24, %rd26, -256;
	// begin inline asm
	ld.relaxed.gpu.v2.u32 {%r1045, %r1046}, [%rd24];
	// end inline asm
	mov.u32 	%r1047, %r1039;
$L__BB9_86:
	setp.eq.s32 	%p57, %r1045, 99;
	mov.b32 	%r402, -1;
	vote.sync.any.pred 	%p58, %p57, %r402;
	not.pred 	%p59, %p58;
	@%p59 bra 	$L__BB9_88;
	mul.lo.s32 	%r448, %r998, 16807;
	and.b32  	%r998, %r448, 2147483647;
	add.s32 	%r449, %r1047, 1;
	rem.u32 	%r445, %r998, %r449;
	// begin inline asm
	nanosleep.u32 %r445;
	// end inline asm
	shr.u32 	%r1047, %r1047, 1;
	// begin inline asm
	ld.relaxed.gpu.v2.u32 {%r1045, %r1046}, [%rd24];
	// end inline asm
	bra.uni 	$L__BB9_86;
$L__BB9_88:
	setp.eq.s32 	%p60, %r1045, 101;
	mov.b32 	%r428, -1;
	vote.sync.ballot.b32 	%r429, %p60, %r428;
	and.b32  	%r430, %r429, %r352;
	or.b32  	%r431, %r430, -2147483648;
	add.s32 	%r432, %r431, -1;
	not.b32 	%r433, %r431;
	and.b32  	%r434, %r433, %r432;
	popc.b32 	%r407, %r434;
	mov.b32 	%r406, 1;
	// begin inline asm
	shfl.sync.down.b32 %r404, %r1046, %r406, %r407, %r428;
	// end inline asm
	setp.lt.s32 	%p62, %r252, %r407;
	selp.b32 	%r435, %r404, 0, %p62;
	add.s32 	%r410, %r435, %r1046;
	mov.b32 	%r411, 2;
	// begin inline asm
	shfl.sync.down.b32 %r409, %r410, %r411, %r407, %r428;
	// end inline asm
	add.s32 	%r436, %r252, 2;
	setp.gt.s32 	%p63, %r436, %r407;
	selp.b32 	%r437, 0, %r409, %p63;
	add.s32 	%r415, %r410, %r437;
	mov.b32 	%r416, 4;
	// begin inline asm
	shfl.sync.down.b32 %r414, %r415, %r416, %r407, %r428;
	// end inline asm
	add.s32 	%r438, %r252, 4;
	setp.gt.s32 	%p64, %r438, %r407;
	selp.b32 	%r439, 0, %r414, %p64;
	add.s32 	%r420, %r415, %r439;
	mov.b32 	%r421, 8;
	// begin inline asm
	shfl.sync.down.b32 %r419, %r420, %r421, %r407, %r428;
	// end inline asm
	add.s32 	%r440, %r252, 8;
	setp.gt.s32 	%p65, %r440, %r407;
	selp.b32 	%r441, 0, %r419, %p65;
	add.s32 	%r425, %r420, %r441;
	mov.b32 	%r426, 16;
	// begin inline asm
	shfl.sync.down.b32 %r424, %r425, %r426, %r407, %r428;
	// end inline asm
	add.s32 	%r442, %r252, 16;
	setp.gt.s32 	%p66, %r442, %r407;
	selp.b32 	%r443, 0, %r424, %p66;
	add.s32 	%r444, %r443, %r1041;
	add.s32 	%r1041, %r444, %r425;
	add.s32 	%r1043, %r1043, -32;
	bra.uni 	$L__BB9_84;
$L__BB9_89:
	@%p40 bra 	$L__BB9_91;
	add.s32 	%r397, %r1041, %r169;
	add.s64 	%rd23, %rd10, 256;
	mov.b32 	%r396, 101;
	// begin inline asm
	st.relaxed.gpu.v2.u32 [%rd23], {%r396, %r397};
	// end inline asm
	st.shared.u32 	[_ZZN3cub18CUB_300001_SM_10006detail4scan16DeviceScanKernelINS2_10policy_hubIiiijN4cuda3std3__44plusIvEEE10Policy1000EN6thrust24THRUST_300001_SM_1000_NS6detail15normal_iteratorINSD_10device_ptrIiEEEESI_NS0_13ScanTileStateIiLb1EEES9_NS0_8NullTypeEjiLb0ESL_EEvT0_T1_T2_iT3_T4_T5_E12temp_storage+4], %r1041;
	st.shared.u32 	[_ZZN3cub18CUB_300001_SM_10006detail4scan16DeviceScanKernelINS2_10policy_hubIiiijN4cuda3std3__44plusIvEEE10Policy1000EN6thrust24THRUST_300001_SM_1000_NS6detail15normal_iteratorINSD_10device_ptrIiEEEESI_NS0_13ScanTileStateIiLb1EEES9_NS0_8NullTypeEjiLb0ESL_EEvT0_T1_T2_iT3_T4_T5_E12temp_storage+8], %r397;
$L__BB9_91:
	setp.ne.s32 	%p55, %r252, 0;
	mov.u32 	%r1048, %r171;
	@%p55 bra 	$L__BB9_93;
	st.shared.u32 	[_ZZN3cub18CUB_300001_SM_10006detail4scan16DeviceScanKernelINS2_10policy_hubIiiijN4cuda3std3__44plusIvEEE10Policy1000EN6thrust24THRUST_300001_SM_1000_NS6detail15normal_iteratorINSD_10device_ptrIiEEEESI_NS0_13ScanTileStateIiLb1EEES9_NS0_8NullTypeEjiLb0ESL_EEvT0_T1_T2_iT3_T4_T5_E12temp_storage+76], %r1041;
	mov.u32 	%r1048, %r1041;
$L__BB9_93:
	bar.sync 	0;
	setp.eq.s32 	%p56, %r82, 0;
	ld.shared.u32 	%r398, [_ZZN3cub18CUB_300001_SM_10006detail4scan16DeviceScanKernelINS2_10policy_hubIiiijN4cuda3std3__44plusIvEEE10Policy1000EN6thrust24THRUST_300001_SM_1000_NS6detail15normal_iteratorINSD_10device_ptrIiEEEESI_NS0_13ScanTileStateIiLb1EEES9_NS0_8NullTypeEjiLb0ESL_EEvT0_T1_T2_iT3_T4_T5_E12temp_storage+76];
	selp.b32 	%r399, 0, %r398, %p56;
	add.s32 	%r1049, %r399, %r1048;
$L__BB9_94:
	add.s32 	%r544, %r1049, %r142;
	add.s32 	%r545, %r143, %r544;
	add.s32 	%r546, %r144, %r545;
	add.s32 	%r547, %r145, %r546;
	add.s32 	%r548, %r146, %r547;
	add.s32 	%r549, %r147, %r548;
	add.s32 	%r550, %r148, %r549;
	add.s32 	%r551, %r149, %r550;
	add.s32 	%r552, %r150, %r551;
	add.s32 	%r553, %r151, %r552;
	add.s32 	%r554, %r152, %r553;
	add.s32 	%r555, %r153, %r554;
	add.s32 	%r556, %r154, %r555;
	add.s32 	%r557, %r155, %r556;
	add.s32 	%r558, %r156, %r557;
	add.s32 	%r559, %r157, %r558;
	add.s32 	%r560, %r158, %r559;
	add.s32 	%r561, %r159, %r560;
	add.s32 	%r562, %r160, %r561;
	add.s32 	%r563, %r161, %r562;
	add.s32 	%r564, %r162, %r563;
	add.s32 	%r565, %r163, %r564;
	bar.sync 	0;
	st.shared.v2.u32 	[%r141], {%r544, %r545};
	st.shared.v2.u32 	[%r141+8], {%r546, %r547};
	st.shared.v2.u32 	[%r141+16], {%r548, %r549};
	st.shared.v2.u32 	[%r141+24], {%r550, %r551};
	st.shared.v2.u32 	[%r141+32], {%r552, %r553};
	st.shared.v2.u32 	[%r141+40], {%r554, %r555};
	st.shared.v2.u32 	[%r141+48], {%r556, %r557};
	st.shared.v2.u32 	[%r141+56], {%r558, %r559};
	st.shared.v2.u32 	[%r141+64], {%r560, %r561};
	st.shared.v2.u32 	[%r141+72], {%r562, %r563};
	st.shared.v2.u32 	[%r141+80], {%r564, %r565};
	bar.warp.sync 	-1;
	ld.shared.u32 	%r210, [%r140];
	ld.shared.u32 	%r211, [%r140+128];
	ld.shared.u32 	%r212, [%r140+256];
	ld.shared.u32 	%r213, [%r140+384];
	ld.shared.u32 	%r214, [%r140+512];
	ld.shared.u32 	%r215, [%r140+640];
	ld.shared.u32 	%r216, [%r140+768];
	ld.shared.u32 	%r217, [%r140+896];
	ld.shared.u32 	%r218, [%r140+1024];
	ld.shared.u32 	%r219, [%r140+1152];
	ld.shared.u32 	%r220, [%r140+1280];
	ld.shared.u32 	%r221, [%r140+1408];
	ld.shared.u32 	%r222, [%r140+1536];
	ld.shared.u32 	%r223, [%r140+1664];
	ld.shared.u32 	%r224, [%r140+1792];
	ld.shared.u32 	%r225, [%r140+1920];
	ld.shared.u32 	%r226, [%r140+2048];
	ld.shared.u32 	%r227, [%r140+2176];
	ld.shared.u32 	%r228, [%r140+2304];
	ld.shared.u32 	%r229, [%r140+2432];
	ld.shared.u32 	%r230, [%r140+2560];
	ld.shared.u32 	%r231, [%r140+2688];
	setp.ne.s32 	%p81, %r82, 0;
	@%p81 bra 	$L__BB9_96;
	st.volatile.shared.u32 	[_ZZN3cub18CUB_300001_SM_10006detail4scan16DeviceScanKernelINS2_10policy_hubIiiijN4cuda3std3__44plusIvEEE10Policy1000EN6thrust24THRUST_300001_SM_1000_NS6detail15normal_iteratorINSD_10device_ptrIiEEEESI_NS0_13ScanTileStateIiLb1EEES9_NS0_8NullTypeEjiLb0ESL_EEvT0_T1_T2_iT3_T4_T5_E12temp_storage+33792], %r3;
$L__BB9_96:
	ld.param.u32 	%r997, [_ZN3cub18CUB_300001_SM_10006detail4scan16DeviceScanKernelINS2_10policy_hubIiiijN4cuda3std3__44plusIvEEE10Policy1000EN6thrust24THRUST_300001_SM_1000_NS6detail15normal_iteratorINSD_10device_ptrIiEEEESI_NS0_13ScanTileStateIiLb1EEES9_NS0_8NullTypeEjiLb0ESL_EEvT0_T1_T2_iT3_T4_T5__param_3];
	bar.sync 	0;
	ld.volatile.shared.u32 	%r232, [_ZZN3cub18CUB_300001_SM_10006detail4scan16DeviceScanKernelINS2_10policy_hubIiiijN4cuda3std3__44plusIvEEE10Policy1000EN6thrust24THRUST_300001_SM_1000_NS6detail15normal_iteratorINSD_10device_ptrIiEEEESI_NS0_13ScanTileStateIiLb1EEES9_NS0_8NullTypeEjiLb0ESL_EEvT0_T1_T2_iT3_T4_T5_E12temp_storage+33792];
	cvt.u64.u32 	%rd33, %r84;
	mov.u32 	%r566, %ctaid.x;
	add.s32 	%r567, %r997, %r566;
	mul.lo.s32 	%r568, %r567, 8448;
	cvt.u64.u32 	%rd34, %r568;
	add.s64 	%rd35, %rd33, %rd34;
	setp.ge.s32 	%p82, %r84, %r232;
	shl.b64 	%rd36, %rd35, 2;
	add.s64 	%rd12, %rd3, %rd36;
	@%p82 bra 	$L__BB9_98;
	st.global.u32 	[%rd12], %r210;
$L__BB9_98:
	mov.u32 	%r569, %tid.x;
	and.b32  	%r570, %r569, 992;
	mul.lo.s32 	%r571, %r570, 22;
	and.b32  	%r572, %r569, 31;
	or.b32  	%r573, %r571, %r572;
	or.b32  	%r574, %r573, 32;
	setp.ge.s32 	%p83, %r574, %r232;
	@%p83 bra 	$L__BB9_100;
	st.global.u32 	[%rd12+128], %r211;
$L__BB9_100:
	setp.ge.s32 	%p84, %r89, %r232;
	@%p84 bra 	$L__BB9_102;
	st.global.u32 	[%rd12+256], %r212;
$L__BB9_102:
	setp.ge.s32 	%p85, %r92, %r232;
	@%p85 bra 	$L__BB9_104;
	st.global.u32 	[%rd12+384], %r213;
$L__BB9_104:
	add.s32 	%r580, %r573, 128;
	setp.ge.s32 	%p86, %r580, %r232;
	@%p86 bra 	$L__BB9_106;
	st.global.u32 	[%rd12+512], %r214;
$L__BB9_106:
	add.s32 	%r586, %r573, 160;
	setp.ge.s32 	%p87, %r586, %r232;
	@%p87 bra 	$L__BB9_108;
	st.global.u32 	[%rd12+640], %r215;
$L__BB9_108:
	add.s32 	%r592, %r573, 192;
	setp.ge.s32 	%p88, %r592, %r232;
	@%p88 bra 	$L__BB9_110;
	st.global.u32 	[%rd12+768], %r216;
$L__BB9_110:
	setp.ge.s32 	%p89, %r101, %r232;
	@%p89 bra 	$L__BB9_112;
	st.global.u32 	[%rd12+896], %r217;
$L__BB9_112:
	add.s32 	%r598, %r573, 256;
	setp.ge.s32 	%p90, %r598, %r232;
	@%p90 bra 	$L__BB9_114;
	st.global.u32 	[%rd12+1024], %r218;
$L__BB9_114:
	add.s32 	%r604, %r573, 288;
	setp.ge.s32 	%p91, %r604, %r232;
	@%p91 bra 	$L__BB9_116;
	st.global.u32 	[%rd12+1152], %r219;
$L__BB9_116:
	add.s32 	%r610, %r573, 320;
	setp.ge.s32 	%p92, %r610, %r232;
	@%p92 bra 	$L__BB9_118;
	st.global.u32 	[%rd12+1280], %r220;
$L__BB9_118:
	setp.ge.s32 	%p93, %r110, %r232;
	@%p93 bra 	$L__BB9_120;
	st.global.u32 	[%rd12+1408], %r221;
$L__BB9_120:
	setp.ge.s32 	%p94, %r113, %r232;
	@%p94 bra 	$L__BB9_122;
	st.global.u32 	[%rd12+1536], %r222;
$L__BB9_122:
	setp.ge.s32 	%p95, %r116, %r232;
	@%p95 bra 	$L__BB9_124;
	st.global.u32 	[%rd12+1664], %r223;
$L__BB9_124:
	setp.ge.s32 	%p96, %r119, %r232;
	@%p96 bra 	$L__BB9_126;
	st.global.u32 	[%rd12+1792], %r224;
$L__BB9_126:
	add.s32 	%r616, %r573, 480;
	setp.ge.s32 	%p97, %r616, %r232;
	@%p97 bra 	$L__BB9_128;
	st.global.u32 	[%rd12+1920], %r225;
$L__BB9_128:
	add.s32 	%r622, %r573, 512;
	setp.ge.s32 	%p98, %r622, %r232;
	@%p98 bra 	$L__BB9_130;
	st.global.u32 	[%rd12+2048], %r226;
$L__BB9_130:
	setp.ge.s32 	%p99, %r126, %r232;
	@%p99 bra 	$L__BB9_132;
	st.global.u32 	[%rd12+2176], %r227;
$L__BB9_132:
	add.s32 	%r628, %r573, 576;
	setp.ge.s32 	%p100, %r628, %r232;
	@%p100 bra 	$L__BB9_134;
	st.global.u32 	[%rd12+2304], %r228;
$L__BB9_134:
	setp.ge.s32 	%p101, %r131, %r232;
	@%p101 bra 	$L__BB9_136;
	st.global.u32 	[%rd12+2432], %r229;
$L__BB9_136:
	add.s32 	%r634, %r573, 640;
	setp.ge.s32 	%p102, %r634, %r232;
	@%p102 bra 	$L__BB9_138;
	st.global.u32 	[%rd12+2560], %r230;
$L__BB9_138:
	add.s32 	%r640, %r573, 672;
	setp.ge.s32 	%p103, %r640, %r232;
	@%p103 bra 	$L__BB9_140;
	st.global.u32 	[%rd12+2688], %r231;
$L__BB9_140:
	ret;

}
	// .globl	_ZN3cub18CUB_300001_SM_10006detail4scan16DeviceScanKernelINS2_10policy_hubIiiimN4cuda3std3__44plusIvEEE10Policy1000EN6thrust24THRUST_300001_SM_1000_NS6detail15normal_iteratorINSD_10device_ptrIiEEEESI_NS0_13ScanTileStateIiLb1EEES9_NS0_8NullTypeEmiLb0ESL_EEvT0_T1_T2_iT3_T4_T5_
.visible .entry _ZN3cub18CUB_300001_SM_10006detail4scan16DeviceScanKernelINS2_10policy_hubIiiimN4cuda3std3__44plusIvEEE10Policy1000EN6thrust24THRUST_300001_SM_1000_NS6detail15normal_iteratorINSD_10device_ptrIiEEEESI_NS0_13ScanTileStateIiLb1EEES9_NS0_8NullTypeEmiLb0ESL_EEvT0_T1_T2_iT3_T4_T5_(
	.param .align 8 .b8 _ZN3cub18CUB_300001_SM_10006detail4scan16DeviceScanKernelINS2_10policy_hubIiiimN4cuda3std3__44plusIvEEE10Policy1000EN6thrust24THRUST_300001_SM_1000_NS6detail15normal_iteratorINSD_10device_ptrIiEEEESI_NS0_13ScanTileStateIiLb1EEES9_NS0_8NullTypeEmiLb0ESL_EEvT0_T1_T2_iT3_T4_T5__param_0[8],
	.param .align 8 .b8 _ZN3cub18CUB_300001_SM_10006detail4scan16DeviceScanKernelINS2_10policy_hubIiiimN4cuda3std3__44plusIvEEE10Policy1000EN6thrust24THRUST_300001_SM_1000_NS6detail15normal_iteratorINSD_10device_ptrIiEEEESI_NS0_13ScanTileStateIiLb1EEES9_NS0_8NullTypeEmiLb0ESL_EEvT0_T1_T2_iT3_T4_T5__param_1[8],
	.param .align 8 .b8 _ZN3cub18CUB_300001_SM_10006detail4scan16DeviceScanKernelINS2_10policy_hubIiiimN4cuda3std3__44plusIvEEE10Policy1000EN6thrust24THRUST_300001_SM_1000_NS6detail15normal_iteratorINSD_10device_ptrIiEEEESI_NS0_13ScanTileStateIiLb1EEES9_NS0_8NullTypeEmiLb0ESL_EEvT0_T1_T2_iT3_T4_T5__param_2[8],
	.param .u32 _ZN3cub18CUB_300001_SM_10006detail4scan16DeviceScanKernelINS2_10policy_hubIiiimN4cuda3std3__44plusIvEEE10Policy1000EN6thrust24THRUST_300001_SM_1000_NS6detail15normal_iteratorINSD_10device_ptrIiEEEESI_NS0_13ScanTileStateIiLb1EEES9_NS0_8NullTypeEmiLb0ESL_EEvT0_T1_T2_iT3_T4_T5__param_3,
	.param .align 1 .b8 _ZN3cub18CUB_300001_SM_10006detail4scan16DeviceScanKernelINS2_10policy_hubIiiimN4cuda3std3__44plusIvEEE10Policy1000EN6thrust24THRUST_300001_SM_1000_NS6detail15normal_iteratorINSD_10device_ptrIiEEEESI_NS0_13ScanTileStateIiLb1EEES9_NS0_8NullTypeEmiLb0ESL_EEvT0_T1_T2_iT3_T4_T5__param_4[1],
	.param .align 1 .b8 _ZN3cub18CUB_300001_SM_10006detail4scan16DeviceScanKernelINS2_10policy_hubIiiimN4cuda3std3__44plusIvEEE10Policy1000EN6thrust24THRUST_300001_SM_1000_NS6detail15normal_iteratorINSD_10device_ptrIiEEEESI_NS0_13ScanTileStateIiLb1EEES9_NS0_8NullTypeEmiLb0ESL_EEvT0_T1_T2_iT3_T4_T5__param_5[1],
	.param .u64 _ZN3cub18CUB_300001_SM_10006detail4scan16DeviceScanKernelINS2_10policy_hubIiiimN4cuda3std3__44plusIvEEE10Policy1000EN6thrust24THRUST_300001_SM_1000_NS6detail15normal_iteratorINSD_10device_ptrIiEEEESI_NS0_13ScanTileStateIiLb1EEES9_NS0_8NullTypeEmiLb0ESL_EEvT0_T1_T2_iT3_T4_T5__param_6
)
.maxntid 416
{
	.reg .pred 	%p<158>;
	.reg .b32 	%r<1009>;
	.reg .b64 	%rd<55>;
	// demoted variable
	.shared .align 16 .b8 _ZZN3cub18CUB_300001_SM_10006detail4scan16DeviceScanKernelINS2_10policy_hubIiiimN4cuda3std3__44plusIvEEE10Policy1000EN6thrust24THRUST_300001_SM_1000_NS6detail15normal_iteratorINSD_10device_ptrIiEEEESI_NS0_13ScanTileStateIiLb1EEES9_NS0_8NullTypeEmiLb0ESL_EEvT0_T1_T2_iT3_T4_T5_E12temp_storage[31632];
	ld.param.u64 	%rd1, [_ZN3cub18CUB_300001_SM_10006detail4scan16DeviceScanKernelINS2_10policy_hubIiiimN4cuda3std3__44plusIvEEE10Policy1000EN6thrust24THRUST_300001_SM_1000_NS6detail15normal_iteratorINSD_10device_ptrIiEEEESI_NS0_13ScanTileStateIiLb1EEES9_NS0_8NullTypeEmiLb0ESL_EEvT0_T1_T2_iT3_T4_T5__param_2];
	ld.param.u64 	%rd16, [_ZN3cub18CUB_300001_SM_10006detail4scan16DeviceScanKernelINS2_10policy_hubIiiimN4cuda3std3__44plusIvEEE10Policy1000EN6thrust24THRUST_300001_SM_1000_NS6detail15normal_iteratorINSD_10device_ptrIiEEEESI_NS0_13ScanTileStateIiLb1EEES9_NS0_8NullTypeEmiLb0ESL_EEvT0_T1_T2_iT3_T4_T5__param_1];
	ld.param.u64 	%rd17, [_ZN3cub18CUB_300001_SM_10006detail4scan16DeviceScanKernelINS2_10policy_hubIiiimN4cuda3std3__44plusIvEEE10Policy1000EN6thrust24THRUST_300001_SM_1000_NS6detail15normal_iteratorINSD_10device_ptrIiEEEESI_NS0_13ScanTileStateIiLb1EEES9_NS0_8NullTypeEmiLb0ESL_EEvT0_T1_T2_iT3_T4_T5__param_0];
	ld.param.u32 	%r200, [_ZN3cub18CUB_300001_SM_10006detail4scan16DeviceScanKernelINS2_10policy_hubIiiimN4cuda3std3__44plusIvEEE10Policy1000EN6thrust24THRUST_300001_SM_1000_NS6detail15normal_iteratorINSD_10device_ptrIiEEEESI_NS0_13ScanTileStateIiLb1EEES9_NS0_8NullTypeEmiLb0ESL_EEvT0_T1_T2_iT3_T4_T5__param_3];
	ld.param.u64 	%rd18, [_ZN3cub18CUB_300001_SM_10006detail4scan16DeviceScanKernelINS2_10policy_hubIiiimN4cuda3std3__44plusIvEEE10Policy1000EN6thrust24THRUST_300001_SM_1000_NS6detail15normal_iteratorINSD_10device_ptrIiEEEESI_NS0_13ScanTileStateIiLb1EEES9_NS0_8NullTypeEmiLb0ESL_EEvT0_T1_T2_iT3_T4_T5__param_6];
	cvta.to.global.u64 	%rd2, %rd17;
	cvta.to.global.u64 	%rd3, %rd16;
	mov.u32 	%r201, %ctaid.x;
	add.s32 	%r1, %r200, %r201;
	mul.wide.s32 	%rd4, %r1, 7904;
	sub.s64 	%rd5, %rd18, %rd4;
	setp.lt.u64 	%p1, %rd5, 7905;
	@%p1 bra 	$L__BB10_26;
	mov.u32 	%r2, %tid.x;
	and.b32  	%r625, %r2, 31;
	and.b32  	%r626, %r2, 992;
	mul.lo.s32 	%r627, %r626, 19;
	or.b32  	%r628, %r627, %r625;
	cvt.u64.u32 	%rd38, %r628;
	add.s64 	%rd6, %rd4, %rd38;
	shl.b64 	%rd39, %rd6, 2;
	add.s64 	%rd40, %rd2, %rd39;
	ld.global.u32 	%r629, [%rd40];
	ld.global.u32 	%r630, [%rd40+128];
	ld.global.u32 	%r631, [%rd40+256];
	ld.global.u32 	%r632, [%rd40+384];
	ld.global.u32 	%r633, [%rd40+512];
	ld.global.u32 	%r634, [%rd40+640];
	ld.global.u32 	%r635, [%rd40+768];
	ld.global.u32 	%r636, [%rd40+896];
	ld.global.u32 	%r637, [%rd40+1024];
	ld.global.u32 	%r638, [%rd40+1152];
	ld.global.u32 	%r639, [%rd40+1280];
	ld.global.u32 	%r640, [%rd40+1408];
	ld.global.u32 	%r641, [%rd40+1536];
	ld.global.u32 	%r642, [%rd40+1664];
	ld.global.u32 	%r643, [%rd40+1792];
	ld.global.u32 	%r644, [%rd40+1920];
	ld.global.u32 	%r645, [%rd40+2048];
	ld.global.u32 	%r646, [%rd40+2176];
	ld.global.u32 	%r647, [%rd40+2304];
	// begin inline asm
	mov.u32 %r624, %laneid;
	// end inline asm
	shr.u32 	%r4, %r2, 5;
	mad.lo.s32 	%r648, %r4, 608, %r624;
	shl.b32 	%r649, %r648, 2;
	mov.u32 	%r650, _ZZN3cub18CUB_300001_SM_10006detail4scan16DeviceScanKernelINS2_10policy_hubIiiimN4cuda3std3__44plusIvEEE10Policy1000EN6thrust24THRUST_300001_SM_1000_NS6detail15normal_iteratorINSD_10device_ptrIiEEEESI_NS0_13ScanTileStateIiLb1EEES9_NS0_8NullTypeEmiLb0ESL_EEvT0_T1_T2_iT3_T4_T5_E12temp_storage;
	add.s32 	%r5, %r650, %r649;
	st.shared.u32 	[%r5], %r629;
	st.shared.u32 	[%r5+128], %r630;
	st.shared.u32 	[%r5+256], %r631;
	st.shared.u32 	[%r5+384], %r632;
	st.shared.u32 	[%r5+512], %r633;
	st.shared.u32 	[%r5+640], %r634;
	st.shared.u32 	[%r5+768], %r635;
	st.shared.u32 	[%r5+896], %r636;
	st.shared.u32 	[%r5+1024], %r637;
	st.shared.u32 	[%r5+1152], %r638;
	st.shared.u32 	[%r5+1280], %r639;
	st.shared.u32 	[%r5+1408], %r640;
	st.shared.u32 	[%r5+1536], %r641;
	st.shared.u32 	[%r5+1664], %r642;
	st.shared.u32 	[%r5+1792], %r643;
	st.shared.u32 	[%r5+1920], %r644;
	st.shared.u32 	[%r5+2048], %r645;
	st.shared.u32 	[%r5+2176], %r646;
	st.shared.u32 	[%r5+2304], %r647;
	bar.warp.sync 	-1;
	mad.lo.s32 	%r6, %r624, 72, %r5;
	ld.shared.u32 	%r7, [%r6];
	ld.shared.u32 	%r8, [%r6+4];
	ld.shared.u32 	%r9, [%r6+8];
	ld.shared.u32 	%r10, [%r6+12];
	ld.shared.u32 	%r11, [%r6+16];
	ld.shared.u32 	%r12, [%r6+20];
	ld.shared.u32 	%r13, [%r6+24];
	ld.shared.u32 	%r14, [%r6+28];
	ld.shared.u32 	%r15, [%r6+32];
	ld.shared.u32 	%r16, [%r6+36];
	ld.shared.u32 	%r17, [%r6+40];
	ld.shared.u32 	%r18, [%r6+44];
	ld.shared.u32 	%r19, [%r6+48];
	ld.shared.u32 	%r20, [%r6+52];
	ld.shared.u32 	%r21, [%r6+56];
	ld.shared.u32 	%r22, [%r6+60];
	ld.shared.u32 	%r23, [%r6+64];
	ld.shared.u32 	%r24, [%r6+68];
	ld.shared.u32 	%r25, [%r6+72];
	bar.sync 	0;
	setp.ne.s32 	%p100, %r1, 0;
	@%p100 bra 	$L__BB10_6;
	add.s32 	%r868, %r8, %r7;
	add.s32 	%r869, %r9, %r868;
	add.s32 	%r870, %r10, %r869;
	add.s32 	%r871, %r11, %r870;
	add.s32 	%r872, %r12, %r871;
	add.s32 	%r873, %r13, %r872;
	add.s32 	%r874, %r14, %r873;
	add.s32 	%r875, %r15, %r874;
	add.s32 	%r876, %r16, %r875;
	add.s32 	%r877, %r17, %r876;
	add.s32 	%r878, %r18, %r877;
	add.s32 	%r879, %r19, %r878;
	add.s32 	%r880, %r20, %r879;
	add.s32 	%r881, %r21, %r880;
	add.s32 	%r882, %r22, %r881;
	add.s32 	%r883, %r23, %r882;
	add.s32 	%r884, %r24, %r883;
	add.s32 	%r842, %r25, %r884;
	mov.b32 	%r840, 1;
	mov.b32 	%r865, 0;
	mov.b32 	%r867, -1;
	// begin inline asm
	{  .reg .s32 r0;  .reg .pred p;  shfl.sync.up.b32 r0|p, %r842, %r840, %r865, %r867;  @p add.s32 r0, r0, %r842;  mov.s32 %r838, r0;}
	// end inline asm
	mov.b32 	%r846, 2;
	// begin inline asm
	{  .reg .s32 r0;  .reg .pred p;  shfl.sync.up.b32 r0|p, %r838, %r846, %r865, %r867;  @p add.s32 r0, r0, %r838;  mov.s32 %r844, r0;}
	// end inline asm
	mov.b32 	%r852, 4;
	// begin inline asm
	{  .reg .s32 r0;  .reg .pred p;  shfl.sync.up.b32 r0|p, %r844, %r852, %r865, %r867;  @p add.s32 r0, r0, %r844;  mov.s32 %r850, r0;}
	// end inline asm
	mov.b32 	%r858, 8;
	// begin inline asm
	{  .reg .s32 r0;  .reg .pred p;  shfl.sync.up.b32 r0|p, %r850, %r858, %r865, %r867;  @p add.s32 r0, r0, %r850;  mov.s32 %r856, r0;}
	// end inline asm
	mov.b32 	%r864, 16;
	// begin inline asm
	{  .reg .s32 r0;  .reg .pred p;  shfl.sync.up.b32 r0|p, %r856, %r864, %r865, %r867;  @p add.s32 r0, r0, %r856;  mov.s32 %r862, r0;}
	// end inline asm
	setp.ne.s32 	%p143, %r624, 31;
	@%p143 bra 	$L__BB10_4;
	shl.b32 	%r885, %r4, 2;
	mov.u32 	%r886, _ZZN3cub18CUB_300001_SM_10006detail4scan16DeviceScanKernelINS2_10policy_hubIiiimN4cuda3std3__44plusIvEEE10Policy1000EN6thrust24THRUST_300001_SM_1000_NS6detail15normal_iteratorINSD_10device_ptrIiEEEESI_NS0_13ScanTileStateIiLb1EEES9_NS0_8NullTypeEmiLb0ESL_EEvT0_T1_T2_iT3_T4_T5_E12temp_storage;
	add.s32 	%r887, %r886, %r885;
	st.shared.u32 	[%r887+16], %r862;
$L__BB10_4:
	sub.s32 	%r888, %r862, %r842;
	bar.sync 	0;
	ld.shared.v4.u32 	{%r889, %r890, %r891, %r892}, [_ZZN3cub18CUB_300001_SM_10006detail4scan16DeviceScanKernelINS2_10policy_hubIiiimN4cuda3std3__44plusIvEEE10Policy1000EN6thrust24THRUST_300001_SM_1000_NS6detail15normal_iteratorINSD_10device_ptrIiEEEESI_NS0_13ScanTileStateIiLb1EEES9_NS0_8NullTypeEmiLb0ESL_EEvT0_T1_T2_iT3_T4_T5_E12temp_storage+16];
	add.s32 	%r893, %r890, %r889;
	setp.eq.s32 	%p144, %r4, 2;
	selp.b32 	%r894, %r893, %r889, %p144;
	add.s32 	%r895, %r893, %r891;
	setp.eq.s32 	%p145, %r4, 3;
	selp.b32 	%r896, %r895, %r894, %p145;
	add.s32 	%r897, %r895, %r892;
	setp.eq.s32 	%p146, %r4, 4;
	selp.b32 	%r898, %r897, %r896, %p146;
	ld.shared.v4.u32 	{%r899, %r900, %r901, %r902}, [_ZZN3cub18CUB_300001_SM_10006detail4scan16DeviceScanKernelINS2_10policy_hubIiiimN4cuda3std3__44plusIvEEE10Policy1000EN6thrust24THRUST_300001_SM_1000_NS6detail15normal_iteratorINSD_10device_ptrIiEEEESI_NS0_13ScanTileStateIiLb1EEES9_NS0_8NullTypeEmiLb0ESL_EEvT0_T1_T2_iT3_T4_T5_E12temp_storage+32];
	add.s32 	%r903, %r897, %r899;
	setp.eq.s32 	%p147, %r4, 5;
	selp.b32 	%r904, %r903, %r898, %p147;
	add.s32 	%r905, %r903, %r900;
	setp.eq.s32 	%p148, %r4, 6;
	selp.b32 	%r906, %r905, %r904, %p148;
	add.s32 	%r907, %r905, %r901;
	setp.eq.s32 	%p149, %r4, 7;
	selp.b32 	%r908, %r907, %r906, %p149;
	add.s32 	%r909, %r907, %r902;
	setp.eq.s32 	%p150, %r4, 8;
	selp.b32 	%r910, %r909, %r908, %p150;
	ld.shared.v4.u32 	{%r911, %r912, %r913, %r914}, [_ZZN3cub18CUB_300001_SM_10006detail4scan16DeviceScanKernelINS2_10policy_hubIiiimN4cuda3std3__44plusIvEEE10Policy1000EN6thrust24THRUST_300001_SM_1000_NS6detail15normal_iteratorINSD_10device_ptrIiEEEESI_NS0_13ScanTileStateIiLb1EEES9_NS0_8NullTypeEmiLb0ESL_EEvT0_T1_T2_iT3_T4_T5_E12temp_storage+48];
	add.s32 	%r915, %r909, %r911;
	setp.eq.s32 	%p151, %r4, 9;
	selp.b32 	%r916, %r915, %r910, %p151;
	add.s32 	%r917, %r915, %r912;
	setp.eq.s32 	%p152, %r4, 10;
	selp.b32 	%r918, %r917, %r916, %p152;
	add.s32 	%r919, %r917, %r913;
	setp.eq.s32 	%p153, %r4, 11;
	selp.b32 	%r920, %r919, %r918, %p153;
	add.s32 	%r28, %r919, %r914;
	setp.eq.s32 	%p154, %r4, 12;
	selp.b32 	%r921, %r28, %r920, %p154;
	setp.lt.u32 	%p155, %r2, 32;
	setp.eq.s32 	%p156, %r624, 0;
	selp.b32 	%r922, 0, %r888, %p156;
	add.s32 	%r923, %r921, %r922;
	selp.b32 	%r977, %r888, %r923, %p155;
	setp.ne.s32 	%p157, %r2, 0;
	@%p157 bra 	$L__BB10_25;
	ld.shared.u32 	%r927, [_ZZN3cub18CUB_300001_SM_10006detail4scan16DeviceScanKernelINS2_10policy_hubIiiimN4cuda3std3__44plusIvEEE10Policy1000EN6thrust24THRUST_300001_SM_1000_NS6detail15normal_iteratorINSD_10device_ptrIiEEEESI_NS0_13ScanTileStateIiLb1EEES9_NS0_8NullTypeEmiLb0ESL_EEvT0_T1_T2_iT3_T4_T5_E12temp_storage+64];
	add.s64 	%rd52, %rd1, 256;
	add.s32 	%r925, %r28, %r927;
	mov.b32 	%r924, 101;
	// begin inline asm
	st.relaxed.gpu.v2.u32 [%rd52], {%r924, %r925};
	// end inline asm
	mov.b32 	%r977, 0;
	bra.uni 	$L__BB10_25;
$L__BB10_6:
	add.s32 	%r681, %r8, %r7;
	add.s32 	%r682, %r9, %r681;
	add.s32 	%r683, %r10, %r682;
	add.s32 	%r684, %r11, %r683;
	add.s32 	%r685, %r12, %r684;
	add.s32 	%r686, %r13, %r685;
	add.s32 	%r687, %r14, %r686;
	add.s32 	%r688, %r15, %r687;
	add.s32 	%r689, %r16, %r688;
	add.s32 	%r690, %r17, %r689;
	add.s32 	%r691, %r18, %r690;
	add.s32 	%r692, %r19, %r691;
	add.s32 	%r693, %r20, %r692;
	add.s32 	%r694, %r21, %r693;
	add.s32 	%r695, %r22, %r694;
	add.s32 	%r696, %r23, %r695;
	add.s32 	%r697, %r24, %r696;
	add.s32 	%r655, %r25, %r697;
	mov.b32 	%r653, 1;
	mov.b32 	%r678, 0;
	mov.b32 	%r680, -1;
	// begin inline asm
	{  .reg .s32 r0;  .reg .pred p;  shfl.sync.up.b32 r0|p, %r655, %r653, %r678, %r680;  @p add.s32 r0, r0, %r655;  mov.s32 %r651, r0;}
	// end inline asm
	mov.b32 	%r659, 2;
	// begin inline asm
	{  .reg .s32 r0;  .reg .pred p;  shfl.sync.up.b32 r0|p, %r651, %r659, %r678, %r680;  @p add.s32 r0, r0, %r651;  mov.s32 %r657, r0;}
	// end inline asm
	mov.b32 	%r665, 4;
	// begin inline asm
	{  .reg .s32 r0;  .reg .pred p;  shfl.sync.up.b32 r0|p, %r657, %r665, %r678, %r680;  @p add.s32 r0, r0, %r657;  mov.s32 %r663, r0;}
	// end inline asm
	mov.b32 	%r671, 8;
	// begin inline asm
	{  .reg .s32 r0;  .reg .pred p;  shfl.sync.up.b32 r0|p, %r663, %r671, %r678, %r680;  @p add.s32 r0, r0, %r663;  mov.s32 %r669, r0;}
	// end inline asm
	mov.b32 	%r677, 16;
	// begin inline asm
	{  .reg .s32 r0;  .reg .pred p;  shfl.sync.up.b32 r0|p, %r669, %r677, %r678, %r680;  @p add.s32 r0, r0, %r669;  mov.s32 %r675, r0;}
	// end inline asm
	setp.ne.s32 	%p101, %r624, 31;
	@%p101 bra 	$L__BB10_8;
	shl.b32 	%r698, %r4, 2;
	mov.u32 	%r699, _ZZN3cub18CUB_300001_SM_10006detail4scan16DeviceScanKernelINS2_10policy_hubIiiimN4cuda3std3__44plusIvEEE10Policy1000EN6thrust24THRUST_300001_SM_1000_NS6detail15normal_iteratorINSD_10device_ptrIiEEEESI_NS0_13ScanTileStateIiLb1EEES9_NS0_8NullTypeEmiLb0ESL_EEvT0_T1_T2_iT3_T4_T5_E12temp_storage;
	add.s32 	%r700, %r699, %r698;
	st.shared.u32 	[%r700+16], %r675;
$L__BB10_8:
	sub.s32 	%r701, %r675, %r655;
	bar.sync 	0;
	ld.shared.v4.u32 	{%r702, %r703, %r704, %r705}, [_ZZN3cub18CUB_300001_SM_10006detail4scan16DeviceScanKernelINS2_10policy_hubIiiimN4cuda3std3__44plusIvEEE10Policy1000EN6thrust24THRUST_300001_SM_1000_NS6detail15normal_iteratorINSD_10device_ptrIiEEEESI_NS0_13ScanTileStateIiLb1EEES9_NS0_8NullTypeEmiLb0ESL_EEvT0_T1_T2_iT3_T4_T5_E12temp_storage+16];
	add.s32 	%r706, %r703, %r702;
	setp.eq.s32 	%p102, %r4, 2;
	selp.b32 	%r707, %r706, %r702, %p102;
	add.s32 	%r708, %r706, %r704;
	setp.eq.s32 	%p103, %r4, 3;
	selp.b32 	%r709, %r708, %r707, %p103;
	add.s32 	%r710, %r708, %r705;
	setp.eq.s32 	%p104, %r4, 4;
	selp.b32 	%r711, %r710, %r709, %p104;
	ld.shared.v4.u32 	{%r712, %r713, %r714, %r715}, [_ZZN3cub18CUB_300001_SM_10006detail4scan16DeviceScanKernelINS2_10policy_hubIiiimN4cuda3std3__44plusIvEEE10Policy1000EN6thrust24THRUST_300001_SM_1000_NS6detail15normal_iteratorINSD_10device_ptrIiEEEESI_NS0_13ScanTileStateIiLb1EEES9_NS0_8NullTypeEmiLb0ESL_EEvT0_T1_T2_iT3_T4_T5_E12temp_storage+32];
	add.s32 	%r716, %r710, %r712;
	setp.eq.s32 	%p105, %r4, 5;
	selp.b32 	%r717, %r716, %r711, %p105;
	add.s32 	%r718, %r716, %r713;
	setp.eq.s32 	%p106, %r4, 6;
	selp.b32 	%r719, %r718, %r717, %p106;
	add.s32 	%r720, %r718, %r714;
	setp.eq.s32 	%p107, %r4, 7;
	selp.b32 	%r721, %r720, %r719, %p107;
	add.s32 	%r722, %r720, %r715;
	setp.eq.s32 	%p108, %r4, 8;
	selp.b32 	%r723, %r722, %r721, %p108;
	ld.shared.v4.u32 	{%r724, %r725, %r726, %r727}, [_ZZN3cub18CUB_300001_SM_10006detail4scan16DeviceScanKernelINS2_10policy_hubIiiimN4cuda3std3__44plusIvEEE10Policy1000EN6thrust24THRUST_300001_SM_1000_NS6detail15normal_iteratorINSD_10device_ptrIiEEEESI_NS0_13ScanTileStateIiLb1EEES9_NS0_8NullTypeEmiLb0ESL_EEvT0_T1_T2_iT3_T4_T5_E12temp_storage+48];
	add.s32 	%r728, %r722, %r724;
	setp.eq.s32 	%p109, %r4, 9;
	selp.b32 	%r729, %r728, %r723, %p109;
	add.s32 	%r730, %r728, %r725;
	setp.eq.s32 	%p110, %r4, 10;
	selp.b32 	%r731, %r730, %r729, %p110;
	add.s32 	%r732, %r730, %r726;
	setp.eq.s32 	%p111, %r4, 11;
	selp.b32 	%r733, %r732, %r731, %p111;
	add.s32 	%r734, %r732, %r727;
	setp.eq.s32 	%p112, %r4, 12;
	selp.b32 	%r735, %r734, %r733, %p112;
	ld.shared.u32 	%r736, [_ZZN3cub18CUB_300001_SM_10006detail4scan16DeviceScanKernelINS2_10policy_hubIiiimN4cuda3std3__44plusIvEEE10Policy1000EN6thrust24THRUST_300001_SM_1000_NS6detail15normal_iteratorINSD_10device_ptrIiEEEESI_NS0_13ScanTileStateIiLb1EEES9_NS0_8NullTypeEmiLb0ESL_EEvT0_T1_T2_iT3_T4_T5_E12temp_storage+64];
	add.s32 	%r32, %r734, %r736;
	setp.gt.u32 	%p113, %r2, 31;
	setp.lt.u32 	%p114, %r2, 32;
	setp.eq.s32 	%p115, %r624, 0;
	selp.b32 	%r737, 0, %r701, %p115;
	add.s32 	%r976, %r735, %r737;
	selp.b32 	%r34, %r701, %r976, %p114;
	@%p113 bra 	$L__BB10_24;
	setp.ne.s32 	%p116, %r2, 0;
	mul.wide.s32 	%rd41, %r1, 8;
	add.s64 	%rd7, %rd1, %rd41;
	@%p116 bra 	$L__BB10_11;
	st.shared.u32 	[_ZZN3cub18CUB_300001_SM_10006detail4scan16DeviceScanKernelINS2_10policy_hubIiiimN4cuda3std3__44plusIvEEE10Policy1000EN6thrust24THRUST_300001_SM_1000_NS6detail15normal_iteratorINSD_10device_ptrIiEEEESI_NS0_13ScanTileStateIiLb1EEES9_NS0_8NullTypeEmiLb0ESL_EEvT0_T1_T2_iT3_T4_T5_E12temp_storage+12], %r32;
	add.s64 	%rd42, %rd7, 256;
	mov.b32 	%r738, 100;
	// begin inline asm
	st.relaxed.gpu.v2.u32 [%rd42], {%r738, %r32};
	// end inline asm
$L__BB10_11:
	not.b32 	%r744, %r2;
	add.s32 	%r972, %r1, %r744;
	mov.b32 	%r740, 550;
	// begin inline asm
	nanosleep.u32 %r740;
	// end inline asm
	mul.wide.s32 	%rd44, %r972, 8;
	add.s64 	%rd45, %rd1, %rd44;
	add.s64 	%rd43, %rd45, 256;
	// begin inline asm
	ld.relaxed.gpu.v2.u32 {%r973, %r967}, [%rd43];
	// end inline asm
	mov.b32 	%r968, 478;
$L__BB10_12:
	setp.eq.s32 	%p117, %r973, 99;
	mov.b32 	%r745, -1;
	vote.sync.any.pred 	%p118, %p117, %r745;
	not.pred 	%p119, %p118;
	@%p119 bra 	$L__BB10_14;
	// begin inline asm
	nanosleep.u32 %r968;
	// end inline asm
	shr.u32 	%r968, %r968, 1;
	// begin inline asm
	ld.relaxed.gpu.v2.u32 {%r973, %r967}, [%rd43];
	// end inline asm
	bra.uni 	$L__BB10_12;
$L__BB10_14:
	setp.eq.s32 	%p120, %r973, 101;
	mov.b32 	%r772, -1;
	vote.sync.ballot.b32 	%r774, %p120, %r772;
	// begin inline asm
	mov.u32 %r747, %lanemask_ge;
	// end inline asm
	and.b32  	%r775, %r774, %r747;
	or.b32  	%r776, %r775, -2147483648;
	add.s32 	%r777, %r776, -1;
	not.b32 	%r778, %r776;
	and.b32  	%r779, %r778, %r777;
	popc.b32 	%r751, %r779;
	mov.b32 	%r750, 1;
	// begin inline asm
	shfl.sync.down.b32 %r748, %r967, %r750, %r751, %r772;
	// end inline asm
	setp.lt.s32 	%p122, %r624, %r751;
	selp.b32 	%r780, %r748, 0, %p122;
	add.s32 	%r754, %r780, %r967;
	mov.b32 	%r755, 2;
	// begin inline asm
	shfl.sync.down.b32 %r753, %r754, %r755, %r751, %r772;
	// end inline asm
	add.s32 	%r47, %r624, 2;
	setp.gt.s32 	%p123, %r47, %r751;
	selp.b32 	%r781, 0, %r753, %p123;
	add.s32 	%r759, %r754, %r781;
	mov.b32 	%r760, 4;
	// begin inline asm
	shfl.sync.down.b32 %r758, %r759, %r760, %r751, %r772;
	// end inline asm
	add.s32 	%r48, %r624, 4;
	setp.gt.s32 	%p124, %r48, %r751;
	selp.b32 	%r782, 0, %r758, %p124;
	add.s32 	%r764, %r759, %r782;
	mov.b32 	%r765, 8;
	// begin inline asm
	shfl.sync.down.b32 %r763, %r764, %r765, %r751, %r772;
	// end inline asm
	add.s32 	%r49, %r624, 8;
	setp.gt.s32 	%p125, %r49, %r751;
	selp.b32 	%r783, 0, %r763, %p125;
	add.s32 	%r769, %r764, %r783;
	mov.b32 	%r770, 16;
	// begin inline asm
	shfl.sync.down.b32 %r768, %r769, %r770, %r751, %r772;
	// end inline asm
	add.s32 	%r50, %r624, 16;
	setp.gt.s32 	%p126, %r50, %r751;
	selp.b32 	%r784, 0, %r768, %p126;
	add.s32 	%r971, %r769, %r784;
	add.s64 	%rd9, %rd1, 256;
	mov.b32 	%r969, 478;
$L__BB10_15:
	setp.ne.s32 	%p127, %r973, 101;
	mov.b32 	%r785, -1;
	vote.sync.all.pred 	%p128, %p127, %r785;
	not.pred 	%p129, %p128;
	@%p129 bra 	$L__BB10_20;
	shr.u32 	%r969, %r969, 1;
	mul.wide.s32 	%rd48, %r972, 8;
	add.s64 	%rd49, %rd9, %rd48;
	add.s64 	%rd47, %rd49, -256;
	// begin inline asm
	ld.relaxed.gpu.v2.u32 {%r973, %r974}, [%rd47];
	// end inline asm
	mov.u32 	%r975, %r969;
$L__BB10_17:
	setp.eq.s32 	%p133, %r973, 99;
	mov.b32 	%r793, -1;
	vote.sync.any.pred 	%p134, %p133, %r793;
	not.pred 	%p135, %p134;
	@%p135 bra 	$L__BB10_19;
	// begin inline asm
	nanosleep.u32 %r975;
	// end inline asm
	shr.u32 	%r975, %r975, 1;
	// begin inline asm
	ld.relaxed.gpu.v2.u32 {%r973, %r974}, [%rd47];
	// end inline asm
	bra.uni 	$L__BB10_17;
$L__BB10_19:
	setp.eq.s32 	%p136, %r973, 101;
	mov.b32 	%r819, -1;
	vote.sync.ballot.b32 	%r820, %p136, %r819;
	and.b32  	%r821, %r820, %r747;
	or.b32  	%r822, %r821, -2147483648;
	add.s32 	%r823, %r822, -1;
	not.b32 	%r824, %r822;
	and.b32  	%r825, %r824, %r823;
	popc.b32 	%r798, %r825;
	mov.b32 	%r797, 1;
	// begin inline asm
	shfl.sync.down.b32 %r795, %r974, %r797, %r798, %r819;
	// end inline asm
	setp.lt.s32 	%p138, %r624, %r798;
	selp.b32 	%r826, %r795, 0, %p138;
	add.s32 	%r801, %r826, %r974;
	mov.b32 	%r802, 2;
	// begin inline asm
	shfl.sync.down.b32 %r800, %r801, %r802, %r798, %r819;
	// end inline asm
	setp.gt.s32 	%p139, %r47, %r798;
	selp.b32 	%r827, 0, %r800, %p139;
	add.s32 	%r806, %r801, %r827;
	mov.b32 	%r807, 4;
	// begin inline asm
	shfl.sync.down.b32 %r805, %r806, %r807, %r798, %r819;
	// end inline asm
	setp.gt.s32 	%p140, %r48, %r798;
	selp.b32 	%r828, 0, %r805, %p140;
	add.s32 	%r811, %r806, %r828;
	mov.b32 	%r812, 8;
	// begin inline asm
	shfl.sync.down.b32 %r810, %r811, %r812, %r798, %r819;
	// end inline asm
	setp.gt.s32 	%p141, %r49, %r798;
	selp.b32 	%r829, 0, %r810, %p141;
	add.s32 	%r816, %r811, %r829;
	mov.b32 	%r817, 16;
	// begin inline asm
	shfl.sync.down.b32 %r815, %r816, %r817, %r798, %r819;
	// end inline asm
	setp.gt.s32 	%p142, %r50, %r798;
	selp.b32 	%r830, 0, %r815, %p142;
	add.s32 	%r831, %r830, %r971;
	add.s32 	%r971, %r831, %r816;
	add.s32 	%r972, %r972, -32;
	bra.uni 	$L__BB10_15;
$L__BB10_20:
	@%p116 bra 	$L__BB10_22;
	add.s32 	%r788, %r971, %r32;
	add.s64 	%rd46, %rd7, 256;
	mov.b32 	%r787, 101;
	// begin inline asm
	st.relaxed.gpu.v2.u32 [%rd46], {%r787, %r788};
	// end inline asm
	st.shared.u32 	[_ZZN3cub18CUB_300001_SM_10006detail4scan16DeviceScanKernelINS2_10policy_hubIiiimN4cuda3std3__44plusIvEEE10Policy1000EN6thrust24THRUST_300001_SM_1000_NS6detail15normal_iteratorINSD_10device_ptrIiEEEESI_NS0_13ScanTileStateIiLb1EEES9_NS0_8NullTypeEmiLb0ESL_EEvT0_T1_T2_iT3_T4_T5_E12temp_storage+4], %r971;
	st.shared.u32 	[_ZZN3cub18CUB_300001_SM_10006detail4scan16DeviceScanKernelINS2_10policy_hubIiiimN4cuda3std3__44plusIvEEE10Policy1000EN6thrust24THRUST_300001_SM_1000_NS6detail15normal_iteratorINSD_10device_ptrIiEEEESI_NS0_13ScanTileStateIiLb1EEES9_NS0_8NullTypeEmiLb0ESL_EEvT0_T1_T2_iT3_T4_T5_E12temp_storage+8], %r788;
$L__BB10_22:
	setp.ne.s32 	%p131, %r624, 0;
	mov.u32 	%r976, %r34;
	@%p131 bra 	$L__BB10_24;
	st.shared.u32 	[_ZZN3cub18CUB_300001_SM_10006detail4scan16DeviceScanKernelINS2_10policy_hubIiiimN4cuda3std3__44plusIvEEE10Policy1000EN6thrust24THRUST_300001_SM_1000_NS6detail15normal_iteratorINSD_10device_ptrIiEEEESI_NS0_13ScanTileStateIiLb1EEES9_NS0_8NullTypeEmiLb0ESL_EEvT0_T1_T2_iT3_T4_T5_E12temp_storage+84], %r971;
	mov.u32 	%r976, %r971;
$L__BB10_24:
	bar.sync 	0;
	setp.eq.s32 	%p132, %r2, 0;
	ld.shared.u32 	%r789, [_ZZN3cub18CUB_300001_SM_10006detail4scan16DeviceScanKernelINS2_10policy_hubIiiimN4cuda3std3__44plusIvEEE10Policy1000EN6thrust24THRUST_300001_SM_1000_NS6detail15normal_iteratorINSD_10device_ptrIiEEEESI_NS0_13ScanTileStateIiLb1EEES9_NS0_8NullTypeEmiLb0ESL_EEvT0_T1_T2_iT3_T4_T5_E12temp_storage+84];
	selp.b32 	%r790, 0, %r789, %p132;
	add.s32 	%r977, %r790, %r976;
$L__BB10_25:
	add.s32 	%r928, %r977, %r7;
	add.s32 	%r929, %r8, %r928;
	add.s32 	%r930, %r9, %r929;
	add.s32 	%r931, %r10, %r930;
	add.s32 	%r932, %r11, %r931;
	add.s32 	%r933, %r12, %r932;
	add.s32 	%r934, %r13, %r933;
	add.s32 	%r935, %r14, %r934;
	add.s32 	%r936, %r15, %r935;
	add.s32 	%r937, %r16, %r936;
	add.s32 	%r938, %r17, %r937;
	add.s32 	%r939, %r18, %r938;
	add.s32 	%r940, %r19, %r939;
	add.s32 	%r941, %r20, %r940;
	add.s32 	%r942, %r21, %r941;
	add.s32 	%r943, %r22, %r942;
	add.s32 	%r944, %r23, %r943;
	add.s32 	%r945, %r24, %r944;
	add.s32 	%r946, %r25, %r945;
	bar.sync 	0;
	st.shared.u32 	[%r6], %r928;
	st.shared.u32 	[%r6+4], %r929;
	st.shared.u32 	[%r6+8], %r930;
	st.shared.u32 	[%r6+12], %r931;
	st.shared.u32 	[%r6+16], %r932;
	st.shared.u32 	[%r6+20], %r933;
	st.shared.u32 	[%r6+24], %r934;
	st.shared.u32 	[%r6+28], %r935;
	st.shared.u32 	[%r6+32], %r936;
	st.shared.u32 	[%r6+36], %r937;
	st.shared.u32 	[%r6+40], %r938;
	st.shared.u32 	[%r6+44], %r939;
	st.shared.u32 	[%r6+48], %r940;
	st.shared.u32 	[%r6+52], %r941;
	st.shared.u32 	[%r6+56], %r942;
	st.shared.u32 	[%r6+60], %r943;
	st.shared.u32 	[%r6+64], %r944;
	st.shared.u32 	[%r6+68], %r945;
	st.shared.u32 	[%r6+72], %r946;
	bar.warp.sync 	-1;
	ld.shared.u32 	%r947, [%r5];
	ld.shared.u32 	%r948, [%r5+128];
	ld.shared.u32 	%r949, [%r5+256];
	ld.shared.u32 	%r950, [%r5+384];
	ld.shared.u32 	%r951, [%r5+512];
	ld.shared.u32 	%r952, [%r5+640];
	ld.shared.u32 	%r953, [%r5+768];
	ld.shared.u32 	%r954, [%r5+896];
	ld.shared.u32 	%r955, [%r5+1024];
	ld.shared.u32 	%r956, [%r5+1152];
	ld.shared.u32 	%r957, [%r5+1280];
	ld.shared.u32 	%r958, [%r5+1408];
	ld.shared.u32 	%r959, [%r5+1536];
	ld.shared.u32 	%r960, [%r5+1664];
	ld.shared.u32 	%r961, [%r5+1792];
	ld.shared.u32 	%r962, [%r5+1920];
	ld.shared.u32 	%r963, [%r5+2048];
	ld.shared.u32 	%r964, [%r5+2176];
	ld.shared.u32 	%r965, [%r5+2304];
	add.s64 	%rd54, %rd3, %rd39;
	st.global.u32 	[%rd54], %r947;
	st.global.u32 	[%rd54+128], %r948;
	st.global.u32 	[%rd54+256], %r949;
	st.global.u32 	[%rd54+384], %r950;
	st.global.u32 	[%rd54+512], %r951;
	st.global.u32 	[%rd54+640], %r952;
	st.global.u32 	[%rd54+768], %r953;
	st.global.u32 	[%rd54+896], %r954;
	st.global.u32 	[%rd54+1024], %r955;
	st.global.u32 	[%rd54+1152], %r956;
	st.global.u32 	[%rd54+1280], %r957;
	st.global.u32 	[%rd54+1408], %r958;
	st.global.u32 	[%rd54+1536], %r959;
	st.global.u32 	[%rd54+1664], %r960;
	st.global.u32 	[%rd54+1792], %r961;
	st.global.u32 	[%rd54+1920], %r962;
	st.global.u32 	[%rd54+2048], %r963;
	st.global.u32 	[%rd54+2176], %r964;
	st.global.u32 	[%rd54+2304], %r965;
	bra.uni 	$L__BB10_128;
$L__BB10_26:
	setp.eq.s64 	%p2, %rd5, 0;
	@%p2 bra 	$L__BB10_128;
	cvt.u32.u64 	%r72, %rd5;
	shl.b64 	%rd19, %rd4, 2;
	add.s64 	%rd20, %rd2, %rd19;
	mov.u32 	%r73, %tid.x;
	ld.global.u32 	%r996, [%rd20];
	and.b32  	%r202, %r73, 31;
	and.b32  	%r203, %r73, 992;
	mul.lo.s32 	%r204, %r203, 19;
	or.b32  	%r75, %r204, %r202;
	setp.ge.u32 	%p3, %r75, %r72;
	shl.b32 	%r205, %r75, 2;
	cvt.u64.u32 	%rd21, %r205;
	add.s64 	%rd11, %rd20, %rd21;
	mov.u32 	%r978, %r996;
	@%p3 bra 	$L__BB10_29;
	ld.global.u32 	%r978, [%rd11];
$L__BB10_29:
	add.s32 	%r206, %r75, 32;
	setp.ge.u32 	%p4, %r206, %r72;
	mov.u32 	%r979, %r996;
	@%p4 bra 	$L__BB10_31;
	ld.global.u32 	%r979, [%rd11+128];
$L__BB10_31:
	add.s32 	%r207, %r75, 64;
	setp.ge.u32 	%p5, %r207, %r72;
	mov.u32 	%r980, %r996;
	@%p5 bra 	$L__BB10_33;
	ld.global.u32 	%r980, [%rd11+256];
$L__BB10_33:
	add.s32 	%r208, %r75, 96;
	setp.ge.u32 	%p6, %r208, %r72;
	mov.u32 	%r981, %r996;
	@%p6 bra 	$L__BB10_35;
	ld.global.u32 	%r981, [%rd11+384];
$L__BB10_35:
	add.s32 	%r209, %r75, 128;
	setp.ge.u32 	%p7, %r209, %r72;
	mov.u32 	%r982, %r996;
	@%p7 bra 	$L__BB10_37;
	ld.global.u32 	%r982, [%rd11+512];
$L__BB10_37:
	add.s32 	%r210, %r75, 160;
	setp.ge.u32 	%p8, %r210, %r72;
	mov.u32 	%r983, %r996;
	@%p8 bra 	$L__BB10_39;
	ld.global.u32 	%r983, [%rd11+640];
$L__BB10_39:
	add.s32 	%r211, %r75, 192;
	setp.ge.u32 	%p9, %r211, %r72;
	mov.u32 	%r984, %r996;
	@%p9 bra 	$L__BB10_41;
	ld.global.u32 	%r984, [%rd11+768];
$L__BB10_41:
	add.s32 	%r212, %r75, 224;
	setp.ge.u32 	%p10, %r212, %r72;
	mov.u32 	%r985, %r996;
	@%p10 bra 	$L__BB10_43;
	ld.global.u32 	%r985, [%rd11+896];
$L__BB10_43:
	add.s32 	%r92, %r75, 256;
	setp.ge.u32 	%p11, %r92, %r72;
	mov.u32 	%r986, %r996;
	@%p11 bra 	$L__BB10_45;
	ld.global.u32 	%r986, [%rd11+1024];
$L__BB10_45:
	add.s32 	%r213, %r75, 288;
	setp.ge.u32 	%p12, %r213, %r72;
	mov.u32 	%r987, %r996;
	@%p12 bra 	$L__BB10_47;
	ld.global.u32 	%r987, [%rd11+1152];
$L__BB10_47:
	add.s32 	%r214, %r75, 320;
	setp.ge.u32 	%p13, %r214, %r72;
	mov.u32 	%r988, %r996;
	@%p13 bra 	$L__BB10_49;
	ld.global.u32 	%r988, [%rd11+1280];
$L__BB10_49:
	add.s32 	%r215, %r75, 352;
	setp.ge.u32 	%p14, %r215, %r72;
	mov.u32 	%r989, %r996;
	@%p14 bra 	$L__BB10_51;
	ld.global.u32 	%r989, [%rd11+1408];
$L__BB10_51:
	add.s32 	%r216, %r75, 384;
	setp.ge.u32 	%p15, %r216, %r72;
	mov.u32 	%r990, %r996;
	@%p15 bra 	$L__BB10_53;
	ld.global.u32 	%r990, [%rd11+1536];
$L__BB10_53:
	add.s32 	%r217, %r75, 416;
	setp.ge.u32 	%p16, %r217, %r72;
	mov.u32 	%r991, %r996;
	@%p16 bra 	$L__BB10_55;
	ld.global.u32 	%r991, [%rd11+1664];
$L__BB10_55:
	add.s32 	%r218, %r75, 448;
	setp.ge.u32 	%p17, %r218, %r72;
	mov.u32 	%r992, %r996;
	@%p17 bra 	$L__BB10_57;
	ld.global.u32 	%r992, [%rd11+1792];
$L__BB10_57:
	add.s32 	%r219, %r75, 480;
	setp.ge.u32 	%p18, %r219, %r72;
	mov.u32 	%r993, %r996;
	@%p18 bra 	$L__BB10_59;
	ld.global.u32 	%r993, [%rd11+1920];
$L__BB10_59:
	add.s32 	%r220, %r75, 512;
	setp.ge.u32 	%p19, %r220, %r72;
	mov.u32 	%r994, %r996;
	@%p19 bra 	$L__BB10_61;
	ld.global.u32 	%r994, [%rd11+2048];
$L__BB10_61:
	add.s32 	%r221, %r75, 544;
	setp.ge.u32 	%p20, %r221, %r72;
	mov.u32 	%r995, %r996;
	@%p20 bra 	$L__BB10_63;
	ld.global.u32 	%r995, [%rd11+2176];
$L__BB10_63:
	add.s32 	%r113, %r75, 576;
	setp.ge.u32 	%p21, %r113, %r72;
	@%p21 bra 	$L__BB10_65;
	ld.global.u32 	%r996, [%rd11+2304];
$L__BB10_65:
	// begin inline asm
	mov.u32 %r222, %laneid;
	// end inline asm
	shr.u32 	%r117, %r73, 5;
	mad.lo.s32 	%r223, %r117, 608, %r222;
	shl.b32 	%r224, %r223, 2;
	mov.u32 	%r225, _ZZN3cub18CUB_300001_SM_10006detail4scan16DeviceScanKernelINS2_10policy_hubIiiimN4cuda3std3__44plusIvEEE10Policy1000EN6thrust24THRUST_300001_SM_1000_NS6detail15normal_iteratorINSD_10device_ptrIiEEEESI_NS0_13ScanTileStateIiLb1EEES9_NS0_8NullTypeEmiLb0ESL_EEvT0_T1_T2_iT3_T4_T5_E12temp_storage;
	add.s32 	%r118, %r225, %r224;
	st.shared.u32 	[%r118], %r978;
	st.shared.u32 	[%r118+128], %r979;
	st.shared.u32 	[%r118+256], %r980;
	st.shared.u32 	[%r118+384], %r981;
	st.shared.u32 	[%r118+512], %r982;
	st.shared.u32 	[%r118+640], %r983;
	st.shared.u32 	[%r118+768], %r984;
	st.shared.u32 	[%r118+896], %r985;
	st.shared.u32 	[%r118+1024], %r986;
	st.shared.u32 	[%r118+1152], %r987;
	st.shared.u32 	[%r118+1280], %r988;
	st.shared.u32 	[%r118+1408], %r989;
	st.shared.u32 	[%r118+1536], %r990;
	st.shared.u32 	[%r118+1664], %r991;
	st.shared.u32 	[%r118+1792], %r992;
	st.shared.u32 	[%r118+1920], %r993;
	st.shared.u32 	[%r118+2048], %r994;
	st.shared.u32 	[%r118+2176], %r995;
	st.shared.u32 	[%r118+2304], %r996;
	bar.warp.sync 	-1;
	mad.lo.s32 	%r119, %r222, 72, %r118;
	ld.shared.u32 	%r120, [%r119];
	ld.shared.u32 	%r121, [%r119+4];
	ld.shared.u32 	%r122, [%r119+8];
	ld.shared.u32 	%r123, [%r119+12];
	ld.shared.u32 	%r124, [%r119+16];
	ld.shared.u32 	%r125, [%r119+20];
	ld.shared.u32 	%r126, [%r119+24];
	ld.shared.u32 	%r127, [%r119+28];
	ld.shared.u32 	%r128, [%r119+32];
	ld.shared.u32 	%r129, [%r119+36];
	ld.shared.u32 	%r130, [%r119+40];
	ld.shared.u32 	%r131, [%r119+44];
	ld.shared.u32 	%r132, [%r119+48];
	ld.shared.u32 	%r133, [%r119+52];
	ld.shared.u32 	%r134, [%r119+56];
	ld.shared.u32 	%r135, [%r119+60];
	ld.shared.u32 	%r136, [%r119+64];
	ld.shared.u32 	%r137, [%r119+68];
	ld.shared.u32 	%r138, [%r119+72];
	bar.sync 	0;
	setp.ne.s32 	%p22, %r1, 0;
	@%p22 bra 	$L__BB10_69;
	add.s32 	%r451, %r121, %r120;
	add.s32 	%r452, %r122, %r451;
	add.s32 	%r453, %r123, %r452;
	add.s32 	%r454, %r124, %r453;
	add.s32 	%r455, %r125, %r454;
	add.s32 	%r456, %r126, %r455;
	add.s32 	%r457, %r127, %r456;
	add.s32 	%r458, %r128, %r457;
	add.s32 	%r459, %r129, %r458;
	add.s32 	%r460, %r130, %r459;
	add.s32 	%r461, %r131, %r460;
	add.s32 	%r462, %r132, %r461;
	add.s32 	%r463, %r133, %r462;
	add.s32 	%r464, %r134, %r463;
	add.s32 	%r465, %r135, %r464;
	add.s32 	%r466, %r136, %r465;
	add.s32 	%r467, %r137, %r466;
	add.s32 	%r425, %r138, %r467;
	mov.b32 	%r423, 1;
	mov.b32 	%r448, 0;
	mov.b32 	%r450, -1;
	// begin inline asm
	{  .reg .s32 r0;  .reg .pred p;  shfl.sync.up.b32 r0|p, %r425, %r423, %r448, %r450;  @p add.s32 r0, r0, %r425;  mov.s32 %r421, r0;}
	// end inline asm
	mov.b32 	%r429, 2;
	// begin inline asm
	{  .reg .s32 r0;  .reg .pred p;  shfl.sync.up.b32 r0|p, %r421, %r429, %r448, %r450;  @p add.s32 r0, r0, %r421;  mov.s32 %r427, r0;}
	// end inline asm
	mov.b32 	%r435, 4;
	// begin inline asm
	{  .reg .s32 r0;  .reg .pred p;  shfl.sync.up.b32 r0|p, %r427, %r435, %r448, %r450;  @p add.s32 r0, r0, %r427;  mov.s32 %r433, r0;}
	// end inline asm
	mov.b32 	%r441, 8;
	// begin inline asm
	{  .reg .s32 r0;  .reg .pred p;  shfl.sync.up.b32 r0|p, %r433, %r441, %r448, %r450;  @p add.s32 r0, r0, %r433;  mov.s32 %r439, r0;}
	// end inline asm
	mov.b32 	%r447, 16;
	// begin inline asm
	{  .reg .s32 r0;  .reg .pred p;  shfl.sync.up.b32 r0|p, %r439, %r447, %r448, %r450;  @p add.s32 r0, r0, %r439;  mov.s32 %r445, r0;}
	// end inline asm
	setp.ne.s32 	%p65, %r222, 31;
	@%p65 bra 	$L__BB10_68;
	shl.b32 	%r468, %r117, 2;
	mov.u32 	%r469, _ZZN3cub18CUB_300001_SM_10006detail4scan16DeviceScanKernelINS2_10policy_hubIiiimN4cuda3std3__44plusIvEEE10Policy1000EN6thrust24THRUST_300001_SM_1000_NS6detail15normal_iteratorINSD_10device_ptrIiEEEESI_NS0_13ScanTileStateIiLb1EEES9_NS0_8NullTypeEmiLb0ESL_EEvT0_T1_T2_iT3_T4_T5_E12temp_storage;
	add.s32 	%r470, %r469, %r468;
	st.shared.u32 	[%r470+16], %r445;
$L__BB10_68:
	sub.s32 	%r471, %r445, %r425;
	bar.sync 	0;
	ld.shared.v4.u32 	{%r472, %r473, %r474, %r475}, [_ZZN3cub18CUB_300001_SM_10006detail4scan16DeviceScanKernelINS2_10policy_hubIiiimN4cuda3std3__44plusIvEEE10Policy1000EN6thrust24THRUST_300001_SM_1000_NS6detail15normal_iteratorINSD_10device_ptrIiEEEESI_NS0_13ScanTileStateIiLb1EEES9_NS0_8NullTypeEmiLb0ESL_EEvT0_T1_T2_iT3_T4_T5_E12temp_storage+16];
	add.s32 	%r476, %r473, %r472;
	setp.eq.s32 	%p66, %r117, 2;
	selp.b32 	%r477, %r476, %r472, %p66;
	add.s32 	%r478, %r476, %r474;
	setp.eq.s32 	%p67, %r117, 3;
	selp.b32 	%r479, %r478, %r477, %p67;
	add.s32 	%r480, %r478, %r475;
	setp.eq.s32 	%p68, %r117, 4;
	selp.b32 	%r481, %r480, %r479, %p68;
	ld.shared.v4.u32 	{%r482, %r483, %r484, %r485}, [_ZZN3cub18CUB_300001_SM_10006detail4scan16DeviceScanKernelINS2_10policy_hubIiiimN4cuda3std3__44plusIvEEE10Policy1000EN6thrust24THRUST_300001_SM_1000_NS6detail15normal_iteratorINSD_10device_ptrIiEEEESI_NS0_13ScanTileStateIiLb1EEES9_NS0_8NullTypeEmiLb0ESL_EEvT0_T1_T2_iT3_T4_T5_E12temp_storage+32];
	add.s32 	%r486, %r480, %r482;
	setp.eq.s32 	%p69, %r117, 5;
	selp.b32 	%r487, %r486, %r481, %p69;
	add.s32 	%r488, %r486, %r483;
	setp.eq.s32 	%p70, %r117, 6;
	selp.b32 	%r489, %r488, %r487, %p70;
	add.s32 	%r490, %r488, %r484;
	setp.eq.s32 	%p71, %r117, 7;
	selp.b32 	%r491, %r490, %r489, %p71;
	add.s32 	%r492, %r490, %r485;
	setp.eq.s32 	%p72, %r117, 8;
	selp.b32 	%r493, %r492, %r491, %p72;
	ld.shared.v4.u32 	{%r494, %r495, %r496, %r497}, [_ZZN3cub18CUB_300001_SM_10006detail4scan16DeviceScanKernelINS2_10policy_hubIiiimN4cuda3std3__44plusIvEEE10Policy1000EN6thrust24THRUST_300001_SM_1000_NS6detail15normal_iteratorINSD_10device_ptrIiEEEESI_NS0_13ScanTileStateIiLb1EEES9_NS0_8NullTypeEmiLb0ESL_EEvT0_T1_T2_iT3_T4_T5_E12temp_storage+48];
	add.s32 	%r498, %r492, %r494;
	setp.eq.s32 	%p73, %r117, 9;
	selp.b32 	%r499, %r498, %r493, %p73;
	add.s32 	%r500, %r498, %r495;
	setp.eq.s32 	%p74, %r117, 10;
	selp.b32 	%r501, %r500, %r499, %p74;
	add.s32 	%r502, %r500, %r496;
	setp.eq.s32 	%p75, %r117, 11;
	selp.b32 	%r503, %r502, %r501, %p75;
	add.s32 	%r504, %r502, %r497;
	setp.eq.s32 	%p76, %r117, 12;
	selp.b32 	%r505, %r504, %r503, %p76;
	setp.lt.u32 	%p77, %r73, 32;
	setp.eq.s32 	%p78, %r222, 0;
	selp.b32 	%r506, 0, %r471, %p78;
	add.s32 	%r507, %r505, %r506;
	selp.b32 	%r508, %r471, %r507, %p77;
	setp.eq.s32 	%p79, %r73, 0;
	selp.b32 	%r1008, 0, %r508, %p79;
	bra.uni 	$L__BB10_88;
$L__BB10_69:
	add.s32 	%r256, %r121, %r120;
	add.s32 	%r257, %r122, %r256;
	add.s32 	%r258, %r123, %r257;
	add.s32 	%r259, %r124, %r258;
	add.s32 	%r260, %r125, %r259;
	add.s32 	%r261, %r126, %r260;
	add.s32 	%r262, %r127, %r261;
	add.s32 	%r263, %r128, %r262;
	add.s32 	%r264, %r129, %r263;
	add.s32 	%r265, %r130, %r264;
	add.s32 	%r266, %r131, %r265;
	add.s32 	%r267, %r132, %r266;
	add.s32 	%r268, %r133, %r267;
	add.s32 	%r269, %r134, %r268;
	add.s32 	%r270, %r135, %r269;
	add.s32 	%r271, %r136, %r270;
	add.s32 	%r272, %r137, %r271;
	add.s32 	%r230, %r138, %r272;
	mov.b32 	%r228, 1;
	mov.b32 	%r253, 0;
	mov.b32 	%r255, -1;
	// begin inline asm
	{  .reg .s32 r0;  .reg .pred p;  shfl.sync.up.b32 r0|p, %r230, %r228, %r253, %r255;  @p add.s32 r0, r0, %r230;  mov.s32 %r226, r0;}
	// end inline asm
	mov.b32 	%r234, 2;
	// begin inline asm
	{  .reg .s32 r0;  .reg .pred p;  shfl.sync.up.b32 r0|p, %r226, %r234, %r253, %r255;  @p add.s32 r0, r0, %r226;  mov.s32 %r232, r0;}
	// end inline asm
	mov.b32 	%r240, 4;
	// begin inline asm
	{  .reg .s32 r0;  .reg .pred p;  shfl.sync.up.b32 r0|p, %r232, %r240, %r253, %r255;  @p add.s32 r0, r0, %r232;  mov.s32 %r238, r0;}
	// end inline asm
	mov.b32 	%r246, 8;
	// begin inline asm
	{  .reg .s32 r0;  .reg .pred p;  shfl.sync.up.b32 r0|p, %r238, %r246, %r253, %r255;  @p add.s32 r0, r0, %r238;  mov.s32 %r244, r0;}
	// end inline asm
	mov.b32 	%r252, 16;
	// begin inline asm
	{  .reg .s32 r0;  .reg .pred p;  shfl.sync.up.b32 r0|p, %r244, %r252, %r253, %r255;  @p add.s32 r0, r0, %r244;  mov.s32 %r250, r0;}
	// end inline asm
	setp.ne.s32 	%p23, %r222, 31;
	@%p23 bra 	$L__BB10_71;
	shl.b32 	%r273, %r117, 2;
	mov.u32 	%r274, _ZZN3cub18CUB_300001_SM_10006detail4scan16DeviceScanKernelINS2_10policy_hubIiiimN4cuda3std3__44plusIvEEE10Policy1000EN6thrust24THRUST_300001_SM_1000_NS6detail15normal_iteratorINSD_10device_ptrIiEEEESI_NS0_13ScanTileStateIiLb1EEES9_NS0_8NullTypeEmiLb0ESL_EEvT0_T1_T2_iT3_T4_T5_E12temp_storage;
	add.s32 	%r275, %r274, %r273;
	st.shared.u32 	[%r275+16], %r250;
$L__BB10_71:
	sub.s32 	%r276, %r250, %r230;
	bar.sync 	0;
	ld.shared.v4.u32 	{%r277, %r278, %r279, %r280}, [_ZZN3cub18CUB_300001_SM_10006detail4scan16DeviceScanKernelINS2_10policy_hubIiiimN4cuda3std3__44plusIvEEE10Policy1000EN6thrust24THRUST_300001_SM_1000_NS6detail15normal_iteratorINSD_10device_ptrIiEEEESI_NS0_13ScanTileStateIiLb1EEES9_NS0_8NullTypeEmiLb0ESL_EEvT0_T1_T2_iT3_T4_T5_E12temp_storage+16];
	add.s32 	%r281, %r278, %r277;
	setp.eq.s32 	%p24, %r117, 2;
	selp.b32 	%r282, %r281, %r277, %p24;
	add.s32 	%r283, %r281, %r279;
	setp.eq.s32 	%p25, %r117, 3;
	selp.b32 	%r284, %r283, %r282, %p25;
	add.s32 	%r285, %r283, %r280;
	setp.eq.s32 	%p26, %r117, 4;
	selp.b32 	%r286, %r285, %r284, %p26;
	ld.shared.v4.u32 	{%r287, %r288, %r289, %r290}, [_ZZN3cub18CUB_300001_SM_10006detail4scan16DeviceScanKernelINS2_10policy_hubIiiimN4cuda3std3__44plusIvEEE10Policy1000EN6thrust24THRUST_300001_SM_1000_NS6detail15normal_iteratorINSD_10device_ptrIiEEEESI_NS0_13ScanTileStateIiLb1EEES9_NS0_8NullTypeEmiLb0ESL_EEvT0_T1_T2_iT3_T4_T5_E12temp_storage+32];
	add.s32 	%r291, %r285, %r287;
	setp.eq.s32 	%p27, %r117, 5;
	selp.b32 	%r292, %r291, %r286, %p27;
	add.s32 	%r293, %r291, %r288;
	setp.eq.s32 	%p28, %r117, 6;
	selp.b32 	%r294, %r293, %r292, %p28;
	add.s32 	%r295, %r293, %r289;
	setp.eq.s32 	%p29, %r117, 7;
	selp.b32 	%r296, %r295, %r294, %p29;
	add.s32 	%r297, %r295, %r290;
	setp.eq.s32 	%p30, %r117, 8;
	selp.b32 	%r298, %r297, %r296, %p30;
	ld.shared.v4.u32 	{%r299, %r300, %r301, %r302}, [_ZZN3cub18CUB_300001_SM_10006detail4scan16DeviceScanKernelINS2_10policy_hubIiiimN4cuda3std3__44plusIvEEE10Policy1000EN6thrust24THRUST_300001_SM_1000_NS6detail15normal_iteratorINSD_10device_ptrIiEEEESI_NS0_13ScanTileStateIiLb1EEES9_NS0_8NullTypeEmiLb0ESL_EEvT0_T1_T2_iT3_T4_T5_E12temp_storage+48];
	add.s32 	%r303, %r297, %r299;
	setp.eq.s32 	%p31, %r117, 9;
	selp.b32 	%r304, %r303, %r298, %p31;
	add.s32 	%r305, %r303, %r300;
	setp.eq.s32 	%p32, %r117, 10;
	selp.b32 	%r306, %r305, %r304, %p32;
	add.s32 	%r307, %r305, %r301;
	setp.eq.s32 	%p33, %r117, 11;
	selp.b32 	%r308, %r307, %r306, %p33;
	add.s32 	%r309, %r307, %r302;
	setp.eq.s32 	%p34, %r117, 12;
	selp.b32 	%r310, %r309, %r308, %p34;
	ld.shared.u32 	%r311, [_ZZN3cub18CUB_300001_SM_10006detail4scan16DeviceScanKernelINS2_10policy_hubIiiimN4cuda3std3__44plusIvEEE10Policy1000EN6thrust24THRUST_300001_SM_1000_NS6detail15normal_iteratorINSD_10device_ptrIiEEEESI_NS0_13ScanTileStateIiLb1EEES9_NS0_8NullTypeEmiLb0ESL_EEvT0_T1_T2_iT3_T4_T5_E12temp_storage+64];
	add.s32 	%r144, %r309, %r311;
	setp.gt.u32 	%p35, %r73, 31;
	setp.lt.u32 	%p36, %r73, 32;
	setp.eq.s32 	%p37, %r222, 0;
	selp.b32 	%r312, 0, %r276, %p37;
	add.s32 	%r1007, %r310, %r312;
	selp.b32 	%r146, %r276, %r1007, %p36;
	@%p35 bra 	$L__BB10_87;
	setp.ne.s32 	%p38, %r73, 0;
	mul.wide.s32 	%rd22, %r1, 8;
	add.s64 	%rd12, %rd1, %rd22;
	@%p38 bra 	$L__BB10_74;
	st.shared.u32 	[_ZZN3cub18CUB_300001_SM_10006detail4scan16DeviceScanKernelINS2_10policy_hubIiiimN4cuda3std3__44plusIvEEE10Policy1000EN6thrust24THRUST_300001_SM_1000_NS6detail15normal_iteratorINSD_10device_ptrIiEEEESI_NS0_13ScanTileStateIiLb1EEES9_NS0_8NullTypeEmiLb0ESL_EEvT0_T1_T2_iT3_T4_T5_E12temp_storage+12], %r144;
	add.s64 	%rd23, %rd12, 256;
	mov.b32 	%r313, 100;
	// begin inline asm
	st.relaxed.gpu.v2.u32 [%rd23], {%r313, %r144};
	// end inline asm
$L__BB10_74:
	not.b32 	%r319, %r73;
	add.s32 	%r1003, %r1, %r319;
	mov.b32 	%r315, 550;
	// begin inline asm
	nanosleep.u32 %r315;
	// end inline asm
	mul.wide.s32 	%rd25, %r1003, 8;
	add.s64 	%rd26, %rd1, %rd25;
	add.s64 	%rd24, %rd26, 256;
	// begin inline asm
	ld.relaxed.gpu.v2.u32 {%r1004, %r998}, [%rd24];
	// end inline asm
	mov.b32 	%r999, 478;
$L__BB10_75:
	setp.eq.s32 	%p39, %r1004, 99;
	mov.b32 	%r320, -1;
	vote.sync.any.pred 	%p40, %p39, %r320;
	not.pred 	%p41, %p40;
	@%p41 bra 	$L__BB10_77;
	// begin inline asm
	nanosleep.u32 %r999;
	// end inline asm
	shr.u32 	%r999, %r999, 1;
	// begin inline asm
	ld.relaxed.gpu.v2.u32 {%r1004, %r998}, [%rd24];
	// end inline asm
	bra.uni 	$L__BB10_75;
$L__BB10_77:
	setp.eq.s32 	%p42, %r1004, 101;
	mov.b32 	%r347, -1;
	vote.sync.ballot.b32 	%r349, %p42, %r347;
	// begin inline asm
	mov.u32 %r322, %lanemask_ge;
	// end inline asm
	and.b32  	%r350, %r349, %r322;
	or.b32  	%r351, %r350, -2147483648;
	add.s32 	%r352, %r351, -1;
	not.b32 	%r353, %r351;
	and.b32  	%r354, %r353, %r352;
	popc.b32 	%r326, %r354;
	mov.b32 	%r325, 1;
	// begin inline asm
	shfl.sync.down.b32 %r323, %r998, %r325, %r326, %r347;
	// end inline asm
	setp.lt.s32 	%p44, %r222, %r326;
	selp.b32 	%r355, %r323, 0, %p44;
	add.s32 	%r329, %r355, %r998;
	mov.b32 	%r330, 2;
	// begin inline asm
	shfl.sync.down.b32 %r328, %r329, %r330, %r326, %r347;
	// end inline asm
	add.s32 	%r356, %r222, 2;
	setp.gt.s32 	%p45, %r356, %r326;
	selp.b32 	%r357, 0, %r328, %p45;
	add.s32 	%r334, %r329, %r357;
	mov.b32 	%r335, 4;
	// begin inline asm
	shfl.sync.down.b32 %r333, %r334, %r335, %r326, %r347;
	// end inline asm
	add.s32 	%r358, %r222, 4;
	setp.gt.s32 	%p46, %r358, %r326;
	selp.b32 	%r359, 0, %r333, %p46;
	add.s32 	%r339, %r334, %r359;
	mov.b32 	%r340, 8;
	// begin inline asm
	shfl.sync.down.b32 %r338, %r339, %r340, %r326, %r347;
	// end inline asm
	add.s32 	%r360, %r222, 8;
	setp.gt.s32 	%p47, %r360, %r326;
	selp.b32 	%r361, 0, %r338, %p47;
	add.s32 	%r344, %r339, %r361;
	mov.b32 	%r345, 16;
	// begin inline asm
	shfl.sync.down.b32 %r343, %r344, %r345, %r326, %r347;
	// end inline asm
	add.s32 	%r362, %r222, 16;
	setp.gt.s32 	%p48, %r362, %r326;
	selp.b32 	%r363, 0, %r343, %p48;
	add.s32 	%r1000, %r344, %r363;
	add.s64 	%rd13, %rd1, 256;
	mov.b32 	%r1001, 478;
$L__BB10_78:
	setp.ne.s32 	%p49, %r1004, 101;
	mov.b32 	%r364, -1;
	vote.sync.all.pred 	%p50, %p49, %r364;
	not.pred 	%p51, %p50;
	@%p51 bra 	$L__BB10_83;
	shr.u32 	%r1001, %r1001, 1;
	mul.wide.s32 	%rd29, %r1003, 8;
	add.s64 	%rd30, %rd13, %rd29;
	add.s64 	%rd28, %rd30, -256;
	// begin inline asm
	ld.relaxed.gpu.v2.u32 {%r1004, %r1005}, [%rd28];
	// end inline asm
	mov.u32 	%r1006, %r1001;
$L__BB10_80:
	setp.eq.s32 	%p55, %r1004, 99;
	mov.b32 	%r372, -1;
	vote.sync.any.pred 	%p56, %p55, %r372;
	not.pred 	%p57, %p56;
	@%p57 bra 	$L__BB10_82;
	// begin inline asm
	nanosleep.u32 %r1006;
	// end inline asm
	shr.u32 	%r1006, %r1006, 1;
	// begin inline asm
	ld.relaxed.gpu.v2.u32 {%r1004, %r1005}, [%rd28];
	// end inline asm
	bra.uni 	$L__BB10_80;
$L__BB10_82:
	setp.eq.s32 	%p58, %r1004, 101;
	mov.b32 	%r398, -1;
	vote.sync.ballot.b32 	%r399, %p58, %r398;
	and.b32  	%r400, %r399, %r322;
	or.b32  	%r401, %r400, -2147483648;
	add.s32 	%r402, %r401, -1;
	not.b32 	%r403, %r401;
	and.b32  	%r404, %r403, %r402;
	popc.b32 	%r377, %r404;
	mov.b32 	%r376, 1;
	// begin inline asm
	shfl.sync.down.b32 %r374, %r1005, %r376, %r377, %r398;
	// end inline asm
	setp.lt.s32 	%p60, %r222, %r377;
	selp.b32 	%r405, %r374, 0, %p60;
	add.s32 	%r380, %r405, %r1005;
	mov.b32 	%r381, 2;
	// begin inline asm
	shfl.sync.down.b32 %r379, %r380, %r381, %r377, %r398;
	// end inline asm
	add.s32 	%r406, %r222, 2;
	setp.gt.s32 	%p61, %r406, %r377;
	selp.b32 	%r407, 0, %r379, %p61;
	add.s32 	%r385, %r380, %r407;
	mov.b32 	%r386, 4;
	// begin inline asm
	shfl.sync.down.b32 %r384, %r385, %r386, %r377, %r398;
	// end inline asm
	add.s32 	%r408, %r222, 4;
	setp.gt.s32 	%p62, %r408, %r377;
	selp.b32 	%r409, 0, %r384, %p62;
	add.s32 	%r390, %r385, %r409;
	mov.b32 	%r391, 8;
	// begin inline asm
	shfl.sync.down.b32 %r389, %r390, %r391, %r377, %r398;
	// end inline asm
	add.s32 	%r410, %r222, 8;
	setp.gt.s32 	%p63, %r410, %r377;
	selp.b32 	%r411, 0, %r389, %p63;
	add.s32 	%r395, %r390, %r411;
	mov.b32 	%r396, 16;
	// begin inline asm
	shfl.sync.down.b32 %r394, %r395, %r396, %r377, %r398;
	// end inline asm
	add.s32 	%r412, %r222, 16;
	setp.gt.s32 	%p64, %r412, %r377;
	selp.b32 	%r413, 0, %r394, %p64;
	add.s32 	%r414, %r413, %r1000;
	add.s32 	%r1000, %r414, %r395;
	add.s32 	%r1003, %r1003, -32;
	bra.uni 	$L__BB10_78;
$L__BB10_83:
	@%p38 bra 	$L__BB10_85;
	add.s32 	%r367, %r1000, %r144;
	add.s64 	%rd27, %rd12, 256;
	mov.b32 	%r366, 101;
	// begin inline asm
	st.relaxed.gpu.v2.u32 [%rd27], {%r366, %r367};
	// end inline asm
	st.shared.u32 	[_ZZN3cub18CUB_300001_SM_10006detail4scan16DeviceScanKernelINS2_10policy_hubIiiimN4cuda3std3__44plusIvEEE10Policy1000EN6thrust24THRUST_300001_SM_1000_NS6detail15normal_iteratorINSD_10device_ptrIiEEEESI_NS0_13ScanTileStateIiLb1EEES9_NS0_8NullTypeEmiLb0ESL_EEvT0_T1_T2_iT3_T4_T5_E12temp_storage+4], %r1000;
	st.shared.u32 	[_ZZN3cub18CUB_300001_SM_10006detail4scan16DeviceScanKernelINS2_10policy_hubIiiimN4cuda3std3__44plusIvEEE10Policy1000EN6thrust24THRUST_300001_SM_1000_NS6detail15normal_iteratorINSD_10device_ptrIiEEEESI_NS0_13ScanTileStateIiLb1EEES9_NS0_8NullTypeEmiLb0ESL_EEvT0_T1_T2_iT3_T4_T5_E12temp_storage+8], %r367;
$L__BB10_85:
	setp.ne.s32 	%p53, %r222, 0;
	mov.u32 	%r1007, %r146;
	@%p53 bra 	$L__BB10_87;
	st.shared.u32 	[_ZZN3cub18CUB_300001_SM_10006detail4scan16DeviceScanKernelINS2_10policy_hubIiiimN4cuda3std3__44plusIvEEE10Policy1000EN6thrust24THRUST_300001_SM_1000_NS6detail15normal_iteratorINSD_10device_ptrIiEEEESI_NS0_13ScanTileStateIiLb1EEES9_NS0_8NullTypeEmiLb0ESL_EEvT0_T1_T2_iT3_T4_T5_E12temp_storage+84], %r1000;
	mov.u32 	%r1007, %r1000;
$L__BB10_87:
	bar.sync 	0;
	setp.eq.s32 	%p54, %r73, 0;
	ld.shared.u32 	%r368, [_ZZN3cub18CUB_300001_SM_10006detail4scan16DeviceScanKernelINS2_10policy_hubIiiimN4cuda3std3__44plusIvEEE10Policy1000EN6thrust24THRUST_300001_SM_1000_NS6detail15normal_iteratorINSD_10device_ptrIiEEEESI_NS0_13ScanTileStateIiLb1EEES9_NS0_8NullTypeEmiLb0ESL_EEvT0_T1_T2_iT3_T4_T5_E12temp_storage+84];
	selp.b32 	%r369, 0, %r368, %p54;
	add.s32 	%r1008, %r369, %r1007;
$L__BB10_88:
	add.s32 	%r509, %r1008, %r120;
	add.s32 	%r510, %r121, %r509;
	add.s32 	%r511, %r122, %r510;
	add.s32 	%r512, %r123, %r511;
	add.s32 	%r513, %r124, %r512;
	add.s32 	%r514, %r125, %r513;
	add.s32 	%r515, %r126, %r514;
	add.s32 	%r516, %r127, %r515;
	add.s32 	%r517, %r128, %r516;
	add.s32 	%r518, %r129, %r517;
	add.s32 	%r519, %r130, %r518;
	add.s32 	%r520, %r131, %r519;
	add.s32 	%r521, %r132, %r520;
	add.s32 	%r522, %r133, %r521;
	add.s32 	%r523, %r134, %r522;
	add.s32 	%r524, %r135, %r523;
	add.s32 	%r525, %r136, %r524;
	add.s32 	%r526, %r137, %r525;
	add.s32 	%r527, %r138, %r526;
	bar.sync 	0;
	st.shared.u32 	[%r119], %r509;
	st.shared.u32 	[%r119+4], %r510;
	st.shared.u32 	[%r119+8], %r511;
	st.shared.u32 	[%r119+12], %r512;
	st.shared.u32 	[%r119+16], %r513;
	st.shared.u32 	[%r119+20], %r514;
	st.shared.u32 	[%r119+24], %r515;
	st.shared.u32 	[%r119+28], %r516;
	st.shared.u32 	[%r119+32], %r517;
	st.shared.u32 	[%r119+36], %r518;
	st.shared.u32 	[%r119+40], %r519;
	st.shared.u32 	[%r119+44], %r520;
	st.shared.u32 	[%r119+48], %r521;
	st.shared.u32 	[%r119+52], %r522;
	st.shared.u32 	[%r119+56], %r523;
	st.shared.u32 	[%r119+60], %r524;
	st.shared.u32 	[%r119+64], %r525;
	st.shared.u32 	[%r119+68], %r526;
	st.shared.u32 	[%r119+72], %r527;
	bar.warp.sync 	-1;
	ld.shared.u32 	%r180, [%r118];
	ld.shared.u32 	%r181, [%r118+128];
	ld.shared.u32 	%r182, [%r118+256];
	ld.shared.u32 	%r183, [%r118+384];
	ld.shared.u32 	%r184, [%r118+512];
	ld.shared.u32 	%r185, [%r118+640];
	ld.shared.u32 	%r186, [%r118+768];
	ld.shared.u32 	%r187, [%r118+896];
	ld.shared.u32 	%r188, [%r118+1024];
	ld.shared.u32 	%r189, [%r118+1152];
	ld.shared.u32 	%r190, [%r118+1280];
	ld.shared.u32 	%r191, [%r118+1408];
	ld.shared.u32 	%r192, [%r118+1536];
	ld.shared.u32 	%r193, [%r118+1664];
	ld.shared.u32 	%r194, [%r118+1792];
	ld.shared.u32 	%r195, [%r118+1920];
	ld.shared.u32 	%r196, [%r118+2048];
	ld.shared.u32 	%r197, [%r118+2176];
	ld.shared.u32 	%r198, [%r118+2304];
	setp.ne.s32 	%p80, %r73, 0;
	@%p80 bra 	$L__BB10_90;
	st.volatile.shared.u32 	[_ZZN3cub18CUB_300001_SM_10006detail4scan16DeviceScanKernelINS2_10policy_hubIiiimN4cuda3std3__44plusIvEEE10Policy1000EN6thrust24THRUST_300001_SM_1000_NS6detail15normal_iteratorINSD_10device_ptrIiEEEESI_NS0_13ScanTileStateIiLb1EEES9_NS0_8NullTypeEmiLb0ESL_EEvT0_T1_T2_iT3_T4_T5_E12temp_storage+31616], %r72;
$L__BB10_90:
	bar.sync 	0;
	ld.volatile.shared.u32 	%r199, [_ZZN3cub18CUB_300001_SM_10006detail4scan16DeviceScanKernelINS2_10policy_hubIiiimN4cuda3std3__44plusIvEEE10Policy1000EN6thrust24THRUST_300001_SM_1000_NS6detail15normal_iteratorINSD_10device_ptrIiEEEESI_NS0_13ScanTileStateIiLb1EEES9_NS0_8NullTypeEmiLb0ESL_EEvT0_T1_T2_iT3_T4_T5_E12temp_storage+31616];
	cvt.u64.u32 	%rd35, %r75;
	add.s64 	%rd36, %rd4, %rd35;
	setp.ge.s32 	%p81, %r75, %r199;
	shl.b64 	%rd37, %rd36, 2;
	add.s64 	%rd15, %rd3, %rd37;
	@%p81 bra 	$L__BB10_92;
	st.global.u32 	[%rd15], %r180;
$L__BB10_92:
	mov.u32 	%r528, %tid.x;
	and.b32  	%r529, %r528, 992;
	mul.lo.s32 	%r530, %r529, 19;
	and.b32  	%r531, %r528, 31;
	or.b32  	%r532, %r530, %r531;
	add.s32 	%r533, %r532, 32;
	setp.ge.s32 	%p82, %r533, %r199;
	@%p82 bra 	$L__BB10_94;
	st.global.u32 	[%rd15+128], %r181;
$L__BB10_94:
	add.s32 	%r539, %r532, 64;
	setp.ge.s32 	%p83, %r539, %r199;
	@%p83 bra 	$L__BB10_96;
	st.global.u32 	[%rd15+256], %r182;
$L__BB10_96:
	add.s32 	%r545, %r532, 96;
	setp.ge.s32 	%p84, %r545, %r199;
	@%p84 bra 	$L__BB10_98;
	st.global.u32 	[%rd15+384], %r183;
$L__BB10_98:
	add.s32 	%r551, %r532, 128;
	setp.ge.s32 	%p85, %r551, %r199;
	@%p85 bra 	$L__BB10_100;
	st.global.u32 	[%rd15+512], %r184;
$L__BB10_100:
	add.s32 	%r557, %r532, 160;
	setp.ge.s32 	%p86, %r557, %r199;
	@%p86 bra 	$L__BB10_102;
	st.global.u32 	[%rd15+640], %r185;
$L__BB10_102:
	add.s32 	%r563, %r532, 192;
	setp.ge.s32 	%p87, %r563, %r199;
	@%p87 bra 	$L__BB10_104;
	st.global.u32 	[%rd15+768], %r186;
$L__BB10_104:
	add.s32 	%r569, %r532, 224;
	setp.ge.s32 	%p88, %r569, %r199;
	@%p88 bra 	$L__BB10_106;
	st.global.u32 	[%rd15+896], %r187;
$L__BB10_106:
	setp.ge.s32 	%p89, %r92, %r199;
	@%p89 bra 	$L__BB10_108;
	st.global.u32 	[%rd15+1024], %r188;
$L__BB10_108:
	add.s32 	%r575, %r532, 288;
	setp.ge.s32 	%p90, %r575, %r199;
	@%p90 bra 	$L__BB10_110;
	st.global.u32 	[%rd15+1152], %r189;
$L__BB10_110:
	add.s32 	%r581, %r532, 320;
	setp.ge.s32 	%p91, %r581, %r199;
	@%p91 bra 	$L__BB10_112;
	st.global.u32 	[%rd15+1280], %r190;
$L__BB10_112:
	add.s32 	%r587, %r532, 352;
	setp.ge.s32 	%p92, %r587, %r199;
	@%p92 bra 	$L__BB10_114;
	st.global.u32 	[%rd15+1408], %r191;
$L__BB10_114:
	add.s32 	%r593, %r532, 384;
	setp.ge.s32 	%p93, %r593, %r199;
	@%p93 bra 	$L__BB10_116;
	st.global.u32 	[%rd15+1536], %r192;
$L__BB10_116:
	add.s32 	%r599, %r532, 416;
	setp.ge.s32 	%p94, %r599, %r199;
	@%p94 bra 	$L__BB10_118;
	st.global.u32 	[%rd15+1664], %r193;
$L__BB10_118:
	add.s32 	%r605, %r532, 448;
	setp.ge.s32 	%p95, %r605, %r199;
	@%p95 bra 	$L__BB10_120;
	st.global.u32 	[%rd15+1792], %r194;
$L__BB10_120:
	add.s32 	%r611, %r532, 480;
	setp.ge.s32 	%p96, %r611, %r199;
	@%p96 bra 	$L__BB10_122;
	st.global.u32 	[%rd15+1920], %r195;
$L__BB10_122:
	add.s32 	%r617, %r532, 512;
	setp.ge.s32 	%p97, %r617, %r199;
	@%p97 bra 	$L__BB10_124;
	st.global.u32 	[%rd15+2048], %r196;
$L__BB10_124:
	add.s32 	%r623, %r532, 544;
	setp.ge.s32 	%p98, %r623, %r199;
	@%p98 bra 	$L__BB10_126;
	st.global.u32 	[%rd15+2176], %r197;
$L__BB10_126:
	setp.ge.s32 	%p99, %r113, %r199;
	@%p99 bra 	$L__BB10_128;
	st.global.u32 	[%rd15+2304], %r198;
$L__BB10_128:
	ret;

}
.func  (.param .align 16 .b8 func_retval0[16]) __internal_trig_reduction_slowpathd(
	.param .b64 __internal_trig_reduction_slowpathd_param_0
)
{
	.local .align 8 .b8 	__local_depot11[40];
	.reg .b64 	%SP;
	.reg .b64 	%SPL;
	.reg .pred 	%p<10>;
	.reg .b32 	%r<47>;
	.reg .b64 	%rd<74>;
	.reg .b64 	%fd<5>;

	mov.u64 	%SPL, __local_depot11;
	ld.param.f64 	%fd4, [__internal_trig_reduction_slowpathd_param_0];
	add.u64 	%rd1, %SPL, 0;
	{
	.reg .b32 %temp; 
	mov.b64 	{%temp, %r1}, %fd4;
	}
	shr.u32 	%r2, %r1, 20;
	and.b32  	%r3, %r2, 2047;
	setp.eq.s32 	%p1, %r3, 2047;
	mov.b32 	%r46, 0;
	@%p1 bra 	$L__BB11_9;
	add.s32 	%r20, %r3, -1024;
	mov.b64 	%rd20, %fd4;
	shl.b64 	%rd2, %rd20, 11;
	shr.u32 	%r4, %r20, 6;
	sub.s32 	%r45, 15, %r4;
	sub.s32 	%r21, 19, %r4;
	setp.lt.u32 	%p2, %r20, 128;
	selp.b32 	%r6, 18, %r21, %p2;
	setp.ge.s32 	%p3, %r45, %r6;
	mov.b64 	%rd70, 0;
	@%p3 bra 	$L__BB11_4;
	add.s32 	%r23, %r6, %r4;
	neg.s32 	%r43, %r23;
	or.b64  	%rd3, %rd2, -9223372036854775808;
	mov.b64 	%rd70, 0;
	mov.b32 	%r42, 0;
	mov.u64 	%rd25, __cudart_i2opi_d;
	mov.u32 	%r44, %r45;
$L__BB11_3:
	.pragma "nounroll";
	mul.wide.s32 	%rd22, %r42, 8;
	add.s64 	%rd23, %rd1, %rd22;
	mul.wide.s32 	%rd24, %r44, 8;
	add.s64 	%rd26, %rd25, %rd24;
	ld.global.nc.u64 	%rd27, [%rd26];
	{
	.reg .u32 %r0, %r1, %r2, %r3, %alo, %ahi, %blo, %bhi, %clo, %chi;
	mov.b64 	{%alo,%ahi}, %rd27;
	mov.b64 	{%blo,%bhi}, %rd3;
	mov.b64 	{%clo,%chi}, %rd70;
	mad.lo.cc.u32 	%r0, %alo, %blo, %clo;
	madc.hi.cc.u32 	%r1, %alo, %blo, %chi;
	madc.hi.u32 	%r2, %alo, %bhi, 0;
	mad.lo.cc.u32 	%r1, %alo, %bhi, %r1;
	madc.hi.cc.u32 	%r2, %ahi, %blo, %r2;
	madc.hi.u32 	%r3, %ahi, %bhi, 0;
	mad.lo.cc.u32 	%r1, %ahi, %blo, %r1;
	madc.lo.cc.u32 	%r2, %ahi, %bhi, %r2;
	addc.u32 	%r3, %r3, 0;
	mov.b64 	%rd28, {%r0,%r1};
	mov.b64 	%rd70, {%r2,%r3};
	}
	st.local.u64 	[%rd23], %rd28;
	add.s32 	%r44, %r44, 1;
	add.s32 	%r43, %r43, 1;
	add.s32 	%r42, %r42, 1;
	setp.ne.s32 	%p4, %r43, -15;
	mov.u32 	%r45, %r6;
	@%p4 bra 	$L__BB11_3;
$L__BB11_4:
	cvt.s64.s32 	%rd29, %r45;
	cvt.u64.u32 	%rd30, %r4;
	add.s64 	%rd31, %rd30, %rd29;
	shl.b64 	%rd32, %rd31, 3;
	add.s64 	%rd33, %rd1, %rd32;
	st.local.u64 	[%rd33+-120], %rd70;
	and.b32  	%r15, %r2, 63;
	ld.local.u64 	%rd72, [%rd1+16];
	ld.local.u64 	%rd71, [%rd1+24];
	setp.eq.s32 	%p5, %r15, 0;
	@%p5 bra 	$L__BB11_6;
	shl.b64 	%rd34, %rd71, %r15;
	shr.u64 	%rd35, %rd72, 1;
	xor.b32  	%r24, %r15, 63;
	shr.u64 	%rd36, %rd35, %r24;
	or.b64  	%rd71, %rd34, %rd36;
	ld.local.u64 	%rd37, [%rd1+8];
	shl.b64 	%rd38, %rd72, %r15;
	shr.u64 	%rd39, %rd37, 1;
	shr.u64 	%rd40, %rd39, %r24;
	or.b64  	%rd72, %rd38, %rd40;
$L__BB11_6:
	and.b32  	%r25, %r1, -2147483648;
	shr.u64 	%rd41, %rd71, 62;
	cvt.u32.u64 	%r26, %rd41;
	mov.b64 	{%r27, %r28}, %rd71;
	mov.b64 	{%r29, %r30}, %rd72;
	shf.l.wrap.b32 	%r31, %r30, %r27, 2;
	shf.l.wrap.b32 	%r32, %r27, %r28, 2;
	mov.b64 	%rd42, {%r31, %r32};
	shl.b64 	%rd43, %rd72, 2;
	shr.u64 	%rd44, %rd42, 63;
	cvt.u32.u64 	%r33, %rd44;
	add.s32 	%r34, %r33, %r26;
	setp.eq.s32 	%p6, %r25, 0;
	neg.s32 	%r35, %r34;
	selp.b32 	%r46, %r34, %r35, %p6;
	setp.gt.s64 	%p7, %rd42, -1;
	mov.b64 	%rd45, 0;
	{
	.reg .u32 %r0, %r1, %r2, %r3, %a0, %a1, %a2, %a3, %b0, %b1, %b2, %b3;
	mov.b64 	{%a0,%a1}, %rd45;
	mov.b64 	{%a2,%a3}, %rd45;
	mov.b64 	{%b0,%b1}, %rd43;
	mov.b64 	{%b2,%b3}, %rd42;
	sub.cc.u32 	%r0, %a0, %b0;
	subc.cc.u32 	%r1, %a1, %b1;
	subc.cc.u32 	%r2, %a2, %b2;
	subc.u32 	%r3, %a3, %b3;
	mov.b64 	%rd46, {%r0,%r1};
	mov.b64 	%rd47, {%r2,%r3};
	}
	xor.b32  	%r36, %r25, -2147483648;
	selp.b64 	%rd73, %rd42, %rd47, %p7;
	selp.b64 	%rd14, %rd43, %rd46, %p7;
	selp.b32 	%r17, %r25, %r36, %p7;
	clz.b64 	%r37, %rd73;
	cvt.u64.u32 	%rd15, %r37;
	setp.eq.s32 	%p8, %r37, 0;
	@%p8 bra 	$L__BB11_8;
	cvt.u32.u64 	%r38, %rd15;
	and.b32  	%r39, %r38, 63;
	shl.b64 	%rd48, %rd73, %r39;
	shr.u64 	%rd49, %rd14, 1;
	not.b32 	%r40, %r38;
	and.b32  	%r41, %r40, 63;
	shr.u64 	%rd50, %rd49, %r41;
	or.b64  	%rd73, %rd48, %rd50;
$L__BB11_8:
	mov.b64 	%rd51, -3958705157555305931;
	{
	.reg .u32 %r0, %r1, %r2, %r3, %alo, %ahi, %blo, %bhi;
	mov.b64 	{%alo,%ahi}, %rd73;
	mov.b64 	{%blo,%bhi}, %rd51;
	mul.lo.u32 	%r0, %alo, %blo;
	mul.hi.u32 	%r1, %alo, %blo;
	mad.lo.cc.u32 	%r1, %alo, %bhi, %r1;
	madc.hi.u32 	%r2, %alo, %bhi, 0;
	mad.lo.cc.u32 	%r1, %ahi, %blo, %r1;
	madc.hi.cc.u32 	%r2, %ahi, %blo, %r2;
	madc.hi.u32 	%r3, %ahi, %bhi, 0;
	mad.lo.cc.u32 	%r2, %ahi, %bhi, %r2;
	addc.u32 	%r3, %r3, 0;
	mov.b64 	%rd52, {%r0,%r1};
	mov.b64 	%rd53, {%r2,%r3};
	}
	setp.gt.s64 	%p9, %rd53, 0;
	{
	.reg .u32 %r0, %r1, %r2, %r3, %a0, %a1, %a2, %a3, %b0, %b1, %b2, %b3;
	mov.b64 	{%a0,%a1}, %rd52;
	mov.b64 	{%a2,%a3}, %rd53;
	mov.b64 	{%b0,%b1}, %rd52;
	mov.b64 	{%b2,%b3}, %rd53;
	add.cc.u32 	%r0, %a0, %b0;
	addc.cc.u32 	%r1, %a1, %b1;
	addc.cc.u32 	%r2, %a2, %b2;
	addc.u32 	%r3, %a3, %b3;
	mov.b64 	%rd54, {%r0,%r1};
	mov.b64 	%rd55, {%r2,%r3};
	}
	selp.b64 	%rd56, %rd55, %rd53, %p9;
	selp.s64 	%rd57, -1, 0, %p9;
	sub.s64 	%rd58, %rd57, %rd15;
	cvt.u64.u32 	%rd59, %r17;
	shl.b64 	%rd60, %rd59, 32;
	add.s64 	%rd61, %rd56, 1;
	shr.u64 	%rd62, %rd61, 10;
	add.s64 	%rd63, %rd62, 1;
	shr.u64 	%rd64, %rd63, 1;
	shl.b64 	%rd65, %rd58, 52;
	add.s64 	%rd66, %rd65, %rd64;
	add.s64 	%rd67, %rd66, 4602678819172646912;
	or.b64  	%rd68, %rd67, %rd60;
	mov.b64 	%fd4, %rd68;
$L__BB11_9:
	st.param.f64 	[func_retval0], %fd4;
	st.param.b32 	[func_retval0+8], %r46;
	ret;

}


// ===== COMPILED SASS (sm_100) =====

	.target	sm_100

	.elftype	@"ET_EXEC"


//--------------------- .note.nv.tkinfo           --------------------------
	.section	.note.nv.tkinfo,"",@"SHT_NOTE"
	.sectionflags	@"SHF_NOTE_NV_TKINFO"
	.tkinfo
        /*0018*/ 	.word	0x00000002
        /*0030*/ 	.string	""
        /*0030*/ 	.string	"ptxas"
        /*0030*/ 	.string	"Cuda compilation tools, release 13.0, V13.0.88"
        /*0030*/ 	.string	"Build cuda_13.0.r13.0/compiler.36424714_0"
        /*0030*/ 	.string	"-arch sm_100 -m 64 "



//--------------------- .note.nv.cuinfo           --------------------------
	.section	.note.nv.cuinfo,"",@"SHT_NOTE"
	.sectionflags	@"SHF_NOTE_NV_CUINFO"
        /*0018*/ 	.short	0x0002
        /*001a*/ 	.short	0x0064
        /*001c*/ 	.short	0x0082
	.zero		2


//--------------------- .nv.info                  --------------------------
	.section	.nv.info,"",@"SHT_CUDA_INFO"
	.align	4


	//----- nvinfo : EIATTR_REGCOUNT
	.align		4
        /*0000*/ 	.byte	0x04, 0x2f
        /*0002*/ 	.short	(.L_46 - .L_45)
	.align		4
.L_45:
        /*0004*/ 	.word	index@(_ZN3cub18CUB_300001_SM_10006detail11EmptyKernelIvEEvv)
        /*0008*/ 	.word	0x00000004


	//----- nvinfo : EIATTR_FRAME_SIZE
	.align		4
.L_46:
        /*000c*/ 	.byte	0x04, 0x11
        /*000e*/ 	.short	(.L_48 - .L_47)
	.align		4
.L_47:
        /*0010*/ 	.word	index@(_ZN3cub18CUB_300001_SM_10006detail11EmptyKernelIvEEvv)
        /*0014*/ 	.word	0x00000000


	//----- nvinfo : EIATTR_REGCOUNT
	.align		4
.L_48:
        /*0018*/ 	.byte	0x04, 0x2f
        /*001a*/ 	.short	(.L_50 - .L_49)
	.align		4
.L_49:
        /*001c*/ 	.word	index@(_ZN3cub18CUB_300001_SM_10006detail8for_each13static_kernelINS2_12policy_hub_t12policy_500_tEmN6thrust24THRUST_300001_SM_1000_NS8cuda_cub20__uninitialized_fill7functorINS7_10device_ptrIiEEiEEEEvT0_T1_)
        /*0020*/ 	.word	0x00000008


	//----- nvinfo : EIATTR_FRAME_SIZE
	.align		4
.L_50:
        /*0024*/ 	.byte	0x04, 0x11
        /*0026*/ 	.short	(.L_52 - .L_51)
	.align		4
.L_51:
        /*0028*/ 	.word	index@(_ZN3cub18CUB_300001_SM_10006detail8for_each13static_kernelINS2_12policy_hub_t12policy_500_tEmN6thrust24THRUST_300001_SM_1000_NS8cuda_cub20__uninitialized_fill7functorINS7_10device_ptrIiEEiEEEEvT0_T1_)
        /*002c*/ 	.word	0x00000000


	//----- nvinfo : EIATTR_REGCOUNT
	.align		4
.L_52:
        /*0030*/ 	.byte	0x04, 0x2f
        /*0032*/ 	.short	(.L_54 - .L_53)
	.align		4
.L_53:
        /*0034*/ 	.word	index@(_ZN3cub18CUB_300001_SM_10006detail6reduce28DeviceReduceSingleTileKernelINS2_10policy_hubIdjN4cuda3std3__44plusIdEEE10Policy1000EN6thrust24THRUST_300001_SM_1000_NS12zip_iteratorINS7_5tupleIJNSD_6detail15normal_iteratorINSD_10device_ptrIiEEEESK_EEEEEPdjS9_dd4simpEEvT0_T1_T2_T3_T4_T6_)
        /*0038*/ 	.word	0x00000038


	//----- nvinfo : EIATTR_FRAME_SIZE
	.align		4
.L_54:
        /*003c*/ 	.byte	0x04, 0x11
        /*003e*/ 	.short	(.L_56 - .L_55)
	.align		4
.L_55:
        /*0040*/ 	.word	index@($_ZN3cub18CUB_300001_SM_10006detail6reduce28DeviceReduceSingleTileKernelINS2_10policy_hubIdjN4cuda3std3__44plusIdEEE10Policy1000EN6thrust24THRUST_300001_SM_1000_NS12zip_iteratorINS7_5tupleIJNSD_6detail15normal_iteratorINSD_10device_ptrIiEEEESK_EEEEEPdjS9_dd4simpEEvT0_T1_T2_T3_T4_T6_$__internal_trig_reduction_slowpathd)
        /*0044*/ 	.word	0x00000028


	//----- nvinfo : EIATTR_FRAME_SIZE
	.align		4
.L_56:
        /*0048*/ 	.byte	0x04, 0x11
        /*004a*/ 	.short	(.L_58 - .L_57)
	.align		4
.L_57:
        /*004c*/ 	.word	index@($__internal_3_$__cuda_sm20_div_rn_f64_full)
        /*0050*/ 	.word	0x00000028


	//----- nvinfo : EIATTR_FRAME_SIZE
	.align		4
.L_58:
        /*0054*/ 	.byte	0x04, 0x11
        /*0056*/ 	.short	(.L_60 - .L_59)
	.align		4
.L_59:
        /*0058*/ 	.word	index@(_ZN3cub18CUB_300001_SM_10006detail6reduce28DeviceReduceSingleTileKernelINS2_10policy_hubIdjN4cuda3std3__44plusIdEEE10Policy1000EN6thrust24THRUST_300001_SM_1000_NS12zip_iteratorINS7_5tupleIJNSD_6detail15normal_iteratorINSD_10device_ptrIiEEEESK_EEEEEPdjS9_dd4simpEEvT0_T1_T2_T3_T4_T6_)
        /*005c*/ 	.word	0x00000028


	//----- nvinfo : EIATTR_REGCOUNT
	.align		4
.L_60:
        /*0060*/ 	.byte	0x04, 0x2f
        /*0062*/ 	.short	(.L_62 - .L_61)
	.align		4
.L_61:
        /*0064*/ 	.word	index@(_ZN3cub18CUB_300001_SM_10006detail6reduce18DeviceReduceKernelINS2_10policy_hubIdjN4cuda3std3__44plusIdEEE10Policy1000EN6thrust24THRUST_300001_SM_1000_NS12zip_iteratorINS7_5tupleIJNSD_6detail15normal_iteratorINSD_10device_ptrIiEEEESK_EEEEEjS9_d4simpEEvT0_PT3_T1_NS0_13GridEvenShareISR_EET2_T4_)
        /*0068*/ 	.word	0x00000030


	//----- nvinfo : EIATTR_FRAME_SIZE
	.align		4
.L_62:
        /*006c*/ 	.byte	0x04, 0x11
        /*006e*/ 	.short	(.L_64 - .L_63)
	.align		4
.L_63:
        /*0070*/ 	.word	index@($_ZN3cub18CUB_300001_SM_10006detail6reduce18DeviceReduceKernelINS2_10policy_hubIdjN4cuda3std3__44plusIdEEE10Policy1000EN6thrust24THRUST_300001_SM_1000_NS12zip_iteratorINS7_5tupleIJNSD_6detail15normal_iteratorINSD_10device_ptrIiEEEESK_EEEEEjS9_d4simpEEvT0_PT3_T1_NS0_13GridEvenShareISR_EET2_T4_$__internal_trig_reduction_slowpathd)
        /*0074*/ 	.word	0x00000028


	//----- nvinfo : EIATTR_FRAME_SIZE
	.align		4
.L_64:
        /*0078*/ 	.byte	0x04, 0x11
        /*007a*/ 	.short	(.L_66 - .L_65)
	.align		4
.L_65:
        /*007c*/ 	.word	index@($__internal_2_$__cuda_sm20_div_rn_f64_full)
        /*0080*/ 	.word	0x00000028


	//----- nvinfo : EIATTR_FRAME_SIZE
	.align		4
.L_66:
        /*0084*/ 	.byte	0x04, 0x11
        /*0086*/ 	.short	(.L_68 - .L_67)
	.align		4
.L_67:
        /*0088*/ 	.word	index@(_ZN3cub18CUB_300001_SM_10006detail6reduce18DeviceReduceKernelINS2_10policy_hubIdjN4cuda3std3__44plusIdEEE10Policy1000EN6thrust24THRUST_300001_SM_1000_NS12zip_iteratorINS7_5tupleIJNSD_6detail15normal_iteratorINSD_10device_ptrIiEEEESK_EEEEEjS9_d4simpEEvT0_PT3_T1_NS0_13GridEvenShareISR_EET2_T4_)
        /*008c*/ 	.word	0x00000028


	//----- nvinfo : EIATTR_REGCOUNT
	.align		4
.L_68:
        /*0090*/ 	.byte	0x04, 0x2f
        /*0092*/ 	.short	(.L_70 - .L_69)
	.align		4
.L_69:
        /*0094*/ 	.word	index@(_ZN3cub18CUB_300001_SM_10006detail6reduce28DeviceReduceSingleTileKernelINS2_10policy_hubIdjN4cuda3std3__44plusIdEEE10Policy1000EPdSC_iS9_ddNS7_10__identityEEEvT0_T1_T2_T3_T4_T6_)
        /*0098*/ 	.word	0x00000030


	//----- nvinfo : EIATTR_FRAME_SIZE
	.align		4
.L_70:
        /*009c*/ 	.byte	0x04, 0x11
        /*009e*/ 	.short	(.L_72 - .L_71)
	.align		4
.L_71:
        /*00a0*/ 	.word	index@(_ZN3cub18CUB_300001_SM_10006detail6reduce28DeviceReduceSingleTileKernelINS2_10policy_hubIdjN4cuda3std3__44plusIdEEE10Policy1000EPdSC_iS9_ddNS7_10__identityEEEvT0_T1_T2_T3_T4_T6_)
        /*00a4*/ 	.word	0x00000000


	//----- nvinfo : EIATTR_REGCOUNT
	.align		4
.L_72:
        /*00a8*/ 	.byte	0x04, 0x2f
        /*00aa*/ 	.short	(.L_74 - .L_73)
	.align		4
.L_73:
        /*00ac*/ 	.word	index@(_ZN3cub18CUB_300001_SM_10006detail6reduce28DeviceReduceSingleTileKernelINS2_10policy_hubIdyN4cuda3std3__44plusIdEEE10Policy1000EN6thrust24THRUST_300001_SM_1000_NS12zip_iteratorINS7_5tupleIJNSD_6detail15normal_iteratorINSD_10device_ptrIiEEEESK_EEEEEPdyS9_dd4simpEEvT0_T1_T2_T3_T4_T6_)
        /*00b0*/ 	.word	0x00000036


	//----- nvinfo : EIATTR_FRAME_SIZE
	.align		4
.L_74:
        /*00b4*/ 	.byte	0x04, 0x11
        /*00b6*/ 	.short	(.L_76 - .L_75)
	.align		4
.L_75:
        /*00b8*/ 	.word	index@($_ZN3cub18CUB_300001_SM_10006detail6reduce28DeviceReduceSingleTileKernelINS2_10policy_hubIdyN4cuda3std3__44plusIdEEE10Policy1000EN6thrust24THRUST_300001_SM_1000_NS12zip_iteratorINS7_5tupleIJNSD_6detail15normal_iteratorINSD_10device_ptrIiEEEESK_EEEEEPdyS9_dd4simpEEvT0_T1_T2_T3_T4_T6_$__internal_trig_reduction_slowpathd)
        /*00bc*/ 	.word	0x00000028


	//----- nvinfo : EIATTR_FRAME_SIZE
	.align		4
.L_76:
        /*00c0*/ 	.byte	0x04, 0x11
        /*00c2*/ 	.short	(.L_78 - .L_77)
	.align		4
.L_77:
        /*00c4*/ 	.word	index@($__internal_1_$__cuda_sm20_div_rn_f64_full)
        /*00c8*/ 	.word	0x00000028


	//----- nvinfo : EIATTR_FRAME_SIZE
	.align		4
.L_78:
        /*00cc*/ 	.byte	0x04, 0x11
        /*00ce*/ 	.short	(.L_80 - .L_79)
	.align		4
.L_79:
        /*00d0*/ 	.word	index@(_ZN3cub18CUB_300001_SM_10006detail6reduce28DeviceReduceSingleTileKernelINS2_10policy_hubIdyN4cuda3std3__44plusIdEEE10Policy1000EN6thrust24THRUST_300001_SM_1000_NS12zip_iteratorINS7_5tupleIJNSD_6detail15normal_iteratorINSD_10device_ptrIiEEEESK_EEEEEPdyS9_dd4simpEEvT0_T1_T2_T3_T4_T6_)
        /*00d4*/ 	.word	0x00000028


	//----- nvinfo : EIATTR_REGCOUNT
	.align		4
.L_80:
        /*00d8*/ 	.byte	0x04, 0x2f
        /*00da*/ 	.short	(.L_82 - .L_81)
	.align		4
.L_81:
        /*00dc*/ 	.word	index@(_ZN3cub18CUB_300001_SM_10006detail6reduce18DeviceReduceKernelINS2_10policy_hubIdyN4cuda3std3__44plusIdEEE10Policy1000EN6thrust24THRUST_300001_SM_1000_NS12zip_iteratorINS7_5tupleIJNSD_6detail15normal_iteratorINSD_10device_ptrIiEEEESK_EEEEEyS9_d4simpEEvT0_PT3_T1_NS0_13GridEvenShareISR_EET2_T4_)
        /*00e0*/ 	.word	0x00000036


	//----- nvinfo : EIATTR_FRAME_SIZE
	.align		4
.L_82:
        /*00e4*/ 	.byte	0x04, 0x11
        /*00e6*/ 	.short	(.L_84 - .L_83)
	.align		4
.L_83:
        /*00e8*/ 	.word	index@($_ZN3cub18CUB_300001_SM_10006detail6reduce18DeviceReduceKernelINS2_10policy_hubIdyN4cuda3std3__44plusIdEEE10Policy1000EN6thrust24THRUST_300001_SM_1000_NS12zip_iteratorINS7_5tupleIJNSD_6detail15normal_iteratorINSD_10device_ptrIiEEEESK_EEEEEyS9_d4simpEEvT0_PT3_T1_NS0_13GridEvenShareISR_EET2_T4_$__internal_trig_reduction_slowpathd)
        /*00ec*/ 	.word	0x00000028


	//----- nvinfo : EIATTR_FRAME_SIZE
	.align		4
.L_84:
        /*00f0*/ 	.byte	0x04, 0x11
        /*00f2*/ 	.short	(.L_86 - .L_85)
	.align		4
.L_85:
        /*00f4*/ 	.word	index@($__internal_0_$__cuda_sm20_div_rn_f64_full)
        /*00f8*/ 	.word	0x00000028


	//----- nvinfo : EIATTR_FRAME_SIZE
	.align		4
.L_86:
        /*00fc*/ 	.byte	0x04, 0x11
        /*00fe*/ 	.short	(.L_88 - .L_87)
	.align		4
.L_87:
        /*0100*/ 	.word	index@(_ZN3cub18CUB_300001_SM_10006detail6reduce18DeviceReduceKernelINS2_10policy_hubIdyN4cuda3std3__44plusIdEEE10Policy1000EN6thrust24THRUST_300001_SM_1000_NS12zip_iteratorINS7_5tupleIJNSD_6detail15normal_iteratorINSD_10device_ptrIiEEEESK_EEEEEyS9_d4simpEEvT0_PT3_T1_NS0_13GridEvenShareISR_EET2_T4_)
        /*0104*/ 	.word	0x00000028


	//----- nvinfo : EIATTR_REGCOUNT
	.align		4
.L_88:
        /*0108*/ 	.byte	0x04, 0x2f
        /*010a*/ 	.short	(.L_90 - .L_89)
	.align		4
.L_89:
        /*010c*/ 	.word	index@(_ZN3cub18CUB_300001_SM_10006detail6reduce28DeviceReduceSingleTileKernelINS2_10policy_hubIdyN4cuda3std3__44plusIdEEE10Policy1000EPdSC_iS9_ddNS7_10__identityEEEvT0_T1_T2_T3_T4_T6_)
        /*0110*/ 	.word	0x00000030


	//----- nvinfo : EIATTR_FRAME_SIZE
	.align		4
.L_90:
        /*0114*/ 	.byte	0x04, 0x11
        /*0116*/ 	.short	(.L_92 - .L_91)
	.align		4
.L_91:
        /*0118*/ 	.word	index@(_ZN3cub18CUB_300001_SM_10006detail6reduce28DeviceReduceSingleTileKernelINS2_10policy_hubIdyN4cuda3std3__44plusIdEEE10Policy1000EPdSC_iS9_ddNS7_10__identityEEEvT0_T1_T2_T3_T4_T6_)
        /*011c*/ 	.word	0x00000000


	//----- nvinfo : EIATTR_REGCOUNT
	.align		4
.L_92:
        /*0120*/ 	.byte	0x04, 0x2f
        /*0122*/ 	.short	(.L_94 - .L_93)
	.align		4
.L_93:
        /*0124*/ 	.word	index@(_ZN3cub18CUB_300001_SM_10006detail4scan20DeviceScanInitKernelINS0_13ScanTileStateIiLb1EEEEEvT_i)
        /*0128*/ 	.word	0x00000008


	//----- nvinfo : EIATTR_FRAME_SIZE
	.align		4
.L_94:
        /*012c*/ 	.byte	0x04, 0x11
        /*012e*/ 	.short	(.L_96 - .L_95)
	.align		4
.L_95:
        /*0130*/ 	.word	index@(_ZN3cub18CUB_300001_SM_10006detail4scan20DeviceScanInitKernelINS0_13ScanTileStateIiLb1EEEEEvT_i)
        /*0134*/ 	.word	0x00000000


	//----- nvinfo : EIATTR_REGCOUNT
	.align		4
.L_96:
        /*0138*/ 	.byte	0x04, 0x2f
        /*013a*/ 	.short	(.L_98 - .L_97)
	.align		4
.L_97:
        /*013c*/ 	.word	index@(_ZN3cub18CUB_300001_SM_10006detail4scan16DeviceScanKernelINS2_10policy_hubIiiijN4cuda3std3__44plusIvEEE10Policy1000EN6thrust24THRUST_300001_SM_1000_NS6detail15normal_iteratorINSD_10device_ptrIiEEEESI_NS0_13ScanTileStateIiLb1EEES9_NS0_8NullTypeEjiLb0ESL_EEvT0_T1_T2_iT3_T4_T5_)
        /*0140*/ 	.word	0x00000038


	//----- nvinfo : EIATTR_FRAME_SIZE
	.align		4
.L_98:
        /*0144*/ 	.byte	0x04, 0x11
        /*0146*/ 	.short	(.L_100 - .L_99)
	.align		4
.L_99:
        /*0148*/ 	.word	index@(_ZN3cub18CUB_300001_SM_10006detail4scan16DeviceScanKernelINS2_10policy_hubIiiijN4cuda3std3__44plusIvEEE10Policy1000EN6thrust24THRUST_300001_SM_1000_NS6detail15normal_iteratorINSD_10device_ptrIiEEEESI_NS0_13ScanTileStateIiLb1EEES9_NS0_8NullTypeEjiLb0ESL_EEvT0_T1_T2_iT3_T4_T5_)
        /*014c*/ 	.word	0x00000000


	//----- nvinfo : EIATTR_REGCOUNT
	.align		4
.L_100:
        /*0150*/ 	.byte	0x04, 0x2f
        /*0152*/ 	.short	(.L_102 - .L_101)
	.align		4
.L_101:
        /*0154*/ 	.word	index@(_ZN3cub18CUB_300001_SM_10006detail4scan16DeviceScanKernelINS2_10policy_hubIiiimN4cuda3std3__44plusIvEEE10Policy1000EN6thrust24THRUST_300001_SM_1000_NS6detail15normal_iteratorINSD_10device_ptrIiEEEESI_NS0_13ScanTileStateIiLb1EEES9_NS0_8NullTypeEmiLb0ESL_EEvT0_T1_T2_iT3_T4_T5_)
        /*0158*/ 	.word	0x00000030


	//----- nvinfo : EIATTR_FRAME_SIZE
	.align		4
.L_102:
        /*015c*/ 	.byte	0x04, 0x11
        /*015e*/ 	.short	(.L_104 - .L_103)
	.align		4
.L_103:
        /*0160*/ 	.word	index@(_ZN3cub18CUB_300001_SM_10006detail4scan16DeviceScanKernelINS2_10policy_hubIiiimN4cuda3std3__44plusIvEEE10Policy1000EN6thrust24THRUST_300001_SM_1000_NS6detail15normal_iteratorINSD_10device_ptrIiEEEESI_NS0_13ScanTileStateIiLb1EEES9_NS0_8NullTypeEmiLb0ESL_EEvT0_T1_T2_iT3_T4_T5_)
        /*0164*/ 	.word	0x00000000


	//----- nvinfo : EIATTR_MIN_STACK_SIZE
	.align		4
.L_104:
        /*0168*/ 	.byte	0x04, 0x12
        /*016a*/ 	.short	(.L_106 - .L_105)
	.align		4
.L_105:
        /*016c*/ 	.word	index@(_ZN3cub18CUB_300001_SM_10006detail4scan16DeviceScanKernelINS2_10policy_hubIiiimN4cuda3std3__44plusIvEEE10Policy1000EN6thrust24THRUST_300001_SM_1000_NS6detail15normal_iteratorINSD_10device_ptrIiEEEESI_NS0_13ScanTileStateIiLb1EEES9_NS0_8NullTypeEmiLb0ESL_EEvT0_T1_T2_iT3_T4_T5_)
        /*0170*/ 	.word	0x00000000


	//----- nvinfo : EIATTR_MIN_STACK_SIZE
	.align		4
.L_106:
        /*0174*/ 	.byte	0x04, 0x12
        /*0176*/ 	.short	(.L_108 - .L_107)
	.align		4
.L_107:
        /*0178*/ 	.word	index@(_ZN3cub18CUB_300001_SM_10006detail4scan16DeviceScanKernelINS2_10policy_hubIiiijN4cuda3std3__44plusIvEEE10Policy1000EN6thrust24THRUST_300001_SM_1000_NS6detail15normal_iteratorINSD_10device_ptrIiEEEESI_NS0_13ScanTileStateIiLb1EEES9_NS0_8NullTypeEjiLb0ESL_EEvT0_T1_T2_iT3_T4_T5_)
        /*017c*/ 	.word	0x00000000


	//----- nvinfo : EIATTR_MIN_STACK_SIZE
	.align		4
.L_108:
        /*0180*/ 	.byte	0x04, 0x12
        /*0182*/ 	.short	(.L_110 - .L_109)
	.align		4
.L_109:
        /*0184*/ 	.word	index@(_ZN3cub18CUB_300001_SM_10006detail4scan20DeviceScanInitKernelINS0_13ScanTileStateIiLb1EEEEEvT_i)
        /*0188*/ 	.word	0x00000000


	//----- nvinfo : EIATTR_MIN_STACK_SIZE
	.align		4
.L_110:
        /*018c*/ 	.byte	0x04, 0x12
        /*018e*/ 	.short	(.L_112 - .L_111)
	.align		4
.L_111:
        /*0190*/ 	.word	index@(_ZN3cub18CUB_300001_SM_10006detail6reduce28DeviceReduceSingleTileKernelINS2_10policy_hubIdyN4cuda3std3__44plusIdEEE10Policy1000EPdSC_iS9_ddNS7_10__identityEEEvT0_T1_T2_T3_T4_T6_)
        /*0194*/ 	.word	0x00000000


	//----- nvinfo : EIATTR_MIN_STACK_SIZE
	.align		4
.L_112:
        /*0198*/ 	.byte	0x04, 0x12
        /*019a*/ 	.short	(.L_114 - .L_113)
	.align		4
.L_113:
        /*019c*/ 	.word	index@(_ZN3cub18CUB_300001_SM_10006detail6reduce18DeviceReduceKernelINS2_10policy_hubIdyN4cuda3std3__44plusIdEEE10Policy1000EN6thrust24THRUST_300001_SM_1000_NS12zip_iteratorINS7_5tupleIJNSD_6detail15normal_iteratorINSD_10device_ptrIiEEEESK_EEEEEyS9_d4simpEEvT0_PT3_T1_NS0_13GridEvenShareISR_EET2_T4_)
        /*01a0*/ 	.word	0x00000028


	//----- nvinfo : EIATTR_MIN_STACK_SIZE
	.align		4
.L_114:
        /*01a4*/ 	.byte	0x04, 0x12
        /*01a6*/ 	.short	(.L_116 - .L_115)
	.align		4
.L_115:
        /*01a8*/ 	.word	index@(_ZN3cub18CUB_300001_SM_10006detail6reduce28DeviceReduceSingleTileKernelINS2_10policy_hubIdyN4cuda3std3__44plusIdEEE10Policy1000EN6thrust24THRUST_300001_SM_1000_NS12zip_iteratorINS7_5tupleIJNSD_6detail15normal_iteratorINSD_10device_ptrIiEEEESK_EEEEEPdyS9_dd4simpEEvT0_T1_T2_T3_T4_T6_)
        /*01ac*/ 	.word	0x00000028


	//----- nvinfo : EIATTR_MIN_STACK_SIZE
	.align		4
.L_116:
        /*01b0*/ 	.byte	0x04, 0x12
        /*01b2*/ 	.short	(.L_118 - .L_117)
	.align		4
.L_117:
        /*01b4*/ 	.word	index@(_ZN3cub18CUB_300001_SM_10006detail6reduce28DeviceReduceSingleTileKernelINS2_10policy_hubIdjN4cuda3std3__44plusIdEEE10Policy1000EPdSC_iS9_ddNS7_10__identityEEEvT0_T1_T2_T3_T4_T6_)
        /*01b8*/ 	.word	0x00000000


	//----- nvinfo : EIATTR_MIN_STACK_SIZE
	.align		4
.L_118:
        /*01bc*/ 	.byte	0x04, 0x12
        /*01be*/ 	.short	(.L_120 - .L_119)
	.align		4
.L_119:
        /*01c0*/ 	.word	index@(_ZN3cub18CUB_300001_SM_10006detail6reduce18DeviceReduceKernelINS2_10policy_hubIdjN4cuda3std3__44plusIdEEE10Policy1000EN6thrust24THRUST_300001_SM_1000_NS12zip_iteratorINS7_5tupleIJNSD_6detail15normal_iteratorINSD_10device_ptrIiEEEESK_EEEEEjS9_d4simpEEvT0_PT3_T1_NS0_13GridEvenShareISR_EET2_T4_)
        /*01c4*/ 	.word	0x00000028


	//----- nvinfo : EIATTR_MIN_STACK_SIZE
	.align		4
.L_120:
        /*01c8*/ 	.byte	0x04, 0x12
        /*01ca*/ 	.short	(.L_122 - .L_121)
	.align		4
.L_121:
        /*01cc*/ 	.word	index@(_ZN3cub18CUB_300001_SM_10006detail6reduce28DeviceReduceSingleTileKernelINS2_10policy_hubIdjN4cuda3std3__44plusIdEEE10Policy1000EN6thrust24THRUST_300001_SM_1000_NS12zip_iteratorINS7_5tupleIJNSD_6detail15normal_iteratorINSD_10device_ptrIiEEEESK_EEEEEPdjS9_dd4simpEEvT0_T1_T2_T3_T4_T6_)
        /*01d0*/ 	.word	0x00000028


	//----- nvinfo : EIATTR_MIN_STACK_SIZE
	.align		4
.L_122:
        /*01d4*/ 	.byte	0x04, 0x12
        /*01d6*/ 	.short	(.L_124 - .L_123)
	.align		4
.L_123:
        /*01d8*/ 	.word	index@(_ZN3cub18CUB_300001_SM_10006detail8for_each13static_kernelINS2_12policy_hub_t12policy_500_tEmN6thrust24THRUST_300001_SM_1000_NS8cuda_cub20__uninitialized_fill7functorINS7_10device_ptrIiEEiEEEEvT0_T1_)
        /*01dc*/ 	.word	0x00000000


	//----- nvinfo : EIATTR_MIN_STACK_SIZE
	.align		4
.L_124:
        /*01e0*/ 	.byte	0x04, 0x12
        /*01e2*/ 	.short	(.L_126 - .L_125)
	.align		4
.L_125:
        /*01e4*/ 	.word	index@(_ZN3cub18CUB_300001_SM_10006detail11EmptyKernelIvEEvv)
        /*01e8*/ 	.word	0x00000000
.L_126:


//--------------------- .nv.compat                --------------------------
	.section	.nv.compat,"",@"SHT_CUDA_COMPAT_INFO"
	.align	4
        /*0000*/ 	.byte	0x02, 0x09, 0x00, 0x00, 0x02, 0x02, 0x01, 0x00, 0x02, 0x05, 0x05, 0x00, 0x03, 0x07, 0x01, 0x01
        /*0010*/ 	.byte	0x02, 0x03, 0x00, 0x00, 0x02, 0x06, 0x01, 0x00, 0x04, 0x0b, 0x08, 0x00, 0x01, 0x00, 0x00, 0x00
        /*0020*/ 	.byte	0x00, 0x00, 0x00, 0x00


//--------------------- .nv.info._ZN3cub18CUB_300001_SM_10006detail4scan16DeviceScanKernelINS2_10policy_hubIiiimN4cuda3std3__44plusIvEEE10Policy1000EN6thrust24THRUST_300001_SM_1000_NS6detail15normal_iteratorINSD_10device_ptrIiEEEESI_NS0_13ScanTileStateIiLb1EEES9_NS0_8NullTypeEmiLb0ESL_EEvT0_T1_T2_iT3_T4_T5_ --------------------------
	.section	.nv.info._ZN3cub18CUB_300001_SM_10006detail4scan16DeviceScanKernelINS2_10policy_hubIiiimN4cuda3std3__44plusIvEEE10Policy1000EN6thrust24THRUST_300001_SM_1000_NS6detail15normal_iteratorINSD_10device_ptrIiEEEESI_NS0_13ScanTileStateIiLb1EEES9_NS0_8NullTypeEmiLb0ESL_EEvT0_T1_T2_iT3_T4_T5_,"",@"SHT_CUDA_INFO"
	.sectionflags	@""
	.align	4


	//----- nvinfo : EIATTR_CUDA_API_VERSION
	.align		4
        /*0000*/ 	.byte	0x04, 0x37
        /*0002*/ 	.short	(.L_128 - .L_127)
.L_127:
        /*0004*/ 	.word	0x00000082


	//----- nvinfo : EIATTR_KPARAM_INFO
	.align		4
.L_128:
        /*0008*/ 	.byte	0x04, 0x17
        /*000a*/ 	.short	(.L_130 - .L_129)
.L_129:
        /*000c*/ 	.word	0x00000000
        /*0010*/ 	.short	0x0006
        /*0012*/ 	.short	0x0020
        /*0014*/ 	.byte	0x00, 0xf0, 0x21, 0x00


	//----- nvinfo : EIATTR_KPARAM_INFO
	.align		4
.L_130:
        /*0018*/ 	.byte	0x04, 0x17
        /*001a*/ 	.short	(.L_132 - .L_131)
.L_131:
        /*001c*/ 	.word	0x00000000
        /*0020*/ 	.short	0x0005
        /*0022*/ 	.short	0x001d
        /*0024*/ 	.byte	0x00, 0xf0, 0x05, 0x00


	//----- nvinfo : EIATTR_KPARAM_INFO
	.align		4
.L_132:
        /*0028*/ 	.byte	0x04, 0x17
        /*002a*/ 	.short	(.L_134 - .L_133)
.L_133:
        /*002c*/ 	.word	0x00000000
        /*0030*/ 	.short	0x0004
        /*0032*/ 	.short	0x001c
        /*0034*/ 	.byte	0x00, 0xf0, 0x05, 0x00


	//----- nvinfo : EIATTR_KPARAM_INFO
	.align		4
.L_134:
        /*0038*/ 	.byte	0x04, 0x17
        /*003a*/ 	.short	(.L_136 - .L_135)
.L_135:
        /*003c*/ 	.word	0x00000000
        /*0040*/ 	.short	0x0003
        /*0042*/ 	.short	0x0018
        /*0044*/ 	.byte	0x00, 0xf0, 0x11, 0x00


	//----- nvinfo : EIATTR_KPARAM_INFO
	.align		4
.L_136:
        /*0048*/ 	.byte	0x04, 0x17
        /*004a*/ 	.short	(.L_138 - .L_137)
.L_137:
        /*004c*/ 	.word	0x00000000
        /*0050*/ 	.short	0x0002
        /*0052*/ 	.short	0x0010
        /*0054*/ 	.byte	0x00, 0xf0, 0x21, 0x00


	//----- nvinfo : EIATTR_KPARAM_INFO
	.align		4
.L_138:
        /*0058*/ 	.byte	0x04, 0x17
        /*005a*/ 	.short	(.L_140 - .L_139)
.L_139:
        /*005c*/ 	.word	0x00000000
        /*0060*/ 	.short	0x0001
        /*0062*/ 	.short	0x0008
        /*0064*/ 	.byte	0x00, 0xf0, 0x21, 0x00


	//----- nvinfo : EIATTR_KPARAM_INFO
	.align		4
.L_140:
        /*0068*/ 	.byte	0x04, 0x17
        /*006a*/ 	.short	(.L_142 - .L_141)
.L_141:
        /*006c*/ 	.word	0x00000000
        /*0070*/ 	.short	0x0000
        /*0072*/ 	.short	0x0000
        /*0074*/ 	.byte	0x00, 0xf0, 0x21, 0x00


	//----- nvinfo : EIATTR_SPARSE_MMA_MASK
	.align		4
.L_142:
        /*0078*/ 	.byte	0x03, 0x50
        /*007a*/ 	.short	0x0000


	//----- nvinfo : EIATTR_MAXREG_COUNT
	.align		4
        /*007c*/ 	.byte	0x03, 0x1b
        /*007e*/ 	.short	0x0080


	//----- nvinfo : EIATTR_NUM_BARRIERS
	.align		4
        /*0080*/ 	.byte	0x02, 0x4c
        /*0082*/ 	.byte	0x01
	.zero		1


	//----- nvinfo : EIATTR_MERCURY_ISA_VERSION
	.align		4
        /*0084*/ 	.byte	0x03, 0x5f
        /*0086*/ 	.short	0x0101


	//----- nvinfo : EIATTR_COOP_GROUP_MASK_REGIDS
	.align		4
        /*0088*/ 	.byte	0x04, 0x29
        /*008a*/ 	.short	(.L_144 - .L_143)


	//   ....[0]....
.L_143:
        /*008c*/ 	.word	0xffffffff


	//   ....[1]....
        /*0090*/ 	.word	0xffffffff


	//   ....[2]....
        /*0094*/ 	.word	0xffffffff


	//   ....[3]....
        /*0098*/ 	.word	0xffffffff


	//   ....[4]....
        /*009c*/ 	.word	0xffffffff


	//   ....[5]....
        /*00a0*/ 	.word	0xffffffff


	//   ....[6]....
        /*00a4*/ 	.word	0xffffffff


	//   ....[7]....
        /*00a8*/ 	.word	0xffffffff


	//   ....[8]....
        /*00ac*/ 	.word	0xffffffff


	//   ....[9]....
        /*00b0*/ 	.word	0xffffffff


	//   ....[10]....
        /*00b4*/ 	.word	0xffffffff


	//   ....[11]....
        /*00b8*/ 	.word	0xffffffff


	//   ....[12]....
        /*00bc*/ 	.word	0xffffffff


	//   ....[13]....
        /*00c0*/ 	.word	0xffffffff


	//   ....[14]....
        /*00c4*/ 	.word	0xffffffff


	//   ....[15]....
        /*00c8*/ 	.word	0xffffffff


	//   ....[16]....
        /*00cc*/ 	.word	0xffffffff


	//   ....[17]....
        /*00d0*/ 	.word	0xffffffff


	//   ....[18]....
        /*00d4*/ 	.word	0xffffffff


	//   ....[19]....
        /*00d8*/ 	.word	0xffffffff


	//   ....[20]....
        /*00dc*/ 	.word	0xffffffff


	//   ....[21]....
        /*00e0*/ 	.word	0xffffffff


	//   ....[22]....
        /*00e4*/ 	.word	0xffffffff


	//   ....[23]....
        /*00e8*/ 	.word	0xffffffff


	//   ....[24]....
        /*00ec*/ 	.word	0xffffffff


	//   ....[25]....
        /*00f0*/ 	.word	0xffffffff


	//   ....[26]....
        /*00f4*/ 	.word	0xffffffff


	//   ....[27]....
        /*00f8*/ 	.word	0xffffffff


	//   ....[28]....
        /*00fc*/ 	.word	0xffffffff


	//   ....[29]....
        /*0100*/ 	.word	0xffffffff


	//   ....[30]....
        /*0104*/ 	.word	0xffffffff


	//   ....[31]....
        /*0108*/ 	.word	0xffffffff


	//   ....[32]....
        /*010c*/ 	.word	0xffffffff


	//   ....[33]....
        /*0110*/ 	.word	0xffffffff


	//   ....[34]....
        /*0114*/ 	.word	0xffffffff


	//   ....[35]....
        /*0118*/ 	.word	0xffffffff


	//   ....[36]....
        /*011c*/ 	.word	0xffffffff


	//   ....[37]....
        /*0120*/ 	.word	0xffffffff


	//   ....[38]....
        /*0124*/ 	.word	0xffffffff


	//   ....[39]....
        /*0128*/ 	.word	0xffffffff


	//   ....[40]....
        /*012c*/ 	.word	0xffffffff


	//   ....[41]....
        /*0130*/ 	.word	0xffffffff


	//   ....[42]....
        /*0134*/ 	.word	0xffffffff


	//   ....[43]....
        /*0138*/ 	.word	0xffffffff


	//   ....[44]....
        /*013c*/ 	.word	0xffffffff


	//   ....[45]....
        /*0140*/ 	.word	0xffffffff


	//   ....[46]....
        /*0144*/ 	.word	0xffffffff


	//   ....[47]....
        /*0148*/ 	.word	0xffffffff


	//   ....[48]....
        /*014c*/ 	.word	0xffffffff


	//   ....[49]....
        /*0150*/ 	.word	0xffffffff


	//   ....[50]....
        /*0154*/ 	.word	0xffffffff


	//   ....[51]....
        /*0158*/ 	.word	0xffffffff


	//   ....[52]....
        /*015c*/ 	.word	0xffffffff


	//   ....[53]....
        /*0160*/ 	.word	0xffffffff


	//   ....[54]....
        /*0164*/ 	.word	0xffffffff


	//   ....[55]....
        /*0168*/ 	.word	0xffffffff


	//   ....[56]....
        /*016c*/ 	.word	0xffffffff


	//   ....[57]....
        /*0170*/ 	.word	0xffffffff


	//   ....[58]....
        /*0174*/ 	.word	0xffffffff


	//   ....[59]....
        /*0178*/ 	.word	0xffffffff


	//   ....[60]....
        /*017c*/ 	.word	0x05000008


	//   ....[61]....
        /*0180*/ 	.word	0x05000008


	//   ....[62]....
        /*0184*/ 	.word	0x05000008


	//   ....[63]....
        /*0188*/ 	.word	0x05000008


	//   ....[64]....
        /*018c*/ 	.word	0x05000008


	//   ....[65]....
        /*0190*/ 	.word	0x05000008


	//   ....[66]....
        /*0194*/ 	.word	0x05000008


	//   ....[67]....
        /*0198*/ 	.word	0x05000008


	//   ....[68]....
        /*019c*/ 	.word	0x05000008


	//   ....[69]....
        /*01a0*/ 	.word	0x05000008


	//   ....[70]....
        /*01a4*/ 	.word	0x05000008


	//   ....[71]....
        /*01a8*/ 	.word	0x05000008


	//   ....[72]....
        /*01ac*/ 	.word	0x05000008


	//   ....[73]....
        /*01b0*/ 	.word	0x05000008


	//   ....[74]....
        /*01b4*/ 	.word	0x05000008


	//   ....[75]....
        /*01b8*/ 	.word	0x05000008


	//   ....[76]....
        /*01bc*/ 	.word	0x05000008


	//   ....[77]....
        /*01c0*/ 	.word	0x05000008


	//   ....[78]....
        /*01c4*/ 	.word	0x05000008


	//   ....[79]....
        /*01c8*/ 	.word	0x05000008


	//   ....[80]....
        /*01cc*/ 	.word	0x05000008


	//   ....[81]....
        /*01d0*/ 	.word	0x05000008


	//   ....[82]....
        /*01d4*/ 	.word	0x05000008


	//   ....[83]....
        /*01d8*/ 	.word	0x05000008


	//   ....[84]....
        /*01dc*/ 	.word	0x05000008


	//   ....[85]....
        /*01e0*/ 	.word	0x05000008


	//   ....[86]....
        /*01e4*/ 	.word	0x05000008


	//   ....[87]....
        /*01e8*/ 	.word	0x05000008


	//   ....[88]....
        /*01ec*/ 	.word	0x05000008


	//   ....[89]....
        /*01f0*/ 	.word	0x05000008


	//   ....[90]....
        /*01f4*/ 	.word	0x05000008


	//   ....[91]....
        /*01f8*/ 	.word	0x05000008


	//   ....[92]....
        /*01fc*/ 	.word	0x05000008


	//   ....[93]....
        /*0200*/ 	.word	0x05000008


	//   ....[94]....
        /*0204*/ 	.word	0x05000008


	//   ....[95]....
        /*0208*/ 	.word	0x05000008


	//----- nvinfo : EIATTR_COOP_GROUP_INSTR_OFFSETS
	.align		4
.L_144:
        /*020c*/ 	.byte	0x04, 0x28
        /*020e*/ 	.short	(.L_146 - .L_145)


	//   ....[0]....
.L_145:
        /*0210*/ 	.word	0x00000470


	//   ....[1]....
        /*0214*/ 	.word	0x000006a0


	//   ....[2]....
        /*0218*/ 	.word	0x000006c0


	//   ....[3]....
        /*021c*/ 	.word	0x000006e0


	//   ....[4]....
        /*0220*/ 	.word	0x00000700


	//   ....[5]....
        /*0224*/ 	.word	0x00000720


	//   ....[6]....
        /*0228*/ 	.word	0x00000b20


	//   ....[7]....
        /*022c*/ 	.word	0x00000b40


	//   ....[8]....
        /*0230*/ 	.word	0x00000b60


	//   ....[9]....
        /*0234*/ 	.word	0x00000b80


	//   ....[10]....
        /*0238*/ 	.word	0x00000ba0


	//   ....[11]....
        /*023c*/ 	.word	0x00000fa0


	//   ....[12]....
        /*0240*/ 	.word	0x00001030


	//   ....[13]....
        /*0244*/ 	.word	0x00001090


	//   ....[14]....
        /*0248*/ 	.word	0x00001130


	//   ....[15]....
        /*024c*/ 	.word	0x00001190


	//   ....[16]....
        /*0250*/ 	.word	0x000011d0


	//   ....[17]....
        /*0254*/ 	.word	0x00001220


	//   ....[18]....
        /*0258*/ 	.word	0x00001270


	//   ....[19]....
        /*025c*/ 	.word	0x00001280


	//   ....[20]....
        /*0260*/ 	.word	0x00001360


	//   ....[21]....
        /*0264*/ 	.word	0x000013f0


	//   ....[22]....
        /*0268*/ 	.word	0x00001440


	//   ....[23]....
        /*026c*/ 	.word	0x000014a0


	//   ....[24]....
        /*0270*/ 	.word	0x00001500


	//   ....[25]....
        /*0274*/ 	.word	0x00001540


	//   ....[26]....
        /*0278*/ 	.word	0x00001580


	//   ....[27]....
        /*027c*/ 	.word	0x000015c0


	//   ....[28]....
        /*0280*/ 	.word	0x000015d0


	//   ....[29]....
        /*0284*/ 	.word	0x00001a50


	//   ....[30]....
        /*0288*/ 	.word	0x00002410


	//   ....[31]....
        /*028c*/ 	.word	0x00002640


	//   ....[32]....
        /*0290*/ 	.word	0x00002660


	//   ....[33]....
        /*0294*/ 	.word	0x00002680


	//   ....[34]....
        /*0298*/ 	.word	0x000026a0


	//   ....[35]....
        /*029c*/ 	.word	0x000026c0


	//   ....[36]....
        /*02a0*/ 	.word	0x00002a50


	//   ....[37]....
        /*02a4*/ 	.word	0x00002a70


	//   ....[38]....
        /*02a8*/ 	.word	0x00002a90


	//   ....[39]....
        /*02ac*/ 	.word	0x00002ab0


	//   ....[40]....
        /*02b0*/ 	.word	0x00002ad0


	//   ....[41]....
        /*02b4*/ 	.word	0x00002ed0


	//   ....[42]....
        /*02b8*/ 	.word	0x00002f60


	//   ....[43]....
        /*02bc*/ 	.word	0x00002fc0


	//   ....[44]....
        /*02c0*/ 	.word	0x00003030


	//   ....[45]....
        /*02c4*/ 	.word	0x00003090


	//   ....[46]....
        /*02c8*/ 	.word	0x000030f0


	//   ....[47]....
        /*02cc*/ 	.word	0x00003140


	//   ....[48]....
        /*02d0*/ 	.word	0x000031a0


	//   ....[49]....
        /*02d4*/ 	.word	0x000031b0


	//   ....[50]....
        /*02d8*/ 	.word	0x00003290


	//   ....[51]....
        /*02dc*/ 	.word	0x00003320


	//   ....[52]....
        /*02e0*/ 	.word	0x00003370


	//   ....[53]....
        /*02e4*/ 	.word	0x000033e0


	//   ....[54]....
        /*02e8*/ 	.word	0x00003440


	//   ....[55]....
        /*02ec*/ 	.word	0x00003490


	//   ....[56]....
        /*02f0*/ 	.word	0x000034f0


	//   ....[57]....
        /*02f4*/ 	.word	0x00003530


	//   ....[58]....
        /*02f8*/ 	.word	0x00003540


	//   ....[59]....
        /*02fc*/ 	.word	0x000039a0


	//   ....[60]....
        /*0300*/ 	.word	0x00003f50


	//   ....[61]....
        /*0304*/ 	.word	0x00003fd0


	//   ....[62]....
        /*0308*/ 	.word	0x00004070


	//   ....[63]....
        /*030c*/ 	.word	0x00004160


	//   ....[64]....
        /*0310*/ 	.word	0x000041e0


	//   ....[65]....
        /*0314*/ 	.word	0x00004260


	//   ....[66]....
        /*0318*/ 	.word	0x000042e0


	//   ....[67]....
        /*031c*/ 	.word	0x00004360


	//   ....[68]....
        /*0320*/ 	.word	0x00004400


	//   ....[69]....
        /*0324*/ 	.word	0x00004470


	//   ....[70]....
        /*0328*/ 	.word	0x000044f0


	//   ....[71]....
        /*032c*/ 	.word	0x00004570


	//   ....[72]....
        /*0330*/ 	.word	0x00004620


	//   ....[73]....
        /*0334*/ 	.word	0x000046a0


	//   ....[74]....
        /*0338*/ 	.word	0x00004710


	//   ....[75]....
        /*033c*/ 	.word	0x00004780


	//   ....[76]....
        /*0340*/ 	.word	0x000047f0


	//   ....[77]....
        /*0344*/ 	.word	0x00004850


	//   ....[78]....
        /*0348*/ 	.word	0x000048c0


	//   ....[79]....
        /*034c*/ 	.word	0x00004940


	//   ....[80]....
        /*0350*/ 	.word	0x000049e0


	//   ....[81]....
        /*0354*/ 	.word	0x00004ab0


	//   ....[82]....
        /*0358*/ 	.word	0x00004b30


	//   ....[83]....
        /*035c*/ 	.word	0x00004bd0


	//   ....[84]....
        /*0360*/ 	.word	0x00004c60


	//   ....[85]....
        /*0364*/ 	.word	0x00004cd0


	//   ....[86]....
        /*0368*/ 	.word	0x00004d70


	//   ....[87]....
        /*036c*/ 	.word	0x00004de0


	//   ....[88]....
        /*0370*/ 	.word	0x00004e60


	//   ....[89]....
        /*0374*/ 	.word	0x00004ee0


	//   ....[90]....
        /*0378*/ 	.word	0x00004f90


	//   ....[91]....
        /*037c*/ 	.word	0x00005030


	//   ....[92]....
        /*0380*/ 	.word	0x000050c0


	//   ....[93]....
        /*0384*/ 	.word	0x00005160


	//   ....[94]....
        /*0388*/ 	.word	0x000051e0


	//   ....[95]....
        /*038c*/ 	.word	0x00005240


	//----- nvinfo : EIATTR_VRC_CTA_INIT_COUNT
	.align		4
.L_146:
        /*0390*/ 	.byte	0x02, 0x4a
	.zero		1
	.zero		1


	//----- nvinfo : EIATTR_EXIT_INSTR_OFFSETS
	.align		4
        /*0394*/ 	.byte	0x04, 0x1c
        /*0396*/ 	.short	(.L_148 - .L_147)


	//   ....[0]....
.L_147:
        /*0398*/ 	.word	0x00001cc0


	//   ....[1]....
        /*039c*/ 	.word	0x00001cf0


	//   ....[2]....
        /*03a0*/ 	.word	0x00003ee0


	//   ....[3]....
        /*03a4*/ 	.word	0x00003f00


	//----- nvinfo : EIATTR_MAX_THREADS
	.align		4
.L_148:
        /*03a8*/ 	.byte	0x04, 0x05
        /*03aa*/ 	.short	(.L_150 - .L_149)
.L_149:
        /*03ac*/ 	.word	0x000001a0
        /*03b0*/ 	.word	0x00000001
        /*03b4*/ 	.word	0x00000001


	//----- nvinfo : EIATTR_CRS_STACK_SIZE
	.align		4
.L_150:
        /*03b8*/ 	.byte	0x04, 0x1e
        /*03ba*/ 	.short	(.L_152 - .L_151)
.L_151:
        /*03bc*/ 	.word	0x00000000


	//----- nvinfo : EIATTR_CBANK_PARAM_SIZE
	.align		4
.L_152:
        /*03c0*/ 	.byte	0x03, 0x19
        /*03c2*/ 	.short	0x0028


	//----- nvinfo : EIATTR_PARAM_CBANK
	.align		4
        /*03c4*/ 	.byte	0x04, 0x0a
        /*03c6*/ 	.short	(.L_154 - .L_153)
	.align		4
.L_153:
        /*03c8*/ 	.word	index@(.nv.constant0._ZN3cub18CUB_300001_SM_10006detail4scan16DeviceScanKernelINS2_10policy_hubIiiimN4cuda3std3__44plusIvEEE10Policy1000EN6thrust24THRUST_300001_SM_1000_NS6detail15normal_iteratorINSD_10device_ptrIiEEEESI_NS0_13ScanTileStateIiLb1EEES9_NS0_8NullTypeEmiLb0ESL_EEvT0_T1_T2_iT3_T4_T5_)
        /*03cc*/ 	.short	0x0380
        /*03ce*/ 	.short	0x0028


	//----- nvinfo : EIATTR_SW_WAR
	.align		4
.L_154:
        /*03d0*/ 	.byte	0x04, 0x36
        /*03d2*/ 	.short	(.L_156 - .L_155)
.L_155:
        /*03d4*/ 	.word	0x00000008
.L_156:


//--------------------- .nv.info._ZN3cub18CUB_300001_SM_10006detail4scan16DeviceScanKernelINS2_10policy_hubIiiijN4cuda3std3__44plusIvEEE10Policy1000EN6thrust24THRUST_300001_SM_1000_NS6detail15normal_iteratorINSD_10device_ptrIiEEEESI_NS0_13ScanTileStateIiLb1EEES9_NS0_8NullTypeEjiLb0ESL_EEvT0_T1_T2_iT3_T4_T5_ --------------------------
	.section	.nv.info._ZN3cub18CUB_300001_SM_10006detail4scan16DeviceScanKernelINS2_10policy_hubIiiijN4cuda3std3__44plusIvEEE10Policy1000EN6thrust24THRUST_300001_SM_1000_NS6detail15normal_iteratorINSD_10device_ptrIiEEEESI_NS0_13ScanTileStateIiLb1EEES9_NS0_8NullTypeEjiLb0ESL_EEvT0_T1_T2_iT3_T4_T5_,"",@"SHT_CUDA_INFO"
	.sectionflags	@""
	.align	4


	//----- nvinfo : EIATTR_CUDA_API_VERSION
	.align		4
        /*0000*/ 	.byte	0x04, 0x37
        /*0002*/ 	.short	(.L_158 - .L_157)
.L_157:
        /*0004*/ 	.word	0x00000082


	//----- nvinfo : EIATTR_KPARAM_INFO
	.align		4
.L_158:
        /*0008*/ 	.byte	0x04, 0x17
        /*000a*/ 	.short	(.L_160 - .L_159)
.L_159:
        /*000c*/ 	.word	0x00000000
        /*0010*/ 	.short	0x0006
        /*0012*/ 	.short	0x0020
        /*0014*/ 	.byte	0x00, 0xf0, 0x11, 0x00


	//----- nvinfo : EIATTR_KPARAM_INFO
	.align		4
.L_160:
        /*0018*/ 	.byte	0x04, 0x17
        /*001a*/ 	.short	(.L_162 - .L_161)
.L_161:
        /*001c*/ 	.word	0x00000000
        /*0020*/ 	.short	0x0005
        /*0022*/ 	.short	0x001d
        /*0024*/ 	.byte	0x00, 0xf0, 0x05, 0x00


	//----- nvinfo : EIATTR_KPARAM_INFO
	.align		4
.L_162:
        /*0028*/ 	.byte	0x04, 0x17
        /*002a*/ 	.short	(.L_164 - .L_163)
.L_163:
        /*002c*/ 	.word	0x00000000
        /*0030*/ 	.short	0x0004
        /*0032*/ 	.short	0x001c
        /*0034*/ 	.byte	0x00, 0xf0, 0x05, 0x00


	//----- nvinfo : EIATTR_KPARAM_INFO
	.align		4
.L_164:
        /*0038*/ 	.byte	0x04, 0x17
        /*003a*/ 	.short	(.L_166 - .L_165)
.L_165:
        /*003c*/ 	.word	0x00000000
        /*0040*/ 	.short	0x0003
        /*0042*/ 	.short	0x0018
        /*0044*/ 	.byte	0x00, 0xf0, 0x11, 0x00


	//----- nvinfo : EIATTR_KPARAM_INFO
	.align		4
.L_166:
        /*0048*/ 	.byte	0x04, 0x17
        /*004a*/ 	.short	(.L_168 - .L_167)
.L_167:
        /*004c*/ 	.word	0x00000000
        /*0050*/ 	.short	0x0002
        /*0052*/ 	.short	0x0010
        /*0054*/ 	.byte	0x00, 0xf0, 0x21, 0x00


	//----- nvinfo : EIATTR_KPARAM_INFO
	.align		4
.L_168:
        /*0058*/ 	.byte	0x04, 0x17
        /*005a*/ 	.short	(.L_170 - .L_169)
.L_169:
        /*005c*/ 	.word	0x00000000
        /*0060*/ 	.short	0x0001
        /*0062*/ 	.short	0x0008
        /*0064*/ 	.byte	0x00, 0xf0, 0x21, 0x00


	//----- nvinfo : EIATTR_KPARAM_INFO
	.align		4
.L_170:
        /*0068*/ 	.byte	0x04, 0x17
        /*006a*/ 	.short	(.L_172 - .L_171)
.L_171:
        /*006c*/ 	.word	0x00000000
        /*0070*/ 	.short	0x0000
        /*0072*/ 	.short	0x0000
        /*0074*/ 	.byte	0x00, 0xf0, 0x21, 0x00


	//----- nvinfo : EIATTR_SPARSE_MMA_MASK
	.align		4
.L_172:
        /*0078*/ 	.byte	0x03, 0x50
        /*007a*/ 	.short	0x0000


	//----- nvinfo : EIATTR_MAXREG_COUNT
	.align		4
        /*007c*/ 	.byte	0x03, 0x1b
        /*007e*/ 	.short	0x00a8


	//----- nvinfo : EIATTR_NUM_BARRIERS
	.align		4
        /*0080*/ 	.byte	0x02, 0x4c
        /*0082*/ 	.byte	0x01
	.zero		1


	//----- nvinfo : EIATTR_MERCURY_ISA_VERSION
	.align		4
        /*0084*/ 	.byte	0x03, 0x5f
        /*0086*/ 	.short	0x0101


	//----- nvinfo : EIATTR_UNUSED_LOAD_BYTE_OFFSET
	.align		4
        /*0088*/ 	.byte	0x04, 0x44
        /*008a*/ 	.short	(.L_174 - .L_173)


	//   ....[0]....
.L_173:
        /*008c*/ 	.word	0x00002a20
        /*0090*/ 	.word	0x00000fff


	//----- nvinfo : EIATTR_COOP_GROUP_MASK_REGIDS
	.align		4
.L_174:
        /*0094*/ 	.byte	0x04, 0x29
        /*0096*/ 	.short	(.L_176 - .L_175)


	//   ....[0]....
.L_175:
        /*0098*/ 	.word	0xffffffff


	//   ....[1]....
        /*009c*/ 	.word	0xffffffff


	//   ....[2]....
        /*00a0*/ 	.word	0xffffffff


	//   ....[3]....
        /*00a4*/ 	.word	0xffffffff


	//   ....[4]....
        /*00a8*/ 	.word	0xffffffff


	//   ....[5]....
        /*00ac*/ 	.word	0xffffffff


	//   ....[6]....
        /*00b0*/ 	.word	0xffffffff


	//   ....[7]....
        /*00b4*/ 	.word	0xffffffff


	//   ....[8]....
        /*00b8*/ 	.word	0xffffffff


	//   ....[9]....
        /*00bc*/ 	.word	0xffffffff


	//   ....[10]....
        /*00c0*/ 	.word	0xffffffff


	//   ....[11]....
        /*00c4*/ 	.word	0xffffffff


	//   ....[12]....
        /*00c8*/ 	.word	0xffffffff


	//   ....[13]....
        /*00cc*/ 	.word	0xffffffff


	//   ....[14]....
        /*00d0*/ 	.word	0xffffffff


	//   ....[15]....
        /*00d4*/ 	.word	0xffffffff


	//   ....[16]....
        /*00d8*/ 	.word	0xffffffff


	//   ....[17]....
        /*00dc*/ 	.word	0xffffffff


	//   ....[18]....
        /*00e0*/ 	.word	0xffffffff


	//   ....[19]....
        /*00e4*/ 	.word	0xffffffff


	//   ....[20]....
        /*00e8*/ 	.word	0xffffffff


	//   ....[21]....
        /*00ec*/ 	.word	0xffffffff


	//   ....[22]....
        /*00f0*/ 	.word	0xffffffff


	//   ....[23]....
        /*00f4*/ 	.word	0xffffffff


	//   ....[24]....
        /*00f8*/ 	.word	0xffffffff


	//   ....[25]....
        /*00fc*/ 	.word	0xffffffff


	//   ....[26]....
        /*0100*/ 	.word	0xffffffff


	//   ....[27]....
        /*0104*/ 	.word	0xffffffff


	//   ....[28]....
        /*0108*/ 	.word	0xffffffff


	//   ....[29]....
        /*010c*/ 	.word	0xffffffff


	//   ....[30]....
        /*0110*/ 	.word	0xffffffff


	//   ....[31]....
        /*0114*/ 	.word	0xffffffff


	//   ....[32]....
        /*0118*/ 	.word	0xffffffff


	//   ....[33]....
        /*011c*/ 	.word	0xffffffff


	//   ....[34]....
        /*0120*/ 	.word	0xffffffff


	//   ....[35]....
        /*0124*/ 	.word	0xffffffff


	//   ....[36]....
        /*0128*/ 	.word	0xffffffff


	//   ....[37]....
        /*012c*/ 	.word	0xffffffff


	//   ....[38]....
        /*0130*/ 	.word	0xffffffff


	//   ....[39]....
        /*0134*/ 	.word	0xffffffff


	//   ....[40]....
        /*0138*/ 	.word	0xffffffff


	//   ....[41]....
        /*013c*/ 	.word	0xffffffff


	//   ....[42]....
        /*0140*/ 	.word	0xffffffff


	//   ....[43]....
        /*0144*/ 	.word	0xffffffff


	//   ....[44]....
        /*0148*/ 	.word	0xffffffff


	//   ....[45]....
        /*014c*/ 	.word	0xffffffff


	//   ....[46]....
        /*0150*/ 	.word	0xffffffff


	//   ....[47]....
        /*0154*/ 	.word	0xffffffff


	//   ....[48]....
        /*0158*/ 	.word	0xffffffff


	//   ....[49]....
        /*015c*/ 	.word	0xffffffff


	//   ....[50]....
        /*0160*/ 	.word	0xffffffff


	//   ....[51]....
        /*0164*/ 	.word	0xffffffff


	//   ....[52]....
        /*0168*/ 	.word	0xffffffff


	//   ....[53]....
        /*016c*/ 	.word	0xffffffff


	//   ....[54]....
        /*0170*/ 	.word	0xffffffff


	//   ....[55]....
        /*0174*/ 	.word	0xffffffff


	//   ....[56]....
        /*0178*/ 	.word	0xffffffff


	//   ....[57]....
        /*017c*/ 	.word	0xffffffff


	//   ....[58]....
        /*0180*/ 	.word	0xffffffff


	//   ....[59]....
        /*0184*/ 	.word	0xffffffff


	//   ....[60]....
        /*0188*/ 	.word	0x05000015


	//   ....[61]....
        /*018c*/ 	.word	0x05000015


	//   ....[62]....
        /*0190*/ 	.word	0x05000015


	//   ....[63]....
        /*0194*/ 	.word	0x05000015


	//   ....[64]....
        /*0198*/ 	.word	0x05000015


	//   ....[65]....
        /*019c*/ 	.word	0x05000015


	//   ....[66]....
        /*01a0*/ 	.word	0x05000015


	//   ....[67]....
        /*01a4*/ 	.word	0x05000015


	//   ....[68]....
        /*01a8*/ 	.word	0x05000015


	//   ....[69]....
        /*01ac*/ 	.word	0x05000015


	//   ....[70]....
        /*01b0*/ 	.word	0x05000015


	//   ....[71]....
        /*01b4*/ 	.word	0x05000015


	//   ....[72]....
        /*01b8*/ 	.word	0x05000015


	//   ....[73]....
        /*01bc*/ 	.word	0x05000015


	//   ....[74]....
        /*01c0*/ 	.word	0x05000015


	//   ....[75]....
        /*01c4*/ 	.word	0x05000015


	//   ....[76]....
        /*01c8*/ 	.word	0x05000015


	//   ....[77]....
        /*01cc*/ 	.word	0x05000015


	//   ....[78]....
        /*01d0*/ 	.word	0x05000015


	//   ....[79]....
        /*01d4*/ 	.word	0x05000015


	//   ....[80]....
        /*01d8*/ 	.word	0x05000015


	//   ....[81]....
        /*01dc*/ 	.word	0x05000015


	//   ....[82]....
        /*01e0*/ 	.word	0x05000015


	//   ....[83]....
        /*01e4*/ 	.word	0x05000015


	//   ....[84]....
        /*01e8*/ 	.word	0x05000015


	//   ....[85]....
        /*01ec*/ 	.word	0x05000015


	//   ....[86]....
        /*01f0*/ 	.word	0x05000015


	//   ....[87]....
        /*01f4*/ 	.word	0x05000015


	//   ....[88]....
        /*01f8*/ 	.word	0x05000015


	//   ....[89]....
        /*01fc*/ 	.word	0x05000015


	//   ....[90]....
        /*0200*/ 	.word	0x05000015


	//   ....[91]....
        /*0204*/ 	.word	0x05000015


	//   ....[92]....
        /*0208*/ 	.word	0x05000015


	//   ....[93]....
        /*020c*/ 	.word	0x05000015


	//   ....[94]....
        /*0210*/ 	.word	0x05000015


	//   ....[95]....
        /*0214*/ 	.word	0x05000015


	//----- nvinfo : EIATTR_COOP_GROUP_INSTR_OFFSETS
	.align		4
.L_176:
        /*0218*/ 	.byte	0x04, 0x28
        /*021a*/ 	.short	(.L_178 - .L_177)


	//   ....[0]....
.L_177:
        /*021c*/ 	.word	0x000004b0


	//   ....[1]....
        /*0220*/ 	.word	0x00000680


	//   ....[2]....
        /*0224*/ 	.word	0x000006a0


	//   ....[3]....
        /*0228*/ 	.word	0x000006c0


	//   ....[4]....
        /*022c*/ 	.word	0x000006e0


	//   ....[5]....
        /*0230*/ 	.word	0x00000700


	//   ....[6]....
        /*0234*/ 	.word	0x00000ae0


	//   ....[7]....
        /*0238*/ 	.word	0x00000b00


	//   ....[8]....
        /*023c*/ 	.word	0x00000b20


	//   ....[9]....
        /*0240*/ 	.word	0x00000b40


	//   ....[10]....
        /*0244*/ 	.word	0x00000b60


	//   ....[11]....
        /*0248*/ 	.word	0x00000f10


	//   ....[12]....
        /*024c*/ 	.word	0x000010e0


	//   ....[13]....
        /*0250*/ 	.word	0x00001140


	//   ....[14]....
        /*0254*/ 	.word	0x000011d0


	//   ....[15]....
        /*0258*/ 	.word	0x00001230


	//   ....[16]....
        /*025c*/ 	.word	0x00001280


	//   ....[17]....
        /*0260*/ 	.word	0x000012e0


	//   ....[18]....
        /*0264*/ 	.word	0x00001320


	//   ....[19]....
        /*0268*/ 	.word	0x00001330


	//   ....[20]....
        /*026c*/ 	.word	0x000013f0


	//   ....[21]....
        /*0270*/ 	.word	0x000015c0


	//   ....[22]....
        /*0274*/ 	.word	0x00001610


	//   ....[23]....
        /*0278*/ 	.word	0x00001670


	//   ....[24]....
        /*027c*/ 	.word	0x000016d0


	//   ....[25]....
        /*0280*/ 	.word	0x00001710


	//   ....[26]....
        /*0284*/ 	.word	0x00001750


	//   ....[27]....
        /*0288*/ 	.word	0x00001790


	//   ....[28]....
        /*028c*/ 	.word	0x000017a0


	//   ....[29]....
        /*0290*/ 	.word	0x00001c60


	//   ....[30]....
        /*0294*/ 	.word	0x00002740


	//   ....[31]....
        /*0298*/ 	.word	0x00002910


	//   ....[32]....
        /*029c*/ 	.word	0x00002930


	//   ....[33]....
        /*02a0*/ 	.word	0x00002950


	//   ....[34]....
        /*02a4*/ 	.word	0x00002970


	//   ....[35]....
        /*02a8*/ 	.word	0x00002990


	//   ....[36]....
        /*02ac*/ 	.word	0x00002d10


	//   ....[37]....
        /*02b0*/ 	.word	0x00002d30


	//   ....[38]....
        /*02b4*/ 	.word	0x00002d50


	//   ....[39]....
        /*02b8*/ 	.word	0x00002d70


	//   ....[40]....
        /*02bc*/ 	.word	0x00002d90


	//   ....[41]....
        /*02c0*/ 	.word	0x00003140


	//   ....[42]....
        /*02c4*/ 	.word	0x00003310


	//   ....[43]....
        /*02c8*/ 	.word	0x00003370


	//   ....[44]....
        /*02cc*/ 	.word	0x000033e0


	//   ....[45]....
        /*02d0*/ 	.word	0x00003430


	//   ....[46]....
        /*02d4*/ 	.word	0x00003480


	//   ....[47]....
        /*02d8*/ 	.word	0x000034c0


	//   ....[48]....
        /*02dc*/ 	.word	0x00003530


	//   ....[49]....
        /*02e0*/ 	.word	0x00003540


	//   ....[50]....
        /*02e4*/ 	.word	0x00003620


	//   ....[51]....
        /*02e8*/ 	.word	0x000037f0


	//   ....[52]....
        /*02ec*/ 	.word	0x00003840


	//   ....[53]....
        /*02f0*/ 	.word	0x000038c0


	//   ....[54]....
        /*02f4*/ 	.word	0x00003910


	//   ....[55]....
        /*02f8*/ 	.word	0x00003960


	//   ....[56]....
        /*02fc*/ 	.word	0x000039c0


	//   ....[57]....
        /*0300*/ 	.word	0x00003a00


	//   ....[58]....
        /*0304*/ 	.word	0x00003a10


	//   ....[59]....
        /*0308*/ 	.word	0x00003eb0


	//   ....[60]....
        /*030c*/ 	.word	0x00004510


	//   ....[61]....
        /*0310*/ 	.word	0x00004590


	//   ....[62]....
        /*0314*/ 	.word	0x00004620


	//   ....[63]....
        /*0318*/ 	.word	0x00004720


	//   ....[64]....
        /*031c*/ 	.word	0x000047a0


	//   ....[65]....
        /*0320*/ 	.word	0x00004840


	//   ....[66]....
        /*0324*/ 	.word	0x000048c0


	//   ....[67]....
        /*0328*/ 	.word	0x00004950


	//   ....[68]....
        /*032c*/ 	.word	0x00004980


	//   ....[69]....
        /*0330*/ 	.word	0x00004a30


	//   ....[70]....
        /*0334*/ 	.word	0x00004ab0


	//   ....[71]....
        /*0338*/ 	.word	0x00004b30


	//   ....[72]....
        /*033c*/ 	.word	0x00004bf0


	//   ....[73]....
        /*0340*/ 	.word	0x00004c80


	//   ....[74]....
        /*0344*/ 	.word	0x00004d00


	//   ....[75]....
        /*0348*/ 	.word	0x00004d80


	//   ....[76]....
        /*034c*/ 	.word	0x00004e00


	//   ....[77]....
        /*0350*/ 	.word	0x00004e60


	//   ....[78]....
        /*0354*/ 	.word	0x00004ed0


	//   ....[79]....
        /*0358*/ 	.word	0x00004f50


	//   ....[80]....
        /*035c*/ 	.word	0x00004fe0


	//   ....[81]....
        /*0360*/ 	.word	0x000050b0


	//   ....[82]....
        /*0364*/ 	.word	0x00005140


	//   ....[83]....
        /*0368*/ 	.word	0x000051d0


	//   ....[84]....
        /*036c*/ 	.word	0x00005260


	//   ....[85]....
        /*0370*/ 	.word	0x00005310


	//   ....[86]....
        /*0374*/ 	.word	0x00005340


	//   ....[87]....
        /*0378*/ 	.word	0x000053f0


	//   ....[88]....
        /*037c*/ 	.word	0x00005470


	//   ....[89]....
        /*0380*/ 	.word	0x000054f0


	//   ....[90]....
        /*0384*/ 	.word	0x000055b0


	//   ....[91]....
        /*0388*/ 	.word	0x00005650


	//   ....[92]....
        /*038c*/ 	.word	0x000056f0


	//   ....[93]....
        /*0390*/ 	.word	0x00005780


	//   ....[94]....
        /*0394*/ 	.word	0x00005800


	//   ....[95]....
        /*0398*/ 	.word	0x00005860


	//----- nvinfo : EIATTR_VRC_CTA_INIT_COUNT
	.align		4
.L_178:
        /*039c*/ 	.byte	0x02, 0x4a
	.zero		1
	.zero		1


	//----- nvinfo : EIATTR_EXIT_INSTR_OFFSETS
	.align		4
        /*03a0*/ 	.byte	0x04, 0x1c
        /*03a2*/ 	.short	(.L_180 - .L_179)


	//   ....[0]....
.L_179:
        /*03a4*/ 	.word	0x00001f30


	//   ....[1]....
        /*03a8*/ 	.word	0x00001f50


	//   ....[2]....
        /*03ac*/ 	.word	0x000044a0


	//   ....[3]....
        /*03b0*/ 	.word	0x000044c0


	//----- nvinfo : EIATTR_MAX_THREADS
	.align		4
.L_180:
        /*03b4*/ 	.byte	0x04, 0x05
        /*03b6*/ 	.short	(.L_182 - .L_181)
.L_181:
        /*03b8*/ 	.word	0x00000180
        /*03bc*/ 	.word	0x00000001
        /*03c0*/ 	.word	0x00000001


	//----- nvinfo : EIATTR_CRS_STACK_SIZE
	.align		4
.L_182:
        /*03c4*/ 	.byte	0x04, 0x1e
        /*03c6*/ 	.short	(.L_184 - .L_183)
.L_183:
        /*03c8*/ 	.word	0x00000000


	//----- nvinfo : EIATTR_CBANK_PARAM_SIZE
	.align		4
.L_184:
        /*03cc*/ 	.byte	0x03, 0x19
        /*03ce*/ 	.short	0x0024


	//----- nvinfo : EIATTR_PARAM_CBANK
	.align		4
        /*03d0*/ 	.byte	0x04, 0x0a
        /*03d2*/ 	.short	(.L_186 - .L_185)
	.align		4
.L_185:
        /*03d4*/ 	.word	index@(.nv.constant0._ZN3cub18CUB_300001_SM_10006detail4scan16DeviceScanKernelINS2_10policy_hubIiiijN4cuda3std3__44plusIvEEE10Policy1000EN6thrust24THRUST_300001_SM_1000_NS6detail15normal_iteratorINSD_10device_ptrIiEEEESI_NS0_13ScanTileStateIiLb1EEES9_NS0_8NullTypeEjiLb0ESL_EEvT0_T1_T2_iT3_T4_T5_)
        /*03d8*/ 	.short	0x0380
        /*03da*/ 	.short	0x0024


	//----- nvinfo : EIATTR_SW_WAR
	.align		4
.L_186:
        /*03dc*/ 	.byte	0x04, 0x36
        /*03de*/ 	.short	(.L_188 - .L_187)
.L_187:
        /*03e0*/ 	.word	0x00000008
.L_188:


//--------------------- .nv.info._ZN3cub18CUB_300001_SM_10006detail4scan20DeviceScanInitKernelINS0_13ScanTileStateIiLb1EEEEEvT_i --------------------------
	.section	.nv.info._ZN3cub18CUB_300001_SM_10006detail4scan20DeviceScanInitKernelINS0_13ScanTileStateIiLb1EEEEEvT_i,"",@"SHT_CUDA_INFO"
	.sectionflags	@""
	.align	4


	//----- nvinfo : EIATTR_CUDA_API_VERSION
	.align		4
        /*0000*/ 	.byte	0x04, 0x37
        /*0002*/ 	.short	(.L_190 - .L_189)
.L_189:
        /*0004*/ 	.word	0x00000082


	//----- nvinfo : EIATTR_KPARAM_INFO
	.align		4
.L_190:
        /*0008*/ 	.byte	0x04, 0x17
        /*000a*/ 	.short	(.L_192 - .L_191)
.L_191:
        /*000c*/ 	.word	0x00000000
        /*0010*/ 	.short	0x0001
        /*0012*/ 	.short	0x0008
        /*0014*/ 	.byte	0x00, 0xf0, 0x11, 0x00


	//----- nvinfo : EIATTR_KPARAM_INFO
	.align		4
.L_192:
        /*0018*/ 	.byte	0x04, 0x17
        /*001a*/ 	.short	(.L_194 - .L_193)
.L_193:
        /*001c*/ 	.word	0x00000000
        /*0020*/ 	.short	0x0000
        /*0022*/ 	.short	0x0000
        /*0024*/ 	.byte	0x00, 0xf0, 0x21, 0x00


	//----- nvinfo : EIATTR_SPARSE_MMA_MASK
	.align		4
.L_194:
        /*0028*/ 	.byte	0x03, 0x50
        /*002a*/ 	.short	0x0000


	//----- nvinfo : EIATTR_MAXREG_COUNT
	.align		4
        /*002c*/ 	.byte	0x03, 0x1b
        /*002e*/ 	.short	0x00ff


	//----- nvinfo : EIATTR_MERCURY_ISA_VERSION
	.align		4
        /*0030*/ 	.byte	0x03, 0x5f
        /*0032*/ 	.short	0x0101


	//----- nvinfo : EIATTR_VRC_CTA_INIT_COUNT
	.align		4
        /*0034*/ 	.byte	0x02, 0x4a
	.zero		1
	.zero		1


	//----- nvinfo : EIATTR_EXIT_INSTR_OFFSETS
	.align		4
        /*0038*/ 	.byte	0x04, 0x1c
        /*003a*/ 	.short	(.L_196 - .L_195)


	//   ....[0]....
.L_195:
        /*003c*/ 	.word	0x000000f0


	//   ....[1]....
        /*0040*/ 	.word	0x00000130


	//----- nvinfo : EIATTR_CBANK_PARAM_SIZE
	.align		4
.L_196:
        /*0044*/ 	.byte	0x03, 0x19
        /*0046*/ 	.short	0x000c


	//----- nvinfo : EIATTR_PARAM_CBANK
	.align		4
        /*0048*/ 	.byte	0x04, 0x0a
        /*004a*/ 	.short	(.L_198 - .L_197)
	.align		4
.L_197:
        /*004c*/ 	.word	index@(.nv.constant0._ZN3cub18CUB_300001_SM_10006detail4scan20DeviceScanInitKernelINS0_13ScanTileStateIiLb1EEEEEvT_i)
        /*0050*/ 	.short	0x0380
        /*0052*/ 	.short	0x000c


	//----- nvinfo : EIATTR_SW_WAR
	.align		4
.L_198:
        /*0054*/ 	.byte	0x04, 0x36
        /*0056*/ 	.short	(.L_200 - .L_199)
.L_199:
        /*0058*/ 	.word	0x00000008
.L_200:


//--------------------- .nv.info._ZN3cub18CUB_300001_SM_10006detail6reduce28DeviceReduceSingleTileKernelINS2_10policy_hubIdyN4cuda3std3__44plusIdEEE10Policy1000EPdSC_iS9_ddNS7_10__identityEEEvT0_T1_T2_T3_T4_T6_ --------------------------
	.section	.nv.info._ZN3cub18CUB_300001_SM_10006detail6reduce28DeviceReduceSingleTileKernelINS2_10policy_hubIdyN4cuda3std3__44plusIdEEE10Policy1000EPdSC_iS9_ddNS7_10__identityEEEvT0_T1_T2_T3_T4_T6_,"",@"SHT_CUDA_INFO"
	.sectionflags	@""
	.align	4


	//----- nvinfo : EIATTR_CUDA_API_VERSION
	.align		4
        /*0000*/ 	.byte	0x04, 0x37
        /*0002*/ 	.short	(.L_202 - .L_201)
.L_201:
        /*0004*/ 	.word	0x00000082


	//----- nvinfo : EIATTR_KPARAM_INFO
	.align		4
.L_202:
        /*0008*/ 	.byte	0x04, 0x17
        /*000a*/ 	.short	(.L_204 - .L_203)
.L_203:
        /*000c*/ 	.word	0x00000000
        /*0010*/ 	.short	0x0005
        /*0012*/ 	.short	0x0020
        /*0014*/ 	.byte	0x00, 0xf0, 0x05, 0x00


	//----- nvinfo : EIATTR_KPARAM_INFO
	.align		4
.L_204:
        /*0018*/ 	.byte	0x04, 0x17
        /*001a*/ 	.short	(.L_206 - .L_205)
.L_205:
        /*001c*/ 	.word	0x00000000
        /*0020*/ 	.short	0x0004
        /*0022*/ 	.short	0x0018
        /*0024*/ 	.byte	0x00, 0xf0, 0x21, 0x00


	//----- nvinfo : EIATTR_KPARAM_INFO
	.align		4
.L_206:
        /*0028*/ 	.byte	0x04, 0x17
        /*002a*/ 	.short	(.L_208 - .L_207)
.L_207:
        /*002c*/ 	.word	0x00000000
        /*0030*/ 	.short	0x0003
        /*0032*/ 	.short	0x0014
        /*0034*/ 	.byte	0x00, 0xf0, 0x05, 0x00


	//----- nvinfo : EIATTR_KPARAM_INFO
	.align		4
.L_208:
        /*0038*/ 	.byte	0x04, 0x17
        /*003a*/ 	.short	(.L_210 - .L_209)
.L_209:
        /*003c*/ 	.word	0x00000000
        /*0040*/ 	.short	0x0002
        /*0042*/ 	.short	0x0010
        /*0044*/ 	.byte	0x00, 0xf0, 0x11, 0x00


	//----- nvinfo : EIATTR_KPARAM_INFO
	.align		4
.L_210:
        /*0048*/ 	.byte	0x04, 0x17
        /*004a*/ 	.short	(.L_212 - .L_211)
.L_211:
        /*004c*/ 	.word	0x00000000
        /*0050*/ 	.short	0x0001
        /*0052*/ 	.short	0x0008
        /*0054*/ 	.byte	0x00, 0xf5, 0x21, 0x00


	//----- nvinfo : EIATTR_KPARAM_INFO
	.align		4
.L_212:
        /*0058*/ 	.byte	0x04, 0x17
        /*005a*/ 	.short	(.L_214 - .L_213)
.L_213:
        /*005c*/ 	.word	0x00000000
        /*0060*/ 	.short	0x0000
        /*0062*/ 	.short	0x0000
        /*0064*/ 	.byte	0x00, 0xf5, 0x21, 0x00


	//----- nvinfo : EIATTR_SPARSE_MMA_MASK
	.align		4
.L_214:
        /*0068*/ 	.byte	0x03, 0x50
        /*006a*/ 	.short	0x0000


	//----- nvinfo : EIATTR_MAXREG_COUNT
	.align		4
        /*006c*/ 	.byte	0x03, 0x1b
        /*006e*/ 	.short	0x0080


	//----- nvinfo : EIATTR_NUM_BARRIERS
	.align		4
        /*0070*/ 	.byte	0x02, 0x4c
        /*0072*/ 	.byte	0x01
	.zero		1


	//----- nvinfo : EIATTR_MERCURY_ISA_VERSION
	.align		4
        /*0074*/ 	.byte	0x03, 0x5f
        /*0076*/ 	.short	0x0101


	//----- nvinfo : EIATTR_COOP_GROUP_MASK_REGIDS
	.align		4
        /*0078*/ 	.byte	0x04, 0x29
        /*007a*/ 	.short	(.L_216 - .L_215)


	//   ....[0]....
.L_215:
        /*007c*/ 	.word	0xffffffff


	//   ....[1]....
        /*0080*/ 	.word	0xffffffff


	//   ....[2]....
        /*0084*/ 	.word	0xffffffff


	//   ....[3]....
        /*0088*/ 	.word	0xffffffff


	//   ....[4]....
        /*008c*/ 	.word	0xffffffff


	//   ....[5]....
        /*0090*/ 	.word	0xffffffff


	//   ....[6]....
        /*0094*/ 	.word	0xffffffff


	//   ....[7]....
        /*0098*/ 	.word	0xffffffff


	//   ....[8]....
        /*009c*/ 	.word	0xffffffff


	//   ....[9]....
        /*00a0*/ 	.word	0xffffffff


	//   ....[10]....
        /*00a4*/ 	.word	0xffffffff


	//   ....[11]....
        /*00a8*/ 	.word	0xffffffff


	//   ....[12]....
        /*00ac*/ 	.word	0xffffffff


	//   ....[13]....
        /*00b0*/ 	.word	0xffffffff


	//   ....[14]....
        /*00b4*/ 	.word	0xffffffff


	//   ....[15]....
        /*00b8*/ 	.word	0xffffffff


	//   ....[16]....
        /*00bc*/ 	.word	0xffffffff


	//   ....[17]....
        /*00c0*/ 	.word	0xffffffff


	//   ....[18]....
        /*00c4*/ 	.word	0xffffffff


	//   ....[19]....
        /*00c8*/ 	.word	0xffffffff


	//   ....[20]....
        /*00cc*/ 	.word	0xffffffff


	//   ....[21]....
        /*00d0*/ 	.word	0xffffffff


	//   ....[22]....
        /*00d4*/ 	.word	0xffffffff


	//   ....[23]....
        /*00d8*/ 	.word	0xffffffff


	//   ....[24]....
        /*00dc*/ 	.word	0xffffffff


	//   ....[25]....
        /*00e0*/ 	.word	0xffffffff


	//   ....[26]....
        /*00e4*/ 	.word	0xffffffff


	//   ....[27]....
        /*00e8*/ 	.word	0xffffffff


	//   ....[28]....
        /*00ec*/ 	.word	0xffffffff


	//   ....[29]....
        /*00f0*/ 	.word	0xffffffff


	//----- nvinfo : EIATTR_COOP_GROUP_INSTR_OFFSETS
	.align		4
.L_216:
        /*00f4*/ 	.byte	0x04, 0x28
        /*00f6*/ 	.short	(.L_218 - .L_217)


	//   ....[0]....
.L_217:
        /*00f8*/ 	.word	0x00000960


	//   ....[1]....
        /*00fc*/ 	.word	0x00000970


	//   ....[2]....
        /*0100*/ 	.word	0x000009e0


	//   ....[3]....
        /*0104*/ 	.word	0x00000a10


	//   ....[4]....
        /*0108*/ 	.word	0x00000a70


	//   ....[5]....
        /*010c*/ 	.word	0x00000a80


	//   ....[6]....
        /*0110*/ 	.word	0x00000ae0


	//   ....[7]....
        /*0114*/ 	.word	0x00000af0


	//   ....[8]....
        /*0118*/ 	.word	0x00000b40


	//   ....[9]....
        /*011c*/ 	.word	0x00000b60


	//   ....[10]....
        /*0120*/ 	.word	0x00000e10


	//   ....[11]....
        /*0124*/ 	.word	0x00000e20


	//   ....[12]....
        /*0128*/ 	.word	0x00000eb0


	//   ....[13]....
        /*012c*/ 	.word	0x00000ed0


	//   ....[14]....
        /*0130*/ 	.word	0x00000f20


	//   ....[15]....
        /*0134*/ 	.word	0x00000f40


	//   ....[16]....
        /*0138*/ 	.word	0x00000f90


	//   ....[17]....
        /*013c*/ 	.word	0x00000fb0


	//   ....[18]....
        /*0140*/ 	.word	0x00001000


	//   ....[19]....
        /*0144*/ 	.word	0x00001030


	//   ....[20]....
        /*0148*/ 	.word	0x000020b0


	//   ....[21]....
        /*014c*/ 	.word	0x000020c0


	//   ....[22]....
        /*0150*/ 	.word	0x00002130


	//   ....[23]....
        /*0154*/ 	.word	0x00002140


	//   ....[24]....
        /*0158*/ 	.word	0x000021a0


	//   ....[25]....
        /*015c*/ 	.word	0x000021b0


	//   ....[26]....
        /*0160*/ 	.word	0x00002200


	//   ....[27]....
        /*0164*/ 	.word	0x00002220


	//   ....[28]....
        /*0168*/ 	.word	0x00002280


	//   ....[29]....
        /*016c*/ 	.word	0x000022b0


	//----- nvinfo : EIATTR_VRC_CTA_INIT_COUNT
	.align		4
.L_218:
        /*0170*/ 	.byte	0x02, 0x4a
	.zero		1
	.zero		1


	//----- nvinfo : EIATTR_EXIT_INSTR_OFFSETS
	.align		4
        /*0174*/ 	.byte	0x04, 0x1c
        /*0176*/ 	.short	(.L_220 - .L_219)


	//   ....[0]....
.L_219:
        /*0178*/ 	.word	0x00000080


	//   ....[1]....
        /*017c*/ 	.word	0x000000c0


	//   ....[2]....
        /*0180*/ 	.word	0x00002510


	//   ....[3]....
        /*0184*/ 	.word	0x00002560


	//----- nvinfo : EIATTR_MAX_THREADS
	.align		4
.L_220:
        /*0188*/ 	.byte	0x04, 0x05
        /*018a*/ 	.short	(.L_222 - .L_221)
.L_221:
        /*018c*/ 	.word	0x00000200
        /*0190*/ 	.word	0x00000001
        /*0194*/ 	.word	0x00000001


	//----- nvinfo : EIATTR_CRS_STACK_SIZE
	.align		4
.L_222:
        /*0198*/ 	.byte	0x04, 0x1e
        /*019a*/ 	.short	(.L_224 - .L_223)
.L_223:
        /*019c*/ 	.word	0x00000000


	//----- nvinfo : EIATTR_CBANK_PARAM_SIZE
	.align		4
.L_224:
        /*01a0*/ 	.byte	0x03, 0x19
        /*01a2*/ 	.short	0x0021


	//----- nvinfo : EIATTR_PARAM_CBANK
	.align		4
        /*01a4*/ 	.byte	0x04, 0x0a
        /*01a6*/ 	.short	(.L_226 - .L_225)
	.align		4
.L_225:
        /*01a8*/ 	.word	index@(.nv.constant0._ZN3cub18CUB_300001_SM_10006detail6reduce28DeviceReduceSingleTileKernelINS2_10policy_hubIdyN4cuda3std3__44plusIdEEE10Policy1000EPdSC_iS9_ddNS7_10__identityEEEvT0_T1_T2_T3_T4_T6_)
        /*01ac*/ 	.short	0x0380
        /*01ae*/ 	.short	0x0021


	//----- nvinfo : EIATTR_SW_WAR
	.align		4
.L_226:
        /*01b0*/ 	.byte	0x04, 0x36
        /*01b2*/ 	.short	(.L_228 - .L_227)
.L_227:
        /*01b4*/ 	.word	0x00000008
.L_228:


//--------------------- .nv.info._ZN3cub18CUB_300001_SM_10006detail6reduce18DeviceReduceKernelINS2_10policy_hubIdyN4cuda3std3__44plusIdEEE10Policy1000EN6thrust24THRUST_300001_SM_1000_NS12zip_iteratorINS7_5tupleIJNSD_6detail15normal_iteratorINSD_10device_ptrIiEEEESK_EEEEEyS9_d4simpEEvT0_PT3_T1_NS0_13GridEvenShareISR_EET2_T4_ --------------------------
	.section	.nv.info._ZN3cub18CUB_300001_SM_10006detail6reduce18DeviceReduceKernelINS2_10policy_hubIdyN4cuda3std3__44plusIdEEE10Policy1000EN6thrust24THRUST_300001_SM_1000_NS12zip_iteratorINS7_5tupleIJNSD_6detail15normal_iteratorINSD_10device_ptrIiEEEESK_EEEEEyS9_d4simpEEvT0_PT3_T1_NS0_13GridEvenShareISR_EET2_T4_,"",@"SHT_CUDA_INFO"
	.sectionflags	@""
	.align	4


	//----- nvinfo : EIATTR_CUDA_API_VERSION
	.align		4
        /*0000*/ 	.byte	0x04, 0x37
        /*0002*/ 	.short	(.L_230 - .L_229)
.L_229:
        /*0004*/ 	.word	0x00000082


	//----- nvinfo : EIATTR_KPARAM_INFO
	.align		4
.L_230:
        /*0008*/ 	.byte	0x04, 0x17
        /*000a*/ 	.short	(.L_232 - .L_231)
.L_231:
        /*000c*/ 	.word	0x00000000
        /*0010*/ 	.short	0x0005
        /*0012*/ 	.short	0x0070
        /*0014*/ 	.byte	0x00, 0xf0, 0x21, 0x00


	//----- nvinfo : EIATTR_KPARAM_INFO
	.align		4
.L_232:
        /*0018*/ 	.byte	0x04, 0x17
        /*001a*/ 	.short	(.L_234 - .L_233)
.L_233:
        /*001c*/ 	.word	0x00000000
        /*0020*/ 	.short	0x0004
        /*0022*/ 	.short	0x0068
        /*0024*/ 	.byte	0x00, 0xf0, 0x05, 0x00


	//----- nvinfo : EIATTR_KPARAM_INFO
	.align		4
.L_234:
        /*0028*/ 	.byte	0x04, 0x17
        /*002a*/ 	.short	(.L_236 - .L_235)
.L_235:
        /*002c*/ 	.word	0x00000000
        /*0030*/ 	.short	0x0003
        /*0032*/ 	.short	0x0020
        /*0034*/ 	.byte	0x00, 0xf0, 0x21, 0x01


	//----- nvinfo : EIATTR_KPARAM_INFO
	.align		4
.L_236:
        /*0038*/ 	.byte	0x04, 0x17
        /*003a*/ 	.short	(.L_238 - .L_237)
.L_237:
        /*003c*/ 	.word	0x00000000
        /*0040*/ 	.short	0x0002
        /*0042*/ 	.short	0x0018
        /*0044*/ 	.byte	0x00, 0xf0, 0x21, 0x00


	//----- nvinfo : EIATTR_KPARAM_INFO
	.align		4
.L_238:
        /*0048*/ 	.byte	0x04, 0x17
        /*004a*/ 	.short	(.L_240 - .L_239)
.L_239:
        /*004c*/ 	.word	0x00000000
        /*0050*/ 	.short	0x0001
        /*0052*/ 	.short	0x0010
        /*0054*/ 	.byte	0x00, 0xf5, 0x21, 0x00


	//----- nvinfo : EIATTR_KPARAM_INFO
	.align		4
.L_240:
        /*0058*/ 	.byte	0x04, 0x17
        /*005a*/ 	.short	(.L_242 - .L_241)
.L_241:
        /*005c*/ 	.word	0x00000000
        /*0060*/ 	.short	0x0000
        /*0062*/ 	.short	0x0000
        /*0064*/ 	.byte	0x00, 0xf0, 0x41, 0x00


	//----- nvinfo : EIATTR_SPARSE_MMA_MASK
	.align		4
.L_242:
        /*0068*/ 	.byte	0x03, 0x50
        /*006a*/ 	.short	0x0000


	//----- nvinfo : EIATTR_MAXREG_COUNT
	.align		4
        /*006c*/ 	.byte	0x03, 0x1b
        /*006e*/ 	.short	0x0080


	//----- nvinfo : EIATTR_NUM_BARRIERS
	.align		4
        /*0070*/ 	.byte	0x02, 0x4c
        /*0072*/ 	.byte	0x01
	.zero		1


	//----- nvinfo : EIATTR_MERCURY_ISA_VERSION
	.align		4
        /*0074*/ 	.byte	0x03, 0x5f
        /*0076*/ 	.short	0x0101


	//----- nvinfo : EIATTR_COOP_GROUP_MASK_REGIDS
	.align		4
        /*0078*/ 	.byte	0x04, 0x29
        /*007a*/ 	.short	(.L_244 - .L_243)


	//   ....[0]....
.L_243:
        /*007c*/ 	.word	0xffffffff


	//   ....[1]....
        /*0080*/ 	.word	0xffffffff


	//   ....[2]....
        /*0084*/ 	.word	0xffffffff


	//   ....[3]....
        /*0088*/ 	.word	0xffffffff


	//   ....[4]....
        /*008c*/ 	.word	0xffffffff


	//   ....[5]....
        /*0090*/ 	.word	0xffffffff


	//   ....[6]....
        /*0094*/ 	.word	0xffffffff


	//   ....[7]....
        /*0098*/ 	.word	0xffffffff


	//   ....[8]....
        /*009c*/ 	.word	0xffffffff


	//   ....[9]....
        /*00a0*/ 	.word	0xffffffff


	//   ....[10]....
        /*00a4*/ 	.word	0xffffffff


	//   ....[11]....
        /*00a8*/ 	.word	0xffffffff


	//   ....[12]....
        /*00ac*/ 	.word	0xffffffff


	//   ....[13]....
        /*00b0*/ 	.word	0xffffffff


	//   ....[14]....
        /*00b4*/ 	.word	0xffffffff


	//   ....[15]....
        /*00b8*/ 	.word	0xffffffff


	//   ....[16]....
        /*00bc*/ 	.word	0xffffffff


	//   ....[17]....
        /*00c0*/ 	.word	0xffffffff


	//   ....[18]....
        /*00c4*/ 	.word	0xffffffff


	//   ....[19]....
        /*00c8*/ 	.word	0xffffffff


	//   ....[20]....
        /*00cc*/ 	.word	0xffffffff


	//   ....[21]....
        /*00d0*/ 	.word	0xffffffff


	//   ....[22]....
        /*00d4*/ 	.word	0xffffffff


	//   ....[23]....
        /*00d8*/ 	.word	0xffffffff


	//   ....[24]....
        /*00dc*/ 	.word	0xffffffff


	//   ....[25]....
        /*00e0*/ 	.word	0xffffffff


	//   ....[26]....
        /*00e4*/ 	.word	0xffffffff


	//   ....[27]....
        /*00e8*/ 	.word	0xffffffff


	//   ....[28]....
        /*00ec*/ 	.word	0xffffffff


	//   ....[29]....
        /*00f0*/ 	.word	0xffffffff


	//----- nvinfo : EIATTR_COOP_GROUP_INSTR_OFFSETS
	.align		4
.L_244:
        /*00f4*/ 	.byte	0x04, 0x28
        /*00f6*/ 	.short	(.L_246 - .L_245)


	//   ....[0]....
.L_245:
        /*00f8*/ 	.word	0x00001c80


	//   ....[1]....
        /*00fc*/ 	.word	0x00001c90


	//   ....[2]....
        /*0100*/ 	.word	0x00001d00


	//   ....[3]....
        /*0104*/ 	.word	0x00001d10


	//   ....[4]....
        /*0108*/ 	.word	0x00001d70


	//   ....[5]....
        /*010c*/ 	.word	0x00001d80


	//   ....[6]....
        /*0110*/ 	.word	0x00001dd0


	//   ....[7]....
        /*0114*/ 	.word	0x00001e00


	//   ....[8]....
        /*0118*/ 	.word	0x00001e50


	//   ....[9]....
        /*011c*/ 	.word	0x00001e80


	//   ....[10]....
        /*0120*/ 	.word	0x00002130


	//   ....[11]....
        /*0124*/ 	.word	0x00002140


	//   ....[12]....
        /*0128*/ 	.word	0x000021e0


	//   ....[13]....
        /*012c*/ 	.word	0x000021f0


	//   ....[14]....
        /*0130*/ 	.word	0x00002240


	//   ....[15]....
        /*0134*/ 	.word	0x00002260


	//   ....[16]....
        /*0138*/ 	.word	0x000022b0


	//   ....[17]....
        /*013c*/ 	.word	0x000022d0


	//   ....[18]....
        /*0140*/ 	.word	0x00002320


	//   ....[19]....
        /*0144*/ 	.word	0x00002350


	//   ....[20]....
        /*0148*/ 	.word	0x0000eeb0


	//   ....[21]....
        /*014c*/ 	.word	0x0000eec0


	//   ....[22]....
        /*0150*/ 	.word	0x0000ef40


	//   ....[23]....
        /*0154*/ 	.word	0x0000ef50


	//   ....[24]....
        /*0158*/ 	.word	0x0000efb0


	//   ....[25]....
        /*015c*/ 	.word	0x0000efc0


	//   ....[26]....
        /*0160*/ 	.word	0x0000f010


	//   ....[27]....
        /*0164*/ 	.word	0x0000f040


	//   ....[28]....
        /*0168*/ 	.word	0x0000f0c0


	//   ....[29]....
        /*016c*/ 	.word	0x0000f0d0


	//----- nvinfo : EIATTR_VRC_CTA_INIT_COUNT
	.align		4
.L_246:
        /*0170*/ 	.byte	0x02, 0x4a
	.zero		1
	.zero		1


	//----- nvinfo : EIATTR_EXIT_INSTR_OFFSETS
	.align		4
        /*0174*/ 	.byte	0x04, 0x1c
        /*0176*/ 	.short	(.L_248 - .L_247)


	//   ....[0]....
.L_247:
        /*0178*/ 	.word	0x0000f320


	//   ....[1]....
        /*017c*/ 	.word	0x0000f370


	//----- nvinfo : EIATTR_MAX_THREADS
	.align		4
.L_248:
        /*0180*/ 	.byte	0x04, 0x05
        /*0182*/ 	.short	(.L_250 - .L_249)
.L_249:
        /*0184*/ 	.word	0x00000200
        /*0188*/ 	.word	0x00000001
        /*018c*/ 	.word	0x00000001


	//----- nvinfo : EIATTR_CRS_STACK_SIZE
	.align		4
.L_250:
        /*0190*/ 	.byte	0x04, 0x1e
        /*0192*/ 	.short	(.L_252 - .L_251)
.L_251:
        /*0194*/ 	.word	0x00000000


	//----- nvinfo : EIATTR_CBANK_PARAM_SIZE
	.align		4
.L_252:
        /*0198*/ 	.byte	0x03, 0x19
        /*019a*/ 	.short	0x0078


	//----- nvinfo : EIATTR_PARAM_CBANK
	.align		4
        /*019c*/ 	.byte	0x04, 0x0a
        /*019e*/ 	.short	(.L_254 - .L_253)
	.align		4
.L_253:
        /*01a0*/ 	.word	index@(.nv.constant0._ZN3cub18CUB_300001_SM_10006detail6reduce18DeviceReduceKernelINS2_10policy_hubIdyN4cuda3std3__44plusIdEEE10Policy1000EN6thrust24THRUST_300001_SM_1000_NS12zip_iteratorINS7_5tupleIJNSD_6detail15normal_iteratorINSD_10device_ptrIiEEEESK_EEEEEyS9_d4simpEEvT0_PT3_T1_NS0_13GridEvenShareISR_EET2_T4_)
        /*01a4*/ 	.short	0x0380
        /*01a6*/ 	.short	0x0078


	//----- nvinfo : EIATTR_SW_WAR
	.align		4
.L_254:
        /*01a8*/ 	.byte	0x04, 0x36
        /*01aa*/ 	.short	(.L_256 - .L_255)
.L_255:
        /*01ac*/ 	.word	0x00000008
.L_256:


//--------------------- .nv.info._ZN3cub18CUB_300001_SM_10006detail6reduce28DeviceReduceSingleTileKernelINS2_10policy_hubIdyN4cuda3std3__44plusIdEEE10Policy1000EN6thrust24THRUST_300001_SM_1000_NS12zip_iteratorINS7_5tupleIJNSD_6detail15normal_iteratorINSD_10device_ptrIiEEEESK_EEEEEPdyS9_dd4simpEEvT0_T1_T2_T3_T4_T6_ --------------------------
	.section	.nv.info._ZN3cub18CUB_300001_SM_10006detail6reduce28DeviceReduceSingleTileKernelINS2_10policy_hubIdyN4cuda3std3__44plusIdEEE10Policy1000EN6thrust24THRUST_300001_SM_1000_NS12zip_iteratorINS7_5tupleIJNSD_6detail15normal_iteratorINSD_10device_ptrIiEEEESK_EEEEEPdyS9_dd4simpEEvT0_T1_T2_T3_T4_T6_,"",@"SHT_CUDA_INFO"
	.sectionflags	@""
	.align	4


	//----- nvinfo : EIATTR_CUDA_API_VERSION
	.align		4
        /*0000*/ 	.byte	0x04, 0x37
        /*0002*/ 	.short	(.L_258 - .L_257)
.L_257:
        /*0004*/ 	.word	0x00000082


	//----- nvinfo : EIATTR_KPARAM_INFO
	.align		4
.L_258:
        /*0008*/ 	.byte	0x04, 0x17
        /*000a*/ 	.short	(.L_260 - .L_259)
.L_259:
        /*000c*/ 	.word	0x00000000
        /*0010*/ 	.short	0x0005
        /*0012*/ 	.short	0x0030
        /*0014*/ 	.byte	0x00, 0xf0, 0x21, 0x00


	//----- nvinfo : EIATTR_KPARAM_INFO
	.align		4
.L_260:
        /*0018*/ 	.byte	0x04, 0x17
        /*001a*/ 	.short	(.L_262 - .L_261)
.L_261:
        /*001c*/ 	.word	0x00000000
        /*0020*/ 	.short	0x0004
        /*0022*/ 	.short	0x0028
        /*0024*/ 	.byte	0x00, 0xf0, 0x21, 0x00


	//----- nvinfo : EIATTR_KPARAM_INFO
	.align		4
.L_262:
        /*0028*/ 	.byte	0x04, 0x17
        /*002a*/ 	.short	(.L_264 - .L_263)
.L_263:
        /*002c*/ 	.word	0x00000000
        /*0030*/ 	.short	0x0003
        /*0032*/ 	.short	0x0020
        /*0034*/ 	.byte	0x00, 0xf0, 0x05, 0x00


	//----- nvinfo : EIATTR_KPARAM_INFO
	.align		4
.L_264:
        /*0038*/ 	.byte	0x04, 0x17
        /*003a*/ 	.short	(.L_266 - .L_265)
.L_265:
        /*003c*/ 	.word	0x00000000
        /*0040*/ 	.short	0x0002
        /*0042*/ 	.short	0x0018
        /*0044*/ 	.byte	0x00, 0xf0, 0x21, 0x00


	//----- nvinfo : EIATTR_KPARAM_INFO
	.align		4
.L_266:
        /*0048*/ 	.byte	0x04, 0x17
        /*004a*/ 	.short	(.L_268 - .L_267)
.L_267:
        /*004c*/ 	.word	0x00000000
        /*0050*/ 	.short	0x0001
        /*0052*/ 	.short	0x0010
        /*0054*/ 	.byte	0x00, 0xf5, 0x21, 0x00


	//----- nvinfo : EIATTR_KPARAM_INFO
	.align		4
.L_268:
        /*0058*/ 	.byte	0x04, 0x17
        /*005a*/ 	.short	(.L_270 - .L_269)
.L_269:
        /*005c*/ 	.word	0x00000000
        /*0060*/ 	.short	0x0000
        /*0062*/ 	.short	0x0000
        /*0064*/ 	.byte	0x00, 0xf0, 0x41, 0x00


	//----- nvinfo : EIATTR_SPARSE_MMA_MASK
	.align		4
.L_270:
        /*0068*/ 	.byte	0x03, 0x50
        /*006a*/ 	.short	0x0000


	//----- nvinfo : EIATTR_MAXREG_COUNT
	.align		4
        /*006c*/ 	.byte	0x03, 0x1b
        /*006e*/ 	.short	0x0080


	//----- nvinfo : EIATTR_NUM_BARRIERS
	.align		4
        /*0070*/ 	.byte	0x02, 0x4c
        /*0072*/ 	.byte	0x01
	.zero		1


	//----- nvinfo : EIATTR_MERCURY_ISA_VERSION
	.align		4
        /*0074*/ 	.byte	0x03, 0x5f
        /*0076*/ 	.short	0x0101


	//----- nvinfo : EIATTR_COOP_GROUP_MASK_REGIDS
	.align		4
        /*0078*/ 	.byte	0x04, 0x29
        /*007a*/ 	.short	(.L_272 - .L_271)


	//   ....[0]....
.L_271:
        /*007c*/ 	.word	0xffffffff


	//   ....[1]....
        /*0080*/ 	.word	0xffffffff


	//   ....[2]....
        /*0084*/ 	.word	0xffffffff


	//   ....[3]....
        /*0088*/ 	.word	0xffffffff


	//   ....[4]....
        /*008c*/ 	.word	0xffffffff


	//   ....[5]....
        /*0090*/ 	.word	0xffffffff


	//   ....[6]....
        /*0094*/ 	.word	0xffffffff


	//   ....[7]....
        /*0098*/ 	.word	0xffffffff


	//   ....[8]....
        /*009c*/ 	.word	0xffffffff


	//   ....[9]....
        /*00a0*/ 	.word	0xffffffff


	//   ....[10]....
        /*00a4*/ 	.word	0xffffffff


	//   ....[11]....
        /*00a8*/ 	.word	0xffffffff


	//   ....[12]....
        /*00ac*/ 	.word	0xffffffff


	//   ....[13]....
        /*00b0*/ 	.word	0xffffffff


	//   ....[14]....
        /*00b4*/ 	.word	0xffffffff


	//   ....[15]....
        /*00b8*/ 	.word	0xffffffff


	//   ....[16]....
        /*00bc*/ 	.word	0xffffffff


	//   ....[17]....
        /*00c0*/ 	.word	0xffffffff


	//   ....[18]....
        /*00c4*/ 	.word	0xffffffff


	//   ....[19]....
        /*00c8*/ 	.word	0xffffffff


	//   ....[20]....
        /*00cc*/ 	.word	0xffffffff


	//   ....[21]....
        /*00d0*/ 	.word	0xffffffff


	//   ....[22]....
        /*00d4*/ 	.word	0xffffffff


	//   ....[23]....
        /*00d8*/ 	.word	0xffffffff


	//   ....[24]....
        /*00dc*/ 	.word	0xffffffff


	//   ....[25]....
        /*00e0*/ 	.word	0xffffffff


	//   ....[26]....
        /*00e4*/ 	.word	0xffffffff


	//   ....[27]....
        /*00e8*/ 	.word	0xffffffff


	//   ....[28]....
        /*00ec*/ 	.word	0xffffffff


	//   ....[29]....
        /*00f0*/ 	.word	0xffffffff


	//----- nvinfo : EIATTR_COOP_GROUP_INSTR_OFFSETS
	.align		4
.L_272:
        /*00f4*/ 	.byte	0x04, 0x28
        /*00f6*/ 	.short	(.L_274 - .L_273)


	//   ....[0]....
.L_273:
        /*00f8*/ 	.word	0x00001d50


	//   ....[1]....
        /*00fc*/ 	.word	0x00001d60


	//   ....[2]....
        /*0100*/ 	.word	0x00001dd0


	//   ....[3]....
        /*0104*/ 	.word	0x00001de0


	//   ....[4]....
        /*0108*/ 	.word	0x00001e40


	//   ....[5]....
        /*010c*/ 	.word	0x00001e50


	//   ....[6]....
        /*0110*/ 	.word	0x00001ea0


	//   ....[7]....
        /*0114*/ 	.word	0x00001ed0


	//   ....[8]....
        /*0118*/ 	.word	0x00001f50


	//   ....[9]....
        /*011c*/ 	.word	0x00001f60


	//   ....[10]....
        /*0120*/ 	.word	0x00002200


	//   ....[11]....
        /*0124*/ 	.word	0x00002210


	//   ....[12]....
        /*0128*/ 	.word	0x000022b0


	//   ....[13]....
        /*012c*/ 	.word	0x000022c0


	//   ....[14]....
        /*0130*/ 	.word	0x00002310


	//   ....[15]....
        /*0134*/ 	.word	0x00002330


	//   ....[16]....
        /*0138*/ 	.word	0x00002390


	//   ....[17]....
        /*013c*/ 	.word	0x000023b0


	//   ....[18]....
        /*0140*/ 	.word	0x00002410


	//   ....[19]....
        /*0144*/ 	.word	0x00002440


	//   ....[20]....
        /*0148*/ 	.word	0x0000f180


	//   ....[21]....
        /*014c*/ 	.word	0x0000f190


	//   ....[22]....
        /*0150*/ 	.word	0x0000f200


	//   ....[23]....
        /*0154*/ 	.word	0x0000f210


	//   ....[24]....
        /*0158*/ 	.word	0x0000f270


	//   ....[25]....
        /*015c*/ 	.word	0x0000f280


	//   ....[26]....
        /*0160*/ 	.word	0x0000f2d0


	//   ....[27]....
        /*0164*/ 	.word	0x0000f300


	//   ....[28]....
        /*0168*/ 	.word	0x0000f380


	//   ....[29]....
        /*016c*/ 	.word	0x0000f390


	//----- nvinfo : EIATTR_VRC_CTA_INIT_COUNT
	.align		4
.L_274:
        /*0170*/ 	.byte	0x02, 0x4a
	.zero		1
	.zero		1


	//----- nvinfo : EIATTR_EXIT_INSTR_OFFSETS
	.align		4
        /*0174*/ 	.byte	0x04, 0x1c
        /*0176*/ 	.short	(.L_276 - .L_275)


	//   ....[0]....
.L_275:
        /*0178*/ 	.word	0x00000090


	//   ....[1]....
        /*017c*/ 	.word	0x000000d0


	//   ....[2]....
        /*0180*/ 	.word	0x0000f5c0


	//   ....[3]....
        /*0184*/ 	.word	0x0000f610


	//----- nvinfo : EIATTR_MAX_THREADS
	.align		4
.L_276:
        /*0188*/ 	.byte	0x04, 0x05
        /*018a*/ 	.short	(.L_278 - .L_277)
.L_277:
        /*018c*/ 	.word	0x00000200
        /*0190*/ 	.word	0x00000001
        /*0194*/ 	.word	0x00000001


	//----- nvinfo : EIATTR_CRS_STACK_SIZE
	.align		4
.L_278:
        /*0198*/ 	.byte	0x04, 0x1e
        /*019a*/ 	.short	(.L_280 - .L_279)
.L_279:
        /*019c*/ 	.word	0x00000000


	//----- nvinfo : EIATTR_CBANK_PARAM_SIZE
	.align		4
.L_280:
        /*01a0*/ 	.byte	0x03, 0x19
        /*01a2*/ 	.short	0x0038


	//----- nvinfo : EIATTR_PARAM_CBANK
	.align		4
        /*01a4*/ 	.byte	0x04, 0x0a
        /*01a6*/ 	.short	(.L_282 - .L_281)
	.align		4
.L_281:
        /*01a8*/ 	.word	index@(.nv.constant0._ZN3cub18CUB_300001_SM_10006detail6reduce28DeviceReduceSingleTileKernelINS2_10policy_hubIdyN4cuda3std3__44plusIdEEE10Policy1000EN6thrust24THRUST_300001_SM_1000_NS12zip_iteratorINS7_5tupleIJNSD_6detail15normal_iteratorINSD_10device_ptrIiEEEESK_EEEEEPdyS9_dd4simpEEvT0_T1_T2_T3_T4_T6_)
        /*01ac*/ 	.short	0x0380
        /*01ae*/ 	.short	0x0038


	//----- nvinfo : EIATTR_SW_WAR
	.align		4
.L_282:
        /*01b0*/ 	.byte	0x04, 0x36
        /*01b2*/ 	.short	(.L_284 - .L_283)
.L_283:
        /*01b4*/ 	.word	0x00000008
.L_284:


//--------------------- .nv.info._ZN3cub18CUB_300001_SM_10006detail6reduce28DeviceReduceSingleTileKernelINS2_10policy_hubIdjN4cuda3std3__44plusIdEEE10Policy1000EPdSC_iS9_ddNS7_10__identityEEEvT0_T1_T2_T3_T4_T6_ --------------------------
	.section	.nv.info._ZN3cub18CUB_300001_SM_10006detail6reduce28DeviceReduceSingleTileKernelINS2_10policy_hubIdjN4cuda3std3__44plusIdEEE10Policy1000EPdSC_iS9_ddNS7_10__identityEEEvT0_T1_T2_T3_T4_T6_,"",@"SHT_CUDA_INFO"
	.sectionflags	@""
	.align	4


	//----- nvinfo : EIATTR_CUDA_API_VERSION
	.align		4
        /*0000*/ 	.byte	0x04, 0x37
        /*0002*/ 	.short	(.L_286 - .L_285)
.L_285:
        /*0004*/ 	.word	0x00000082


	//----- nvinfo : EIATTR_KPARAM_INFO
	.align		4
.L_286:
        /*0008*/ 	.byte	0x04, 0x17
        /*000a*/ 	.short	(.L_288 - .L_287)
.L_287:
        /*000c*/ 	.word	0x00000000
        /*0010*/ 	.short	0x0005
        /*0012*/ 	.short	0x0020
        /*0014*/ 	.byte	0x00, 0xf0, 0x05, 0x00


	//----- nvinfo : EIATTR_KPARAM_INFO
	.align		4
.L_288:
        /*0018*/ 	.byte	0x04, 0x17
        /*001a*/ 	.short	(.L_290 - .L_289)
.L_289:
        /*001c*/ 	.word	0x00000000
        /*0020*/ 	.short	0x0004
        /*0022*/ 	.short	0x0018
        /*0024*/ 	.byte	0x00, 0xf0, 0x21, 0x00


	//----- nvinfo : EIATTR_KPARAM_INFO
	.align		4
.L_290:
        /*0028*/ 	.byte	0x04, 0x17
        /*002a*/ 	.short	(.L_292 - .L_291)
.L_291:
        /*002c*/ 	.word	0x00000000
        /*0030*/ 	.short	0x0003
        /*0032*/ 	.short	0x0014
        /*0034*/ 	.byte	0x00, 0xf0, 0x05, 0x00


	//----- nvinfo : EIATTR_KPARAM_INFO
	.align		4
.L_292:
        /*0038*/ 	.byte	0x04, 0x17
        /*003a*/ 	.short	(.L_294 - .L_293)
.L_293:
        /*003c*/ 	.word	0x00000000
        /*0040*/ 	.short	0x0002
        /*0042*/ 	.short	0x0010
        /*0044*/ 	.byte	0x00, 0xf0, 0x11, 0x00


	//----- nvinfo : EIATTR_KPARAM_INFO
	.align		4
.L_294:
        /*0048*/ 	.byte	0x04, 0x17
        /*004a*/ 	.short	(.L_296 - .L_295)
.L_295:
        /*004c*/ 	.word	0x00000000
        /*0050*/ 	.short	0x0001
        /*0052*/ 	.short	0x0008
        /*0054*/ 	.byte	0x00, 0xf5, 0x21, 0x00


	//----- nvinfo : EIATTR_KPARAM_INFO
	.align		4
.L_296:
        /*0058*/ 	.byte	0x04, 0x17
        /*005a*/ 	.short	(.L_298 - .L_297)
.L_297:
        /*005c*/ 	.word	0x00000000
        /*0060*/ 	.short	0x0000
        /*0062*/ 	.short	0x0000
        /*0064*/ 	.byte	0x00, 0xf5, 0x21, 0x00


	//----- nvinfo : EIATTR_SPARSE_MMA_MASK
	.align		4
.L_298:
        /*0068*/ 	.byte	0x03, 0x50
        /*006a*/ 	.short	0x0000


	//----- nvinfo : EIATTR_MAXREG_COUNT
	.align		4
        /*006c*/ 	.byte	0x03, 0x1b
        /*006e*/ 	.short	0x0060


	//----- nvinfo : EIATTR_NUM_BARRIERS
	.align		4
        /*0070*/ 	.byte	0x02, 0x4c
        /*0072*/ 	.byte	0x01
	.zero		1


	//----- nvinfo : EIATTR_MERCURY_ISA_VERSION
	.align		4
        /*0074*/ 	.byte	0x03, 0x5f
        /*0076*/ 	.short	0x0101


	//----- nvinfo : EIATTR_COOP_GROUP_MASK_REGIDS
	.align		4
        /*0078*/ 	.byte	0x04, 0x29
        /*007a*/ 	.short	(.L_300 - .L_299)


	//   ....[0]....
.L_299:
        /*007c*/ 	.word	0xffffffff


	//   ....[1]....
        /*0080*/ 	.word	0xffffffff


	//   ....[2]....
        /*0084*/ 	.word	0xffffffff


	//   ....[3]....
        /*0088*/ 	.word	0xffffffff


	//   ....[4]....
        /*008c*/ 	.word	0xffffffff


	//   ....[5]....
        /*0090*/ 	.word	0xffffffff


	//   ....[6]....
        /*0094*/ 	.word	0xffffffff


	//   ....[7]....
        /*0098*/ 	.word	0xffffffff


	//   ....[8]....
        /*009c*/ 	.word	0xffffffff


	//   ....[9]....
        /*00a0*/ 	.word	0xffffffff


	//   ....[10]....
        /*00a4*/ 	.word	0xffffffff


	//   ....[11]....
        /*00a8*/ 	.word	0xffffffff


	//   ....[12]....
        /*00ac*/ 	.word	0xffffffff


	//   ....[13]....
        /*00b0*/ 	.word	0xffffffff


	//   ....[14]....
        /*00b4*/ 	.word	0xffffffff


	//   ....[15]....
        /*00b8*/ 	.word	0xffffffff


	//   ....[16]....
        /*00bc*/ 	.word	0xffffffff


	//   ....[17]....
        /*00c0*/ 	.word	0xffffffff


	//   ....[18]....
        /*00c4*/ 	.word	0xffffffff


	//   ....[19]....
        /*00c8*/ 	.word	0xffffffff


	//   ....[20]....
        /*00cc*/ 	.word	0xffffffff


	//   ....[21]....
        /*00d0*/ 	.word	0xffffffff


	//   ....[22]....
        /*00d4*/ 	.word	0xffffffff


	//   ....[23]....
        /*00d8*/ 	.word	0xffffffff


	//   ....[24]....
        /*00dc*/ 	.word	0xffffffff


	//   ....[25]....
        /*00e0*/ 	.word	0xffffffff


	//   ....[26]....
        /*00e4*/ 	.word	0xffffffff


	//   ....[27]....
        /*00e8*/ 	.word	0xffffffff


	//   ....[28]....
        /*00ec*/ 	.word	0xffffffff


	//   ....[29]....
        /*00f0*/ 	.word	0xffffffff


	//----- nvinfo : EIATTR_COOP_GROUP_INSTR_OFFSETS
	.align		4
.L_300:
        /*00f4*/ 	.byte	0x04, 0x28
        /*00f6*/ 	.short	(.L_302 - .L_301)


	//   ....[0]....
.L_301:
        /*00f8*/ 	.word	0x00000980


	//   ....[1]....
        /*00fc*/ 	.word	0x00000990


	//   ....[2]....
        /*0100*/ 	.word	0x00000a00


	//   ....[3]....
        /*0104*/ 	.word	0x00000a30


	//   ....[4]....
        /*0108*/ 	.word	0x00000aa0


	//   ....[5]....
        /*010c*/ 	.word	0x00000ab0


	//   ....[6]....
        /*0110*/ 	.word	0x00000b00


	//   ....[7]....
        /*0114*/ 	.word	0x00000b10


	//   ....[8]....
        /*0118*/ 	.word	0x00000b60


	//   ....[9]....
        /*011c*/ 	.word	0x00000b80


	//   ....[10]....
        /*0120*/ 	.word	0x00000e90


	//   ....[11]....
        /*0124*/ 	.word	0x00000ea0


	//   ....[12]....
        /*0128*/ 	.word	0x00000f30


	//   ....[13]....
        /*012c*/ 	.word	0x00000f50


	//   ....[14]....
        /*0130*/ 	.word	0x00000fa0


	//   ....[15]....
        /*0134*/ 	.word	0x00000fc0


	//   ....[16]....
        /*0138*/ 	.word	0x00001010


	//   ....[17]....
        /*013c*/ 	.word	0x00001040


	//   ....[18]....
        /*0140*/ 	.word	0x000010a0


	//   ....[19]....
        /*0144*/ 	.word	0x000010d0


	//   ....[20]....
        /*0148*/ 	.word	0x000022b0


	//   ....[21]....
        /*014c*/ 	.word	0x000022c0


	//   ....[22]....
        /*0150*/ 	.word	0x00002330


	//   ....[23]....
        /*0154*/ 	.word	0x00002340


	//   ....[24]....
        /*0158*/ 	.word	0x000023a0


	//   ....[25]....
        /*015c*/ 	.word	0x000023d0


	//   ....[26]....
        /*0160*/ 	.word	0x00002450


	//   ....[27]....
        /*0164*/ 	.word	0x00002460


	//   ....[28]....
        /*0168*/ 	.word	0x000024b0


	//   ....[29]....
        /*016c*/ 	.word	0x000024c0


	//----- nvinfo : EIATTR_VRC_CTA_INIT_COUNT
	.align		4
.L_302:
        /*0170*/ 	.byte	0x02, 0x4a
	.zero		1
	.zero		1


	//----- nvinfo : EIATTR_EXIT_INSTR_OFFSETS
	.align		4
        /*0174*/ 	.byte	0x04, 0x1c
        /*0176*/ 	.short	(.L_304 - .L_303)


	//   ....[0]....
.L_303:
        /*0178*/ 	.word	0x00000080


	//   ....[1]....
        /*017c*/ 	.word	0x000000c0


	//   ....[2]....
        /*0180*/ 	.word	0x00002750


	//   ....[3]....
        /*0184*/ 	.word	0x000027a0


	//----- nvinfo : EIATTR_MAX_THREADS
	.align		4
.L_304:
        /*0188*/ 	.byte	0x04, 0x05
        /*018a*/ 	.short	(.L_306 - .L_305)
.L_305:
        /*018c*/ 	.word	0x00000280
        /*0190*/ 	.word	0x00000001
        /*0194*/ 	.word	0x00000001


	//----- nvinfo : EIATTR_CRS_STACK_SIZE
	.align		4
.L_306:
        /*0198*/ 	.byte	0x04, 0x1e
        /*019a*/ 	.short	(.L_308 - .L_307)
.L_307:
        /*019c*/ 	.word	0x00000000


	//----- nvinfo : EIATTR_CBANK_PARAM_SIZE
	.align		4
.L_308:
        /*01a0*/ 	.byte	0x03, 0x19
        /*01a2*/ 	.short	0x0021


	//----- nvinfo : EIATTR_PARAM_CBANK
	.align		4
        /*01a4*/ 	.byte	0x04, 0x0a
        /*01a6*/ 	.short	(.L_310 - .L_309)
	.align		4
.L_309:
        /*01a8*/ 	.word	index@(.nv.constant0._ZN3cub18CUB_300001_SM_10006detail6reduce28DeviceReduceSingleTileKernelINS2_10policy_hubIdjN4cuda3std3__44plusIdEEE10Policy1000EPdSC_iS9_ddNS7_10__identityEEEvT0_T1_T2_T3_T4_T6_)
        /*01ac*/ 	.short	0x0380
        /*01ae*/ 	.short	0x0021


	//----- nvinfo : EIATTR_SW_WAR
	.align		4
.L_310:
        /*01b0*/ 	.byte	0x04, 0x36
        /*01b2*/ 	.short	(.L_312 - .L_311)
.L_311:
        /*01b4*/ 	.word	0x00000008
.L_312:


//--------------------- .nv.info._ZN3cub18CUB_300001_SM_10006detail6reduce18DeviceReduceKernelINS2_10policy_hubIdjN4cuda3std3__44plusIdEEE10Policy1000EN6thrust24THRUST_300001_SM_1000_NS12zip_iteratorINS7_5tupleIJNSD_6detail15normal_iteratorINSD_10device_ptrIiEEEESK_EEEEEjS9_d4simpEEvT0_PT3_T1_NS0_13GridEvenShareISR_EET2_T4_ --------------------------
	.section	.nv.info._ZN3cub18CUB_300001_SM_10006detail6reduce18DeviceReduceKernelINS2_10policy_hubIdjN4cuda3std3__44plusIdEEE10Policy1000EN6thrust24THRUST_300001_SM_1000_NS12zip_iteratorINS7_5tupleIJNSD_6detail15normal_iteratorINSD_10device_ptrIiEEEESK_EEEEEjS9_d4simpEEvT0_PT3_T1_NS0_13GridEvenShareISR_EET2_T4_,"",@"SHT_CUDA_INFO"
	.sectionflags	@""
	.align	4


	//----- nvinfo : EIATTR_CUDA_API_VERSION
	.align		4
        /*0000*/ 	.byte	0x04, 0x37
        /*0002*/ 	.short	(.L_314 - .L_313)
.L_313:
        /*0004*/ 	.word	0x00000082


	//----- nvinfo : EIATTR_KPARAM_INFO
	.align		4
.L_314:
        /*0008*/ 	.byte	0x04, 0x17
        /*000a*/ 	.short	(.L_316 - .L_315)
.L_315:
        /*000c*/ 	.word	0x00000000
        /*0010*/ 	.short	0x0005
        /*0012*/ 	.short	0x0048
        /*0014*/ 	.byte	0x00, 0xf0, 0x21, 0x00


	//----- nvinfo : EIATTR_KPARAM_INFO
	.align		4
.L_316:
        /*0018*/ 	.byte	0x04, 0x17
        /*001a*/ 	.short	(.L_318 - .L_317)
.L_317:
        /*001c*/ 	.word	0x00000000
        /*0020*/ 	.short	0x0004
        /*0022*/ 	.short	0x0044
        /*0024*/ 	.byte	0x00, 0xf0, 0x05, 0x00


	//----- nvinfo : EIATTR_KPARAM_INFO
	.align		4
.L_318:
        /*0028*/ 	.byte	0x04, 0x17
        /*002a*/ 	.short	(.L_320 - .L_319)
.L_319:
        /*002c*/ 	.word	0x00000000
        /*0030*/ 	.short	0x0003
        /*0032*/ 	.short	0x001c
        /*0034*/ 	.byte	0x00, 0xf0, 0xa1, 0x00


	//----- nvinfo : EIATTR_KPARAM_INFO
	.align		4
.L_320:
        /*0038*/ 	.byte	0x04, 0x17
        /*003a*/ 	.short	(.L_322 - .L_321)
.L_321:
        /*003c*/ 	.word	0x00000000
        /*0040*/ 	.short	0x0002
        /*0042*/ 	.short	0x0018
        /*0044*/ 	.byte	0x00, 0xf0, 0x11, 0x00


	//----- nvinfo : EIATTR_KPARAM_INFO
	.align		4
.L_322:
        /*0048*/ 	.byte	0x04, 0x17
        /*004a*/ 	.short	(.L_324 - .L_323)
.L_323:
        /*004c*/ 	.word	0x00000000
        /*0050*/ 	.short	0x0001
        /*0052*/ 	.short	0x0010
        /*0054*/ 	.byte	0x00, 0xf5, 0x21, 0x00


	//----- nvinfo : EIATTR_KPARAM_INFO
	.align		4
.L_324:
        /*0058*/ 	.byte	0x04, 0x17
        /*005a*/ 	.short	(.L_326 - .L_325)
.L_325:
        /*005c*/ 	.word	0x00000000
        /*0060*/ 	.short	0x0000
        /*0062*/ 	.short	0x0000
        /*0064*/ 	.byte	0x00, 0xf0, 0x41, 0x00


	//----- nvinfo : EIATTR_SPARSE_MMA_MASK
	.align		4
.L_326:
        /*0068*/ 	.byte	0x03, 0x50
        /*006a*/ 	.short	0x0000


	//----- nvinfo : EIATTR_MAXREG_COUNT
	.align		4
        /*006c*/ 	.byte	0x03, 0x1b
        /*006e*/ 	.short	0x0060


	//----- nvinfo : EIATTR_NUM_BARRIERS
	.align		4
        /*0070*/ 	.byte	0x02, 0x4c
        /*0072*/ 	.byte	0x01
	.zero		1


	//----- nvinfo : EIATTR_MERCURY_ISA_VERSION
	.align		4
        /*0074*/ 	.byte	0x03, 0x5f
        /*0076*/ 	.short	0x0101


	//----- nvinfo : EIATTR_COOP_GROUP_MASK_REGIDS
	.align		4
        /*0078*/ 	.byte	0x04, 0x29
        /*007a*/ 	.short	(.L_328 - .L_327)


	//   ....[0]....
.L_327:
        /*007c*/ 	.word	0xffffffff


	//   ....[1]....
        /*0080*/ 	.word	0xffffffff


	//   ....[2]....
        /*0084*/ 	.word	0xffffffff


	//   ....[3]....
        /*0088*/ 	.word	0xffffffff


	//   ....[4]....
        /*008c*/ 	.word	0xffffffff


	//   ....[5]....
        /*0090*/ 	.word	0xffffffff


	//   ....[6]....
        /*0094*/ 	.word	0xffffffff


	//   ....[7]....
        /*0098*/ 	.word	0xffffffff


	//   ....[8]....
        /*009c*/ 	.word	0xffffffff


	//   ....[9]....
        /*00a0*/ 	.word	0xffffffff


	//   ....[10]....
        /*00a4*/ 	.word	0xffffffff


	//   ....[11]....
        /*00a8*/ 	.word	0xffffffff


	//   ....[12]....
        /*00ac*/ 	.word	0xffffffff


	//   ....[13]....
        /*00b0*/ 	.word	0xffffffff


	//   ....[14]....
        /*00b4*/ 	.word	0xffffffff


	//   ....[15]....
        /*00b8*/ 	.word	0xffffffff


	//   ....[16]....
        /*00bc*/ 	.word	0xffffffff


	//   ....[17]....
        /*00c0*/ 	.word	0xffffffff


	//   ....[18]....
        /*00c4*/ 	.word	0xffffffff


	//   ....[19]....
        /*00c8*/ 	.word	0xffffffff


	//   ....[20]....
        /*00cc*/ 	.word	0xffffffff


	//   ....[21]....
        /*00d0*/ 	.word	0xffffffff


	//   ....[22]....
        /*00d4*/ 	.word	0xffffffff


	//   ....[23]....
        /*00d8*/ 	.word	0xffffffff


	//   ....[24]....
        /*00dc*/ 	.word	0xffffffff


	//   ....[25]....
        /*00e0*/ 	.word	0xffffffff


	//   ....[26]....
        /*00e4*/ 	.word	0xffffffff


	//   ....[27]....
        /*00e8*/ 	.word	0xffffffff


	//   ....[28]....
        /*00ec*/ 	.word	0xffffffff


	//   ....[29]....
        /*00f0*/ 	.word	0xffffffff


	//----- nvinfo : EIATTR_COOP_GROUP_INSTR_OFFSETS
	.align		4
.L_328:
        /*00f4*/ 	.byte	0x04, 0x28
        /*00f6*/ 	.short	(.L_330 - .L_329)


	//   ....[0]....
.L_329:
        /*00f8*/ 	.word	0x00001c70


	//   ....[1]....
        /*00fc*/ 	.word	0x00001c80


	//   ....[2]....
        /*0100*/ 	.word	0x00001cf0


	//   ....[3]....
        /*0104*/ 	.word	0x00001d10


	//   ....[4]....
        /*0108*/ 	.word	0x00001d70


	//   ....[5]....
        /*010c*/ 	.word	0x00001d90


	//   ....[6]....
        /*0110*/ 	.word	0x00001df0


	//   ....[7]....
        /*0114*/ 	.word	0x00001e00


	//   ....[8]....
        /*0118*/ 	.word	0x00001e50


	//   ....[9]....
        /*011c*/ 	.word	0x00001e70


	//   ....[10]....
        /*0120*/ 	.word	0x00002180


	//   ....[11]....
        /*0124*/ 	.word	0x00002190


	//   ....[12]....
        /*0128*/ 	.word	0x00002220


	//   ....[13]....
        /*012c*/ 	.word	0x00002240


	//   ....[14]....
        /*0130*/ 	.word	0x00002290


	//   ....[15]....
        /*0134*/ 	.word	0x000022b0


	//   ....[16]....
        /*0138*/ 	.word	0x00002300


	//   ....[17]....
        /*013c*/ 	.word	0x00002320


	//   ....[18]....
        /*0140*/ 	.word	0x00002370


	//   ....[19]....
        /*0144*/ 	.word	0x000023a0


	//   ....[20]....
        /*0148*/ 	.word	0x00010ae0


	//   ....[21]....
        /*014c*/ 	.word	0x00010af0


	//   ....[22]....
        /*0150*/ 	.word	0x00010b70


	//   ....[23]....
        /*0154*/ 	.word	0x00010b80


	//   ....[24]....
        /*0158*/ 	.word	0x00010be0


	//   ....[25]....
        /*015c*/ 	.word	0x00010bf0


	//   ....[26]....
        /*0160*/ 	.word	0x00010c40


	//   ....[27]....
        /*0164*/ 	.word	0x00010c60


	//   ....[28]....
        /*0168*/ 	.word	0x00010cc0


	//   ....[29]....
        /*016c*/ 	.word	0x00010cf0


	//----- nvinfo : EIATTR_VRC_CTA_INIT_COUNT
	.align		4
.L_330:
        /*0170*/ 	.byte	0x02, 0x4a
	.zero		1
	.zero		1


	//----- nvinfo : EIATTR_EXIT_INSTR_OFFSETS
	.align		4
        /*0174*/ 	.byte	0x04, 0x1c
        /*0176*/ 	.short	(.L_332 - .L_331)


	//   ....[0]....
.L_331:
        /*0178*/ 	.word	0x00010fb0


	//   ....[1]....
        /*017c*/ 	.word	0x00011000


	//----- nvinfo : EIATTR_MAX_THREADS
	.align		4
.L_332:
        /*0180*/ 	.byte	0x04, 0x05
        /*0182*/ 	.short	(.L_334 - .L_333)
.L_333:
        /*0184*/ 	.word	0x00000280
        /*0188*/ 	.word	0x00000001
        /*018c*/ 	.word	0x00000001


	//----- nvinfo : EIATTR_CRS_STACK_SIZE
	.align		4
.L_334:
        /*0190*/ 	.byte	0x04, 0x1e
        /*0192*/ 	.short	(.L_336 - .L_335)
.L_335:
        /*0194*/ 	.word	0x00000000


	//----- nvinfo : EIATTR_CBANK_PARAM_SIZE
	.align		4
.L_336:
        /*0198*/ 	.byte	0x03, 0x19
        /*019a*/ 	.short	0x0050


	//----- nvinfo : EIATTR_PARAM_CBANK
	.align		4
        /*019c*/ 	.byte	0x04, 0x0a
        /*019e*/ 	.short	(.L_338 - .L_337)
	.align		4
.L_337:
        /*01a0*/ 	.word	index@(.nv.constant0._ZN3cub18CUB_300001_SM_10006detail6reduce18DeviceReduceKernelINS2_10policy_hubIdjN4cuda3std3__44plusIdEEE10Policy1000EN6thrust24THRUST_300001_SM_1000_NS12zip_iteratorINS7_5tupleIJNSD_6detail15normal_iteratorINSD_10device_ptrIiEEEESK_EEEEEjS9_d4simpEEvT0_PT3_T1_NS0_13GridEvenShareISR_EET2_T4_)
        /*01a4*/ 	.short	0x0380
        /*01a6*/ 	.short	0x0050


	//----- nvinfo : EIATTR_SW_WAR
	.align		4
.L_338:
        /*01a8*/ 	.byte	0x04, 0x36
        /*01aa*/ 	.short	(.L_340 - .L_339)
.L_339:
        /*01ac*/ 	.word	0x00000008
.L_340:


//--------------------- .nv.info._ZN3cub18CUB_300001_SM_10006detail6reduce28DeviceReduceSingleTileKernelINS2_10policy_hubIdjN4cuda3std3__44plusIdEEE10Policy1000EN6thrust24THRUST_300001_SM_1000_NS12zip_iteratorINS7_5tupleIJNSD_6detail15normal_iteratorINSD_10device_ptrIiEEEESK_EEEEEPdjS9_dd4simpEEvT0_T1_T2_T3_T4_T6_ --------------------------
	.section	.nv.info._ZN3cub18CUB_300001_SM_10006detail6reduce28DeviceReduceSingleTileKernelINS2_10policy_hubIdjN4cuda3std3__44plusIdEEE10Policy1000EN6thrust24THRUST_300001_SM_1000_NS12zip_iteratorINS7_5tupleIJNSD_6detail15normal_iteratorINSD_10device_ptrIiEEEESK_EEEEEPdjS9_dd4simpEEvT0_T1_T2_T3_T4_T6_,"",@"SHT_CUDA_INFO"
	.sectionflags	@""
	.align	4


	//----- nvinfo : EIATTR_CUDA_API_VERSION
	.align		4
        /*0000*/ 	.byte	0x04, 0x37
        /*0002*/ 	.short	(.L_342 - .L_341)
.L_341:
        /*0004*/ 	.word	0x00000082


	//----- nvinfo : EIATTR_KPARAM_INFO
	.align		4
.L_342:
        /*0008*/ 	.byte	0x04, 0x17
        /*000a*/ 	.short	(.L_344 - .L_343)
.L_343:
        /*000c*/ 	.word	0x00000000
        /*0010*/ 	.short	0x0005
        /*0012*/ 	.short	0x0028
        /*0014*/ 	.byte	0x00, 0xf0, 0x21, 0x00


	//----- nvinfo : EIATTR_KPARAM_INFO
	.align		4
.L_344:
        /*0018*/ 	.byte	0x04, 0x17
        /*001a*/ 	.short	(.L_346 - .L_345)
.L_345:
        /*001c*/ 	.word	0x00000000
        /*0020*/ 	.short	0x0004
        /*0022*/ 	.short	0x0020
        /*0024*/ 	.byte	0x00, 0xf0, 0x21, 0x00


	//----- nvinfo : EIATTR_KPARAM_INFO
	.align		4
.L_346:
        /*0028*/ 	.byte	0x04, 0x17
        /*002a*/ 	.short	(.L_348 - .L_347)
.L_347:
        /*002c*/ 	.word	0x00000000
        /*0030*/ 	.short	0x0003
        /*0032*/ 	.short	0x001c
        /*0034*/ 	.byte	0x00, 0xf0, 0x05, 0x00


	//----- nvinfo : EIATTR_KPARAM_INFO
	.align		4
.L_348:
        /*0038*/ 	.byte	0x04, 0x17
        /*003a*/ 	.short	(.L_350 - .L_349)
.L_349:
        /*003c*/ 	.word	0x00000000
        /*0040*/ 	.short	0x0002
        /*0042*/ 	.short	0x0018
        /*0044*/ 	.byte	0x00, 0xf0, 0x11, 0x00


	//----- nvinfo : EIATTR_KPARAM_INFO
	.align		4
.L_350:
        /*0048*/ 	.byte	0x04, 0x17
        /*004a*/ 	.short	(.L_352 - .L_351)
.L_351:
        /*004c*/ 	.word	0x00000000
        /*0050*/ 	.short	0x0001
        /*0052*/ 	.short	0x0010
        /*0054*/ 	.byte	0x00, 0xf5, 0x21, 0x00


	//----- nvinfo : EIATTR_KPARAM_INFO
	.align		4
.L_352:
        /*0058*/ 	.byte	0x04, 0x17
        /*005a*/ 	.short	(.L_354 - .L_353)
.L_353:
        /*005c*/ 	.word	0x00000000
        /*0060*/ 	.short	0x0000
        /*0062*/ 	.short	0x0000
        /*0064*/ 	.byte	0x00, 0xf0, 0x41, 0x00


	//----- nvinfo : EIATTR_SPARSE_MMA_MASK
	.align		4
.L_354:
        /*0068*/ 	.byte	0x03, 0x50
        /*006a*/ 	.short	0x0000


	//----- nvinfo : EIATTR_MAXREG_COUNT
	.align		4
        /*006c*/ 	.byte	0x03, 0x1b
        /*006e*/ 	.short	0x0060


	//----- nvinfo : EIATTR_NUM_BARRIERS
	.align		4
        /*0070*/ 	.byte	0x02, 0x4c
        /*0072*/ 	.byte	0x01
	.zero		1


	//----- nvinfo : EIATTR_MERCURY_ISA_VERSION
	.align		4
        /*0074*/ 	.byte	0x03, 0x5f
        /*0076*/ 	.short	0x0101


	//----- nvinfo : EIATTR_COOP_GROUP_MASK_REGIDS
	.align		4
        /*0078*/ 	.byte	0x04, 0x29
        /*007a*/ 	.short	(.L_356 - .L_355)


	//   ....[0]....
.L_355:
        /*007c*/ 	.word	0xffffffff


	//   ....[1]....
        /*0080*/ 	.word	0xffffffff


	//   ....[2]....
        /*0084*/ 	.word	0xffffffff


	//   ....[3]....
        /*0088*/ 	.word	0xffffffff


	//   ....[4]....
        /*008c*/ 	.word	0xffffffff


	//   ....[5]....
        /*0090*/ 	.word	0xffffffff


	//   ....[6]....
        /*0094*/ 	.word	0xffffffff


	//   ....[7]....
        /*0098*/ 	.word	0xffffffff


	//   ....[8]....
        /*009c*/ 	.word	0xffffffff


	//   ....[9]....
        /*00a0*/ 	.word	0xffffffff


	//   ....[10]....
        /*00a4*/ 	.word	0xffffffff


	//   ....[11]....
        /*00a8*/ 	.word	0xffffffff


	//   ....[12]....
        /*00ac*/ 	.word	0xffffffff


	//   ....[13]....
        /*00b0*/ 	.word	0xffffffff


	//   ....[14]....
        /*00b4*/ 	.word	0xffffffff


	//   ....[15]....
        /*00b8*/ 	.word	0xffffffff


	//   ....[16]....
        /*00bc*/ 	.word	0xffffffff


	//   ....[17]....
        /*00c0*/ 	.word	0xffffffff


	//   ....[18]....
        /*00c4*/ 	.word	0xffffffff


	//   ....[19]....
        /*00c8*/ 	.word	0xffffffff


	//   ....[20]....
        /*00cc*/ 	.word	0xffffffff


	//   ....[21]....
        /*00d0*/ 	.word	0xffffffff


	//   ....[22]....
        /*00d4*/ 	.word	0xffffffff


	//   ....[23]....
        /*00d8*/ 	.word	0xffffffff


	//   ....[24]....
        /*00dc*/ 	.word	0xffffffff


	//   ....[25]....
        /*00e0*/ 	.word	0xffffffff


	//   ....[26]....
        /*00e4*/ 	.word	0xffffffff


	//   ....[27]....
        /*00e8*/ 	.word	0xffffffff


	//   ....[28]....
        /*00ec*/ 	.word	0xffffffff


	//   ....[29]....
        /*00f0*/ 	.word	0xffffffff


	//----- nvinfo : EIATTR_COOP_GROUP_INSTR_OFFSETS
	.align		4
.L_356:
        /*00f4*/ 	.byte	0x04, 0x28
        /*00f6*/ 	.short	(.L_358 - .L_357)


	//   ....[0]....
.L_357:
        /*00f8*/ 	.word	0x00001d40


	//   ....[1]....
        /*00fc*/ 	.word	0x00001d50


	//   ....[2]....
        /*0100*/ 	.word	0x00001dc0


	//   ....[3]....
        /*0104*/ 	.word	0x00001dd0


	//   ....[4]....
        /*0108*/ 	.word	0x00001e30


	//   ....[5]....
        /*010c*/ 	.word	0x00001e40


	//   ....[6]....
        /*0110*/ 	.word	0x00001e90


	//   ....[7]....
        /*0114*/ 	.word	0x00001ec0


	//   ....[8]....
        /*0118*/ 	.word	0x00001f40


	//   ....[9]....
        /*011c*/ 	.word	0x00001f50


	//   ....[10]....
        /*0120*/ 	.word	0x00002250


	//   ....[11]....
        /*0124*/ 	.word	0x00002260


	//   ....[12]....
        /*0128*/ 	.word	0x00002300


	//   ....[13]....
        /*012c*/ 	.word	0x00002310


	//   ....[14]....
        /*0130*/ 	.word	0x00002360


	//   ....[15]....
        /*0134*/ 	.word	0x00002380


	//   ....[16]....
        /*0138*/ 	.word	0x000023e0


	//   ....[17]....
        /*013c*/ 	.word	0x00002400


	//   ....[18]....
        /*0140*/ 	.word	0x00002460


	//   ....[19]....
        /*0144*/ 	.word	0x00002490


	//   ....[20]....
        /*0148*/ 	.word	0x00010b80


	//   ....[21]....
        /*014c*/ 	.word	0x00010b90


	//   ....[22]....
        /*0150*/ 	.word	0x00010c00


	//   ....[23]....
        /*0154*/ 	.word	0x00010c10


	//   ....[24]....
        /*0158*/ 	.word	0x00010c70


	//   ....[25]....
        /*015c*/ 	.word	0x00010c80


	//   ....[26]....
        /*0160*/ 	.word	0x00010cd0


	//   ....[27]....
        /*0164*/ 	.word	0x00010d00


	//   ....[28]....
        /*0168*/ 	.word	0x00010d80


	//   ....[29]....
        /*016c*/ 	.word	0x00010d90


	//----- nvinfo : EIATTR_VRC_CTA_INIT_COUNT
	.align		4
.L_358:
        /*0170*/ 	.byte	0x02, 0x4a
	.zero		1
	.zero		1


	//----- nvinfo : EIATTR_EXIT_INSTR_OFFSETS
	.align		4
        /*0174*/ 	.byte	0x04, 0x1c
        /*0176*/ 	.short	(.L_360 - .L_359)


	//   ....[0]....
.L_359:
        /*0178*/ 	.word	0x00000080


	//   ....[1]....
        /*017c*/ 	.word	0x000000c0


	//   ....[2]....
        /*0180*/ 	.word	0x00011020


	//   ....[3]....
        /*0184*/ 	.word	0x00011070


	//----- nvinfo : EIATTR_MAX_THREADS
	.align		4
.L_360:
        /*0188*/ 	.byte	0x04, 0x05
        /*018a*/ 	.short	(.L_362 - .L_361)
.L_361:
        /*018c*/ 	.word	0x00000280
        /*0190*/ 	.word	0x00000001
        /*0194*/ 	.word	0x00000001


	//----- nvinfo : EIATTR_CRS_STACK_SIZE
	.align		4
.L_362:
        /*0198*/ 	.byte	0x04, 0x1e
        /*019a*/ 	.short	(.L_364 - .L_363)
.L_363:
        /*019c*/ 	.word	0x00000000


	//----- nvinfo : EIATTR_CBANK_PARAM_SIZE
	.align		4
.L_364:
        /*01a0*/ 	.byte	0x03, 0x19
        /*01a2*/ 	.short	0x0030


	//----- nvinfo : EIATTR_PARAM_CBANK
	.align		4
        /*01a4*/ 	.byte	0x04, 0x0a
        /*01a6*/ 	.short	(.L_366 - .L_365)
	.align		4
.L_365:
        /*01a8*/ 	.word	index@(.nv.constant0._ZN3cub18CUB_300001_SM_10006detail6reduce28DeviceReduceSingleTileKernelINS2_10policy_hubIdjN4cuda3std3__44plusIdEEE10Policy1000EN6thrust24THRUST_300001_SM_1000_NS12zip_iteratorINS7_5tupleIJNSD_6detail15normal_iteratorINSD_10device_ptrIiEEEESK_EEEEEPdjS9_dd4simpEEvT0_T1_T2_T3_T4_T6_)
        /*01ac*/ 	.short	0x0380
        /*01ae*/ 	.short	0x0030


	//----- nvinfo : EIATTR_SW_WAR
	.align		4
.L_366:
        /*01b0*/ 	.byte	0x04, 0x36
        /*01b2*/ 	.short	(.L_368 - .L_367)
.L_367:
        /*01b4*/ 	.word	0x00000008
.L_368:


//--------------------- .nv.info._ZN3cub18CUB_300001_SM_10006detail8for_each13static_kernelINS2_12policy_hub_t12policy_500_tEmN6thrust24THRUST_300001_SM_1000_NS8cuda_cub20__uninitialized_fill7functorINS7_10device_ptrIiEEiEEEEvT0_T1_ --------------------------
	.section	.nv.info._ZN3cub18CUB_300001_SM_10006detail8for_each13static_kernelINS2_12policy_hub_t12policy_500_tEmN6thrust24THRUST_300001_SM_1000_NS8cuda_cub20__uninitialized_fill7functorINS7_10device_ptrIiEEiEEEEvT0_T1_,"",@"SHT_CUDA_INFO"
	.sectionflags	@""
	.align	4


	//----- nvinfo : EIATTR_CUDA_API_VERSION
	.align		4
        /*0000*/ 	.byte	0x04, 0x37
        /*0002*/ 	.short	(.L_370 - .L_369)
.L_369:
        /*0004*/ 	.word	0x00000082


	//----- nvinfo : EIATTR_KPARAM_INFO
	.align		4
.L_370:
        /*0008*/ 	.byte	0x04, 0x17
        /*000a*/ 	.short	(.L_372 - .L_371)
.L_371:
        /*000c*/ 	.word	0x00000000
        /*0010*/ 	.short	0x0001
        /*0012*/ 	.short	0x0008
        /*0014*/ 	.byte	0x00, 0xf0, 0x41, 0x00


	//----- nvinfo : EIATTR_KPARAM_INFO
	.align		4
.L_372:
        /*0018*/ 	.byte	0x04, 0x17
        /*001a*/ 	.short	(.L_374 - .L_373)
.L_373:
        /*001c*/ 	.word	0x00000000
        /*0020*/ 	.short	0x0000
        /*0022*/ 	.short	0x0000
        /*0024*/ 	.byte	0x00, 0xf0, 0x21, 0x00


	//----- nvinfo : EIATTR_SPARSE_MMA_MASK
	.align		4
.L_374:
        /*0028*/ 	.byte	0x03, 0x50
        /*002a*/ 	.short	0x0000


	//----- nvinfo : EIATTR_MAXREG_COUNT
	.align		4
        /*002c*/ 	.byte	0x03, 0x1b
        /*002e*/ 	.short	0x00ff


	//----- nvinfo : EIATTR_MERCURY_ISA_VERSION
	.align		4
        /*0030*/ 	.byte	0x03, 0x5f
        /*0032*/ 	.short	0x0101


	//----- nvinfo : EIATTR_VRC_CTA_INIT_COUNT
	.align		4
        /*0034*/ 	.byte	0x02, 0x4a
	.zero		1
	.zero		1


	//----- nvinfo : EIATTR_EXIT_INSTR_OFFSETS
	.align		4
        /*0038*/ 	.byte	0x04, 0x1c
        /*003a*/ 	.short	(.L_376 - .L_375)


	//   ....[0]....
.L_375:
        /*003c*/ 	.word	0x00000130


	//   ....[1]....
        /*0040*/ 	.word	0x00000230


	//   ....[2]....
        /*0044*/ 	.word	0x00000260


	//----- nvinfo : EIATTR_MAX_THREADS
	.align		4
.L_376:
        /*0048*/ 	.byte	0x04, 0x05
        /*004a*/ 	.short	(.L_378 - .L_377)
.L_377:
        /*004c*/ 	.word	0x00000100
        /*0050*/ 	.word	0x00000001
        /*0054*/ 	.word	0x00000001


	//----- nvinfo : EIATTR_CBANK_PARAM_SIZE
	.align		4
.L_378:
        /*0058*/ 	.byte	0x03, 0x19
        /*005a*/ 	.short	0x0018


	//----- nvinfo : EIATTR_PARAM_CBANK
	.align		4
        /*005c*/ 	.byte	0x04, 0x0a
        /*005e*/ 	.short	(.L_380 - .L_379)
	.align		4
.L_379:
        /*0060*/ 	.word	index@(.nv.constant0._ZN3cub18CUB_300001_SM_10006detail8for_each13static_kernelINS2_12policy_hub_t12policy_500_tEmN6thrust24THRUST_300001_SM_1000_NS8cuda_cub20__uninitialized_fill7functorINS7_10device_ptrIiEEiEEEEvT0_T1_)
        /*0064*/ 	.short	0x0380
        /*0066*/ 	.short	0x0018


	//----- nvinfo : EIATTR_SW_WAR
	.align		4
.L_380:
        /*0068*/ 	.byte	0x04, 0x36
        /*006a*/ 	.short	(.L_382 - .L_381)
.L_381:
        /*006c*/ 	.word	0x00000008
.L_382:


//--------------------- .nv.info._ZN3cub18CUB_300001_SM_10006detail11EmptyKernelIvEEvv --------------------------
	.section	.nv.info._ZN3cub18CUB_300001_SM_10006detail11EmptyKernelIvEEvv,"",@"SHT_CUDA_INFO"
	.sectionflags	@""
	.align	4


	//----- nvinfo : EIATTR_CUDA_API_VERSION
	.align		4
        /*0000*/ 	.byte	0x04, 0x37
        /*0002*/ 	.short	(.L_384 - .L_383)
.L_383:
        /*0004*/ 	.word	0x00000082


	//----- nvinfo : EIATTR_SPARSE_MMA_MASK
	.align		4
.L_384:
        /*0008*/ 	.byte	0x03, 0x50
        /*000a*/ 	.short	0x0000


	//----- nvinfo : EIATTR_MAXREG_COUNT
	.align		4
        /*000c*/ 	.byte	0x03, 0x1b
        /*000e*/ 	.short	0x00ff


	//----- nvinfo : EIATTR_MERCURY_ISA_VERSION
	.align		4
        /*0010*/ 	.byte	0x03, 0x5f
        /*0012*/ 	.short	0x0101


	//----- nvinfo : EIATTR_VRC_CTA_INIT_COUNT
	.align		4
        /*0014*/ 	.byte	0x02, 0x4a
	.zero		1
	.zero		1


	//----- nvinfo : EIATTR_EXIT_INSTR_OFFSETS
	.align		4
        /*0018*/ 	.byte	0x04, 0x1c
        /*001a*/ 	.short	(.L_386 - .L_385)


	//   ....[0]....
.L_385:
        /*001c*/ 	.word	0x00000010


	//----- nvinfo : EIATTR_SW_WAR
	.align		4
.L_386:
        /*0020*/ 	.byte	0x04, 0x36
        /*0022*/ 	.short	(.L_388 - .L_387)
.L_387:
        /*0024*/ 	.word	0x00000008
.L_388:


//--------------------- .nv.callgraph             --------------------------
	.section	.nv.callgraph,"",@"SHT_CUDA_CALLGRAPH"
	.align	4
	.sectionentsize	8
	.align		4
        /*0000*/ 	.word	0x00000000
	.align		4
        /*0004*/ 	.word	0xffffffff
	.align		4
        /*0008*/ 	.word	0x00000000
	.align		4
        /*000c*/ 	.word	0xfffffffe
	.align		4
        /*0010*/ 	.word	0x00000000
	.align		4
        /*0014*/ 	.word	0xfffffffd
	.align		4
        /*0018*/ 	.word	0x00000000
	.align		4
        /*001c*/ 	.word	0xfffffffc


//--------------------- .nv.constant4             --------------------------
	.section	.nv.constant4,"a",@progbits
	.align	8
	.align		8
.nv.constant4:
        /*0000*/ 	.dword	_ZN34_INTERNAL_16b155b5_4_k_cu_f02018824cuda3std3__45__cpo5beginE
	.align		8
        /*0008*/ 	.dword	_ZN34_INTERNAL_16b155b5_4_k_cu_f02018824cuda3std3__45__cpo3endE
	.align		8
        /*0010*/ 	.dword	_ZN34_INTERNAL_16b155b5_4_k_cu_f02018824cuda3std3__45__cpo6cbeginE
	.align		8
        /*0018*/ 	.dword	_ZN34_INTERNAL_16b155b5_4_k_cu_f02018824cuda3std3__45__cpo4cendE
	.align		8
        /*0020*/ 	.dword	_ZN34_INTERNAL_16b155b5_4_k_cu_f02018824cuda3std3__45__cpo6rbeginE
	.align		8
        /*0028*/ 	.dword	_ZN34_INTERNAL_16b155b5_4_k_cu_f02018824cuda3std3__45__cpo4rendE
	.align		8
        /*0030*/ 	.dword	_ZN34_INTERNAL_16b155b5_4_k_cu_f02018824cuda3std3__45__cpo7crbeginE
	.align		8
        /*0038*/ 	.dword	_ZN34_INTERNAL_16b155b5_4_k_cu_f02018824cuda3std3__45__cpo5crendE
	.align		8
        /*0040*/ 	.dword	_ZN34_INTERNAL_16b155b5_4_k_cu_f02018824cuda3std3__436_GLOBAL__N__16b155b5_4_k_cu_f02018826ignoreE
	.align		8
        /*0048*/ 	.dword	_ZN34_INTERNAL_16b155b5_4_k_cu_f02018824cuda3std3__419piecewise_constructE
	.align		8
        /*0050*/ 	.dword	_ZN34_INTERNAL_16b155b5_4_k_cu_f02018824cuda3std3__48in_placeE
	.align		8
        /*0058*/ 	.dword	_ZN34_INTERNAL_16b155b5_4_k_cu_f02018824cuda3std3__420unreachable_sentinelE
	.align		8
        /*0060*/ 	.dword	_ZN34_INTERNAL_16b155b5_4_k_cu_f02018824cuda3std3__47nulloptE
	.align		8
        /*0068*/ 	.dword	_ZN34_INTERNAL_16b155b5_4_k_cu_f02018824cuda3std3__48unexpectE
	.align		8
        /*0070*/ 	.dword	_ZN34_INTERNAL_16b155b5_4_k_cu_f02018824cuda3std6ranges3__45__cpo4swapE
	.align		8
        /*0078*/ 	.dword	_ZN34_INTERNAL_16b155b5_4_k_cu_f02018824cuda3std6ranges3__45__cpo9iter_moveE
	.align		8
        /*0080*/ 	.dword	_ZN34_INTERNAL_16b155b5_4_k_cu_f02018824cuda3std6ranges3__45__cpo5beginE
	.align		8
        /*0088*/ 	.dword	_ZN34_INTERNAL_16b155b5_4_k_cu_f02018824cuda3std6ranges3__45__cpo3endE
	.align		8
        /*0090*/ 	.dword	_ZN34_INTERNAL_16b155b5_4_k_cu_f02018824cuda3std6ranges3__45__cpo6cbeginE
	.align		8
        /*0098*/ 	.dword	_ZN34_INTERNAL_16b155b5_4_k_cu_f02018824cuda3std6ranges3__45__cpo4cendE
	.align		8
        /*00a0*/ 	.dword	_ZN34_INTERNAL_16b155b5_4_k_cu_f02018824cuda3std6ranges3__45__cpo7advanceE
	.align		8
        /*00a8*/ 	.dword	_ZN34_INTERNAL_16b155b5_4_k_cu_f02018824cuda3std6ranges3__45__cpo9iter_swapE
	.align		8
        /*00b0*/ 	.dword	_ZN34_INTERNAL_16b155b5_4_k_cu_f02018824cuda3std6ranges3__45__cpo4nextE
	.align		8
        /*00b8*/ 	.dword	_ZN34_INTERNAL_16b155b5_4_k_cu_f02018824cuda3std6ranges3__45__cpo4prevE
	.align		8
        /*00c0*/ 	.dword	_ZN34_INTERNAL_16b155b5_4_k_cu_f02018824cuda3std6ranges3__45__cpo4dataE
	.align		8
        /*00c8*/ 	.dword	_ZN34_INTERNAL_16b155b5_4_k_cu_f02018824cuda3std6ranges3__45__cpo5cdataE
	.align		8
        /*00d0*/ 	.dword	_ZN34_INTERNAL_16b155b5_4_k_cu_f02018824cuda3std6ranges3__45__cpo4sizeE
	.align		8
        /*00d8*/ 	.dword	_ZN34_INTERNAL_16b155b5_4_k_cu_f02018824cuda3std6ranges3__45__cpo5ssizeE
	.align		8
        /*00e0*/ 	.dword	_ZN34_INTERNAL_16b155b5_4_k_cu_f02018824cuda3std6ranges3__45__cpo8distanceE
	.align		8
        /*00e8*/ 	.dword	_ZN34_INTERNAL_16b155b5_4_k_cu_f02018826thrust24THRUST_300001_SM_1000_NS8cuda_cub3parE
	.align		8
        /*00f0*/ 	.dword	_ZN34_INTERNAL_16b155b5_4_k_cu_f02018826thrust24THRUST_300001_SM_1000_NS8cuda_cub10par_nosyncE
	.align		8
        /*00f8*/ 	.dword	_ZN34_INTERNAL_16b155b5_4_k_cu_f02018826thrust24THRUST_300001_SM_1000_NS6system6detail10sequential3seqE
	.align		8
        /*0100*/ 	.dword	_ZN34_INTERNAL_16b155b5_4_k_cu_f02018826thrust24THRUST_300001_SM_1000_NS12placeholders2_1E
	.align		8
        /*0108*/ 	.dword	_ZN34_INTERNAL_16b155b5_4_k_cu_f02018826thrust24THRUST_300001_SM_1000_NS12placeholders2_2E
	.align		8
        /*0110*/ 	.dword	_ZN34_INTERNAL_16b155b5_4_k_cu_f02018826thrust24THRUST_300001_SM_1000_NS12placeholders2_3E
	.align		8
        /*0118*/ 	.dword	_ZN34_INTERNAL_16b155b5_4_k_cu_f02018826thrust24THRUST_300001_SM_1000_NS12placeholders2_4E
	.align		8
        /*0120*/ 	.dword	_ZN34_INTERNAL_16b155b5_4_k_cu_f02018826thrust24THRUST_300001_SM_1000_NS12placeholders2_5E
	.align		8
        /*0128*/ 	.dword	_ZN34_INTERNAL_16b155b5_4_k_cu_f02018826thrust24THRUST_300001_SM_1000_NS12placeholders2_6E
	.align		8
        /*0130*/ 	.dword	_ZN34_INTERNAL_16b155b5_4_k_cu_f02018826thrust24THRUST_300001_SM_1000_NS12placeholders2_7E
	.align		8
        /*0138*/ 	.dword	_ZN34_INTERNAL_16b155b5_4_k_cu_f02018826thrust24THRUST_300001_SM_1000_NS12placeholders2_8E
	.align		8
        /*0140*/ 	.dword	_ZN34_INTERNAL_16b155b5_4_k_cu_f02018826thrust24THRUST_300001_SM_1000_NS12placeholders2_9E
	.align		8
        /*0148*/ 	.dword	_ZN34_INTERNAL_16b155b5_4_k_cu_f02018826thrust24THRUST_300001_SM_1000_NS12placeholders3_10E
	.align		8
        /*0150*/ 	.dword	_ZN34_INTERNAL_16b155b5_4_k_cu_f02018826thrust24THRUST_300001_SM_1000_NS3seqE
	.align		8
        /*0158*/ 	.dword	__cudart_i2opi_d
	.align		8
        /*0160*/ 	.dword	__cudart_sin_cos_coeffs


//--------------------- .text._ZN3cub18CUB_300001_SM_10006detail4scan16DeviceScanKernelINS2_10policy_hubIiiimN4cuda3std3__44plusIvEEE10Policy1000EN6thrust24THRUST_300001_SM_1000_NS6detail15normal_iteratorINSD_10device_ptrIiEEEESI_NS0_13ScanTileStateIiLb1EEES9_NS0_8NullTypeEmiLb0ESL_EEvT0_T1_T2_iT3_T4_T5_ --------------------------
	.section	.text._ZN3cub18CUB_300001_SM_10006detail4scan16DeviceScanKernelINS2_10policy_hubIiiimN4cuda3std3__44plusIvEEE10Policy1000EN6thrust24THRUST_300001_SM_1000_NS6detail15normal_iteratorINSD_10device_ptrIiEEEESI_NS0_13ScanTileStateIiLb1EEES9_NS0_8NullTypeEmiLb0ESL_EEvT0_T1_T2_iT3_T4_T5_,"ax",@progbits
	.align	128
        .global         _ZN3cub18CUB_300001_SM_10006detail4scan16DeviceScanKernelINS2_10policy_hubIiiimN4cuda3std3__44plusIvEEE10Policy1000EN6thrust24THRUST_300001_SM_1000_NS6detail15normal_iteratorINSD_10device_ptrIiEEEESI_NS0_13ScanTileStateIiLb1EEES9_NS0_8NullTypeEmiLb0ESL_EEvT0_T1_T2_iT3_T4_T5_
        .type           _ZN3cub18CUB_300001_SM_10006detail4scan16DeviceScanKernelINS2_10policy_hubIiiimN4cuda3std3__44plusIvEEE10Policy1000EN6thrust24THRUST_300001_SM_1000_NS6detail15normal_iteratorINSD_10device_ptrIiEEEESI_NS0_13ScanTileStateIiLb1EEES9_NS0_8NullTypeEmiLb0ESL_EEvT0_T1_T2_iT3_T4_T5_,@function
        .size           _ZN3cub18CUB_300001_SM_10006detail4scan16DeviceScanKernelINS2_10policy_hubIiiimN4cuda3std3__44plusIvEEE10Policy1000EN6thrust24THRUST_300001_SM_1000_NS6detail15normal_iteratorINSD_10device_ptrIiEEEESI_NS0_13ScanTileStateIiLb1EEES9_NS0_8NullTypeEmiLb0ESL_EEvT0_T1_T2_iT3_T4_T5_,(.L_x_1192 - _ZN3cub18CUB_300001_SM_10006detail4scan16DeviceScanKernelINS2_10policy_hubIiiimN4cuda3std3__44plusIvEEE10Policy1000EN6thrust24THRUST_300001_SM_1000_NS6detail15normal_iteratorINSD_10device_ptrIiEEEESI_NS0_13ScanTileStateIiLb1EEES9_NS0_8NullTypeEmiLb0ESL_EEvT0_T1_T2_iT3_T4_T5_)
        .other          _ZN3cub18CUB_300001_SM_10006detail4scan16DeviceScanKernelINS2_10policy_hubIiiimN4cuda3std3__44plusIvEEE10Policy1000EN6thrust24THRUST_300001_SM_1000_NS6detail15normal_iteratorINSD_10device_ptrIiEEEESI_NS0_13ScanTileStateIiLb1EEES9_NS0_8NullTypeEmiLb0ESL_EEvT0_T1_T2_iT3_T4_T5_,@"STO_CUDA_ENTRY STV_DEFAULT"
_ZN3cub18CUB_300001_SM_10006detail4scan16DeviceScanKernelINS2_10policy_hubIiiimN4cuda3std3__44plusIvEEE10Policy1000EN6thrust24THRUST_300001_SM_1000_NS6detail15normal_iteratorINSD_10device_ptrIiEEEESI_NS0_13ScanTileStateIiLb1EEES9_NS0_8NullTypeEmiLb0ESL_EEvT0_T1_T2_iT3_T4_T5_:
.text._ZN3cub18CUB_300001_SM_10006detail4scan16DeviceScanKernelINS2_10policy_hubIiiimN4cuda3std3__44plusIvEEE10Policy1000EN6thrust24THRUST_300001_SM_1000_NS6detail15normal_iteratorINSD_10device_ptrIiEEEESI_NS0_13ScanTileStateIiLb1EEES9_NS0_8NullTypeEmiLb0ESL_EEvT0_T1_T2_iT3_T4_T5_:
[----:B------:R-:W-:Y:S08]  /*0000*/  LDC R1, c[0x0][0x37c] ;  /* 0x0000df00ff017b82 */ /* 0x000ff00000000800 */
[----:B------:R-:W0:Y:S01]  /*0010*/  S2UR UR6, SR_CTAID.X ;  /* 0x00000000000679c3 */ /* 0x000e220000002500 */
[----:B------:R-:W0:Y:S01]  /*0020*/  LDCU UR4, c[0x0][0x398] ;  /* 0x00007300ff0477ac */ /* 0x000e220008000800 */
[----:B------:R-:W1:Y:S01]  /*0030*/  LDCU.64 UR8, c[0x0][0x3a0] ;  /* 0x00007400ff0877ac */ /* 0x000e620008000a00 */
[----:B------:R-:W2:Y:S01]  /*0040*/  LDCU.64 UR12, c[0x0][0x358] ;  /* 0x00006b00ff0c77ac */ /* 0x000ea20008000a00 */
[----:B0-----:R-:W-:-:S04]  /*0050*/  UIADD3 UR6, UPT, UPT, UR6, UR4, URZ ;  /* 0x0000000406067290 */ /* 0x001fc8000fffe0ff */
[----:B------:R-:W-:-:S04]  /*0060*/  UIMAD.WIDE UR10, UR6, 0x1ee0, URZ ;  /* 0x00001ee0060a78a5 */ /* 0x000fc8000f8e02ff */
[----:B-1----:R-:W-:-:S04]  /*0070*/  UIADD3 UR7, UP0, UPT, -UR10, UR8, URZ ;  /* 0x000000080a077290 */ /* 0x002fc8000ff1e1ff */
[----:B------:R-:W-:Y:S02]  /*0080*/  UIADD3.X UR4, UPT, UPT, ~UR11, UR9, URZ, UP0, !UPT ;  /* 0x000000090b047290 */ /* 0x000fe400087fe5ff */
[----:B------:R-:W-:-:S04]  /*0090*/  UISETP.GE.U32.AND UP0, UPT, UR7, 0x1ee1, UPT ;  /* 0x00001ee10700788c */ /* 0x000fc8000bf06070 */
[----:B------:R-:W-:-:S09]  /*00a0*/  UISETP.GE.U32.AND.EX UP0, UPT, UR4, URZ, UPT, UP0 ;  /* 0x000000ff0400728c */ /* 0x000fd2000bf06100 */
[----:B--2---:R-:W-:Y:S05]  /*00b0*/  BRA.U !UP0, `(.L_x_0) ;  /* 0x0000001d08047547 */ /* 0x004fea000b800000 */
[----:B------:R-:W0:Y:S01]  /*00c0*/  S2R R36, SR_TID.X ;  /* 0x0000000000247919 */ /* 0x000e220000002100 */
[----:B------:R-:W1:Y:S01]  /*00d0*/  LDCU.64 UR4, c[0x0][0x380] ;  /* 0x00007000ff0477ac */ /* 0x000e620008000a00 */
[C---:B0-----:R-:W-:Y:S02]  /*00e0*/  LOP3.LUT R0, R36.reuse, 0x1f, RZ, 0xc0, !PT ;  /* 0x0000001f24007812 */ /* 0x041fe400078ec0ff */
[----:B------:R-:W-:-:S05]  /*00f0*/  LOP3.LUT R3, R36, 0x3e0, RZ, 0xc0, !PT ;  /* 0x000003e024037812 */ /* 0x000fca00078ec0ff */
[----:B------:R-:W-:-:S05]  /*0100*/  IMAD R0, R3, 0x13, R0 ;  /* 0x0000001303007824 */ /* 0x000fca00078e0200 */
[----:B------:R-:W-:-:S05]  /*0110*/  IADD3 R0, P0, PT, R0, UR10, RZ ;  /* 0x0000000a00007c10 */ /* 0x000fca000ff1e0ff */
[----:B------:R-:W-:Y:S02]  /*0120*/  IMAD.X R41, RZ, RZ, UR11, P0 ;  /* 0x0000000bff297e24 */ /* 0x000fe400080e06ff */
[----:B------:R-:W-:-:S03]  /*0130*/  IMAD.SHL.U32 R42, R0, 0x4, RZ ;  /* 0x00000004002a7824 */ /* 0x000fc600078e00ff */
[----:B------:R-:W-:Y:S02]  /*0140*/  SHF.L.U64.HI R41, R0, 0x2, R41 ;  /* 0x0000000200297819 */ /* 0x000fe40000010229 */
[----:B-1----:R-:W-:-:S04]  /*0150*/  IADD3 R2, P0, PT, R42, UR4, RZ ;  /* 0x000000042a027c10 */ /* 0x002fc8000ff1e0ff */
[----:B------:R-:W-:-:S05]  /*0160*/  IADD3.X R3, PT, PT, R41, UR5, RZ, P0, !PT ;  /* 0x0000000529037c10 */ /* 0x000fca00087fe4ff */
[----:B------:R-:W2:Y:S04]  /*0170*/  LDG.E R5, desc[UR12][R2.64] ;  /* 0x0000000c02057981 */ /* 0x000ea8000c1e1900 */
[----:B------:R-:W3:Y:S04]  /*0180*/  LDG.E R7, desc[UR12][R2.64+0x80] ;  /* 0x0000800c02077981 */ /* 0x000ee8000c1e1900 */
[----:B------:R-:W4:Y:S04]  /*0190*/  LDG.E R9, desc[UR12][R2.64+0x100] ;  /* 0x0001000c02097981 */ /* 0x000f28000c1e1900 */
[----:B------:R-:W5:Y:S04]  /*01a0*/  LDG.E R11, desc[UR12][R2.64+0x180] ;  /* 0x0001800c020b7981 */ /* 0x000f68000c1e1900 */
        /* <DEDUP_REMOVED lines=14> */
[----:B------:R-:W5:Y:S01]  /*0290*/  LDG.E R0, desc[UR12][R2.64+0x900] ;  /* 0x0009000c02007981 */ /* 0x000f62000c1e1900 */
[----:B------:R-:W0:Y:S01]  /*02a0*/  S2UR UR5, SR_CgaCtaId ;  /* 0x00000000000579c3 */ /* 0x000e220000008800 */
[----:B------:R-:W-:Y:S01]  /*02b0*/  SHF.R.U32.HI R32, RZ, 0x5, R36 ;  /* 0x00000005ff207819 */ /* 0x000fe20000011624 */
[----:B------:R-:W-:Y:S01]  /*02c0*/  UMOV UR4, 0x400 ;  /* 0x0000040000047882 */ /* 0x000fe20000000000 */
[----:B------:R-:W1:Y:S01]  /*02d0*/  S2R R44, SR_LANEID ;  /* 0x00000000002c7919 */ /* 0x000e620000000000 */
[----:B------:R-:W-:Y:S01]  /*02e0*/  UISETP.NE.AND UP0, UPT, UR6, URZ, UPT ;  /* 0x000000ff0600728c */ /* 0x000fe2000bf05270 */
[----:B------:R-:W-:Y:S01]  /*02f0*/  BSSY.RECONVERGENT B0, `(.L_x_1) ;  /* 0x000014b000007945 */ /* 0x000fe20003800200 */
[----:B0-----:R-:W-:Y:S01]  /*0300*/  ULEA UR4, UR5, UR4, 0x18 ;  /* 0x0000000405047291 */ /* 0x001fe2000f8ec0ff */
[----:B-1----:R-:W-:-:S05]  /*0310*/  IMAD R28, R32, 0x260, R44 ;  /* 0x00000260201c7824 */ /* 0x002fca00078e022c */
[----:B------:R-:W-:-:S05]  /*0320*/  LEA R28, R28, UR4, 0x2 ;  /* 0x000000041c1c7c11 */ /* 0x000fca000f8e10ff */
[----:B------:R-:W-:Y:S01]  /*0330*/  IMAD R27, R44, 0x48, R28 ;  /* 0x000000482c1b7824 */ /* 0x000fe200078e021c */
[----:B--2---:R0:W-:Y:S04]  /*0340*/  STS [R28], R5 ;  /* 0x000000051c007388 */ /* 0x0041e80000000800 */
[----:B---3--:R0:W-:Y:S04]  /*0350*/  STS [R28+0x80], R7 ;  /* 0x000080071c007388 */ /* 0x0081e80000000800 */
[----:B----4-:R0:W-:Y:S04]  /*0360*/  STS [R28+0x100], R9 ;  /* 0x000100091c007388 */ /* 0x0101e80000000800 */
[----:B-----5:R0:W-:Y:S04]  /*0370*/  STS [R28+0x180], R11 ;  /* 0x0001800b1c007388 */ /* 0x0201e80000000800 */
[----:B------:R0:W-:Y:S04]  /*0380*/  STS [R28+0x200], R13 ;  /* 0x0002000d1c007388 */ /* 0x0001e80000000800 */
        /* <DEDUP_REMOVED lines=13> */
[----:B------:R0:W-:Y:S01]  /*0460*/  STS [R28+0x900], R0 ;  /* 0x000900001c007388 */ /* 0x0001e20000000800 */
[----:B------:R-:W-:-:S03]  /*0470*/  NOP ;  /* 0x0000000000007918 */ /* 0x000fc60000000000 */
[----:B------:R0:W1:Y:S04]  /*0480*/  LDS R26, [R27] ;  /* 0x000000001b1a7984 */ /* 0x0000680000000800 */
[----:B------:R0:W2:Y:S04]  /*0490*/  LDS R25, [R27+0x4] ;  /* 0x000004001b197984 */ /* 0x0000a80000000800 */
[----:B------:R0:W3:Y:S04]  /*04a0*/  LDS R24, [R27+0x8] ;  /* 0x000008001b187984 */ /* 0x0000e80000000800 */
[----:B------:R0:W4:Y:S04]  /*04b0*/  LDS R40, [R27+0xc] ;  /* 0x00000c001b287984 */ /* 0x0001280000000800 */
[----:B------:R0:W0:Y:S04]  /*04c0*/  LDS R39, [R27+0x10] ;  /* 0x000010001b277984 */ /* 0x0000280000000800 */
        /* <DEDUP_REMOVED lines=13> */
[----:B------:R0:W0:Y:S01]  /*05a0*/  LDS R0, [R27+0x48] ;  /* 0x000048001b007984 */ /* 0x0000220000000800 */
[----:B------:R-:W-:Y:S06]  /*05b0*/  BAR.SYNC.DEFER_BLOCKING 0x0 ;  /* 0x0000000000007b1d */ /* 0x000fec0000010000 */
[----:B-1234-:R-:W-:Y:S05]  /*05c0*/  BRA.U UP0, `(.L_x_2) ;  /* 0x0000000500247547 */ /* 0x01efea000b800000 */
[----:B------:R-:W-:Y:S02]  /*05d0*/  IADD3 R8, PT, PT, R24, R25, R26 ;  /* 0x0000001918087210 */ /* 0x000fe40007ffe01a */
[----:B------:R-:W-:Y:S02]  /*05e0*/  ISETP.NE.AND P1, PT, R44, 0x1f, PT ;  /* 0x0000001f2c00780c */ /* 0x000fe40003f25270 */
[----:B0-----:R-:W-:Y:S02]  /*05f0*/  IADD3 R8, PT, PT, R39, R40, R8 ;  /* 0x0000002827087210 */ /* 0x001fe40007ffe008 */
[----:B------:R-:W-:Y:S02]  /*0600*/  ISETP.GE.U32.AND P2, PT, R36, 0x20, PT ;  /* 0x000000202400780c */ /* 0x000fe40003f46070 */
[----:B------:R-:W-:Y:S02]  /*0610*/  IADD3 R8, PT, PT, R30, R31, R8 ;  /* 0x0000001f1e087210 */ /* 0x000fe40007ffe008 */
[----:B------:R-:W-:-:S02]  /*0620*/  ISETP.NE.AND P3, PT, R44, RZ, PT ;  /* 0x000000ff2c00720c */ /* 0x000fc40003f65270 */
[----:B------:R-:W-:-:S03]  /*0630*/  IADD3 R8, PT, PT, R23, R29, R8 ;  /* 0x0000001d17087210 */ /* 0x000fc60007ffe008 */
[----:B------:R-:W-:Y:S02]  /*0640*/  @!P1 LEA R37, R32, UR4, 0x2 ;  /* 0x0000000420259c11 */ /* 0x000fe4000f8e10ff */
[----:B------:R-:W-:-:S04]  /*0650*/  IADD3 R8, PT, PT, R21, R22, R8 ;  /* 0x0000001615087210 */ /* 0x000fc80007ffe008 */
[----:B------:R-:W-:-:S04]  /*0660*/  IADD3 R8, PT, PT, R7, R20, R8 ;  /* 0x0000001407087210 */ /* 0x000fc80007ffe008 */
[----:B------:R-:W-:-:S04]  /*0670*/  IADD3 R8, PT, PT, R5, R6, R8 ;  /* 0x0000000605087210 */ /* 0x000fc80007ffe008 */
[----:B------:R-:W-:-:S04]  /*0680*/  IADD3 R33, PT, PT, R3, R4, R8 ;  /* 0x0000000403217210 */ /* 0x000fc80007ffe008 */
[----:B------:R-:W-:-:S05]  /*0690*/  IADD3 R33, PT, PT, R0, R2, R33 ;  /* 0x0000000200217210 */ /* 0x000fca0007ffe021 */
[----:B------:R-:W0:Y:S02]  /*06a0*/  SHFL.UP P0, R8, R33, 0x1, RZ ;  /* 0x0420000021087989 */ /* 0x000e2400000000ff */
[----:B0-----:R-:W-:-:S05]  /*06b0*/  @P0 IMAD.IADD R8, R33, 0x1, R8 ;  /* 0x0000000121080824 */ /* 0x001fca00078e0208 */
[----:B------:R-:W0:Y:S02]  /*06c0*/  SHFL.UP P0, R13, R8, 0x2, RZ ;  /* 0x04400000080d7989 */ /* 0x000e2400000000ff */
[----:B0-----:R-:W-:-:S05]  /*06d0*/  @P0 IMAD.IADD R13, R8, 0x1, R13 ;  /* 0x00000001080d0824 */ /* 0x001fca00078e020d */
[----:B------:R-:W0:Y:S02]  /*06e0*/  SHFL.UP P0, R16, R13, 0x4, RZ ;  /* 0x048000000d107989 */ /* 0x000e2400000000ff */
[----:B0-----:R-:W-:-:S05]  /*06f0*/  @P0 IMAD.IADD R16, R13, 0x1, R16 ;  /* 0x000000010d100824 */ /* 0x001fca00078e0210 */
[----:B------:R-:W0:Y:S02]  /*0700*/  SHFL.UP P0, R35, R16, 0x8, RZ ;  /* 0x0500000010237989 */ /* 0x000e2400000000ff */
[----:B0-----:R-:W-:-:S05]  /*0710*/  @P0 IMAD.IADD R35, R16, 0x1, R35 ;  /* 0x0000000110230824 */ /* 0x001fca00078e0223 */
[----:B------:R-:W0:Y:S02]  /*0720*/  SHFL.UP P0, R34, R35, 0x10, RZ ;  /* 0x0600000023227989 */ /* 0x000e2400000000ff */
[----:B0-----:R-:W-:Y:S01]  /*0730*/  @P0 IMAD.IADD R34, R35, 0x1, R34 ;  /* 0x0000000123220824 */ /* 0x001fe200078e0222 */
[----:B------:R-:W-:-:S03]  /*0740*/  ISETP.NE.AND P0, PT, R32, 0x2, PT ;  /* 0x000000022000780c */ /* 0x000fc60003f05270 */
[----:B------:R-:W-:Y:S01]  /*0750*/  IMAD.IADD R33, R34, 0x1, -R33 ;  /* 0x0000000122217824 */ /* 0x000fe200078e0a21 */
[----:B------:R-:W-:Y:S01]  /*0760*/  @!P1 STS [R37+0x10], R34 ;  /* 0x0000102225009388 */ /* 0x000fe20000000800 */
[----:B------:R-:W-:Y:S01]  /*0770*/  BAR.SYNC.DEFER_BLOCKING 0x0 ;  /* 0x0000000000007b1d */ /* 0x000fe20000010000 */
[----:B------:R-:W-:-:S05]  /*0780*/  ISETP.NE.AND P1, PT, R32, 0x9, PT ;  /* 0x000000092000780c */ /* 0x000fca0003f25270 */
[----:B------:R-:W0:Y:S04]  /*0790*/  LDS.128 R8, [UR4+0x10] ;  /* 0x00001004ff087984 */ /* 0x000e280008000c00 */
[----:B------:R-:W1:Y:S04]  /*07a0*/  LDS.128 R12, [UR4+0x20] ;  /* 0x00002004ff0c7984 */ /* 0x000e680008000c00 */
[----:B------:R-:W2:Y:S01]  /*07b0*/  LDS.128 R16, [UR4+0x30] ;  /* 0x00003004ff107984 */ /* 0x000ea20008000c00 */
[----:B0-----:R-:W-:-:S04]  /*07c0*/  IMAD.IADD R9, R8, 0x1, R9 ;  /* 0x0000000108097824 */ /* 0x001fc800078e0209 */
[----:B------:R-:W-:Y:S01]  /*07d0*/  IMAD.IADD R10, R10, 0x1, R9 ;  /* 0x000000010a0a7824 */ /* 0x000fe200078e0209 */
[----:B------:R-:W-:Y:S02]  /*07e0*/  SEL R8, R9, R8, !P0 ;  /* 0x0000000809087207 */ /* 0x000fe40004000000 */
[----:B------:R-:W-:Y:S01]  /*07f0*/  ISETP.NE.AND P0, PT, R32, 0x3, PT ;  /* 0x000000032000780c */ /* 0x000fe20003f05270 */
[----:B------:R-:W-:Y:S01]  /*0800*/  IMAD.IADD R11, R11, 0x1, R10 ;  /* 0x000000010b0b7824 */ /* 0x000fe200078e020a */
[----:B------:R-:W-:Y:S02]  /*0810*/  SEL R9, R33, RZ, P3 ;  /* 0x000000ff21097207 */ /* 0x000fe40001800000 */
[----:B------:R-:W-:Y:S01]  /*0820*/  SEL R8, R10, R8, !P0 ;  /* 0x000000080a087207 */ /* 0x000fe20004000000 */
[----:B-1----:R-:W-:Y:S01]  /*0830*/  IMAD.IADD R12, R11, 0x1, R12 ;  /* 0x000000010b0c7824 */ /* 0x002fe200078e020c */
[----:B------:R-:W-:-:S03]  /*0840*/  ISETP.NE.AND P0, PT, R32, 0x4, PT ;  /* 0x000000042000780c */ /* 0x000fc60003f05270 */
[----:B------:R-:W-:Y:S01]  /*0850*/  IMAD.IADD R13, R13, 0x1, R12 ;  /* 0x000000010d0d7824 */ /* 0x000fe200078e020c */
[----:B------:R-:W-:Y:S02]  /*0860*/  SEL R8, R11, R8, !P0 ;  /* 0x000000080b087207 */ /* 0x000fe40004000000 */
[----:B------:R-:W-:Y:S01]  /*0870*/  ISETP.NE.AND P0, PT, R32, 0x5, PT ;  /* 0x000000052000780c */ /* 0x000fe20003f05270 */
[----:B------:R-:W-:-:S03]  /*0880*/  IMAD.IADD R14, R14, 0x1, R13 ;  /* 0x000000010e0e7824 */ /* 0x000fc600078e020d */
[----:B------:R-:W-:Y:S01]  /*0890*/  SEL R8, R12, R8, !P0 ;  /* 0x000000080c087207 */ /* 0x000fe20004000000 */
[----:B------:R-:W-:Y:S01]  /*08a0*/  IMAD.IADD R15, R15, 0x1, R14 ;  /* 0x000000010f0f7824 */ /* 0x000fe200078e020e */
[----:B------:R-:W-:-:S03]  /*08b0*/  ISETP.NE.AND P0, PT, R32, 0x6, PT ;  /* 0x000000062000780c */ /* 0x000fc60003f05270 */
[----:B--2---:R-:W-:Y:S01]  /*08c0*/  IMAD.IADD R16, R15, 0x1, R16 ;  /* 0x000000010f107824 */ /* 0x004fe200078e0210 */
[----:B------:R-:W-:Y:S02]  /*08d0*/  SEL R8, R13, R8, !P0 ;  /* 0x000000080d087207 */ /* 0x000fe40004000000 */
[----:B------:R-:W-:Y:S01]  /*08e0*/  ISETP.NE.AND P0, PT, R32, 0x7, PT ;  /* 0x000000072000780c */ /* 0x000fe20003f05270 */
[----:B------:R-:W-:-:S03]  /*08f0*/  IMAD.IADD R17, R17, 0x1, R16 ;  /* 0x0000000111117824 */ /* 0x000fc600078e0210 */
[----:B------:R-:W-:Y:S01]  /*0900*/  SEL R8, R14, R8, !P0 ;  /* 0x000000080e087207 */ /* 0x000fe20004000000 */
[----:B------:R-:W-:Y:S01]  /*0910*/  IMAD.IADD R18, R18, 0x1, R17 ;  /* 0x0000000112127824 */ /* 0x000fe200078e0211 */
[----:B------:R-:W-:-:S03]  /*0920*/  ISETP.NE.AND P0, PT, R32, 0x8, PT ;  /* 0x000000082000780c */ /* 0x000fc60003f05270 */
[----:B------:R-:W-:Y:S01]  /*0930*/  IMAD.IADD R19, R19, 0x1, R18 ;  /* 0x0000000113137824 */ /* 0x000fe200078e0212 */
[----:B------:R-:W-:Y:S02]  /*0940*/  SEL R8, R15, R8, !P0 ;  /* 0x000000080f087207 */ /* 0x000fe40004000000 */
[----:B------:R-:W-:Y:S02]  /*0950*/  ISETP.NE.AND P0, PT, R32, 0xa, PT ;  /* 0x0000000a2000780c */ /* 0x000fe40003f05270 */
[----:B------:R-:W-:Y:S02]  /*0960*/  SEL R8, R16, R8, !P1 ;  /* 0x0000000810087207 */ /* 0x000fe40004800000 */
[C---:B------:R-:W-:Y:S02]  /*0970*/  ISETP.NE.AND P1, PT, R32.reuse, 0xb, PT ;  /* 0x0000000b2000780c */ /* 0x040fe40003f25270 */
[----:B------:R-:W-:Y:S02]  /*0980*/  SEL R8, R17, R8, !P0 ;  /* 0x0000000811087207 */ /* 0x000fe40004000000 */
[----:B------:R-:W-:-:S02]  /*0990*/  ISETP.NE.AND P0, PT, R32, 0xc, PT ;  /* 0x0000000c2000780c */ /* 0x000fc40003f05270 */
[----:B------:R-:W-:Y:S02]  /*09a0*/  SEL R8, R18, R8, !P1 ;  /* 0x0000000812087207 */ /* 0x000fe40004800000 */
[----:B------:R-:W-:Y:S02]  /*09b0*/  ISETP.NE.AND P1, PT, R36, RZ, PT ;  /* 0x000000ff2400720c */ /* 0x000fe40003f25270 */
[----:B------:R-:W-:-:S05]  /*09c0*/  SEL R8, R19, R8, !P0 ;  /* 0x0000000813087207 */ /* 0x000fca0004000000 */
[----:B------:R-:W-:-:S06]  /*09d0*/  @P2 IMAD.IADD R33, R8, 0x1, R9 ;  /* 0x0000000108212824 */ /* 0x000fcc00078e0209 */
[----:B------:R-:W-:Y:S05]  /*09e0*/  @P1 BRA `(.L_x_3) ;  /* 0x0000000c006c1947 */ /* 0x000fea0003800000 */
[----:B------:R-:W0:Y:S01]  /*09f0*/  LDS R12, [UR4+0x40] ;  /* 0x00004004ff0c7984 */ /* 0x000e220008000800 */
[----:B------:R-:W1:Y:S01]  /*0a00*/  LDC.64 R10, c[0x0][0x390] ;  /* 0x0000e400ff0a7b82 */ /* 0x000e620000000a00 */
[----:B------:R-:W-:Y:S02]  /*0a10*/  IMAD.MOV.U32 R8, RZ, RZ, 0x65 ;  /* 0x00000065ff087424 */ /* 0x000fe400078e00ff */
[----:B------:R-:W-:Y:S02]  /*0a20*/  IMAD.MOV.U32 R33, RZ, RZ, RZ ;  /* 0x000000ffff217224 */ /* 0x000fe400078e00ff */
[----:B0-----:R-:W-:-:S05]  /*0a30*/  IMAD.IADD R9, R19, 0x1, R12 ;  /* 0x0000000113097824 */ /* 0x001fca00078e020c */
[----:B-1----:R0:W-:Y:S01]  /*0a40*/  ST.E.64.STRONG.GPU desc[UR12][R10.64+0x100], R8 ;  /* 0x000100080a007985 */ /* 0x0021e2000c10fb0c */
[----:B------:R-:W-:Y:S05]  /*0a50*/  BRA `(.L_x_3) ;  /* 0x0000000c00507947 */ /* 0x000fea0003800000 */
.L_x_2:
[----:B------:R-:W-:Y:S02]  /*0a60*/  IADD3 R8, PT, PT, R24, R25, R26 ;  /* 0x0000001918087210 */ /* 0x000fe40007ffe01a */
[C---:B------:R-:W-:Y:S02]  /*0a70*/  ISETP.NE.AND P1, PT, R44.reuse, 0x1f, PT ;  /* 0x0000001f2c00780c */ /* 0x040fe40003f25270 */
[----:B0-----:R-:W-:Y:S02]  /*0a80*/  IADD3 R8, PT, PT, R39, R40, R8 ;  /* 0x0000002827087210 */ /* 0x001fe40007ffe008 */
[----:B------:R-:W-:Y:S02]  /*0a90*/  ISETP.NE.AND P2, PT, R44, RZ, PT ;  /* 0x000000ff2c00720c */ /* 0x000fe40003f45270 */
[----:B------:R-:W-:-:S04]  /*0aa0*/  IADD3 R8, PT, PT, R30, R31, R8 ;  /* 0x0000001f1e087210 */ /* 0x000fc80007ffe008 */
        /* <DEDUP_REMOVED lines=37> */
[----:B------:R-:W-:Y:S01]  /*0d00*/  IMAD.IADD R14, R14, 0x1, R13 ;  /* 0x000000010e0e7824 */ /* 0x000fe200078e020d */
[----:B------:R-:W0:Y:S02]  /*0d10*/  LDS R11, [UR4+0x40] ;  /* 0x00004004ff0b7984 */ /* 0x000e240008000800 */
        /* <DEDUP_REMOVED lines=12> */
[----:B------:R-:W-:-:S04]  /*0de0*/  ISETP.NE.AND P0, PT, R32, 0x9, PT ;  /* 0x000000092000780c */ /* 0x000fc80003f05270 */
[----:B------:R-:W-:Y:S02]  /*0df0*/  SEL R8, R16, R8, !P0 ;  /* 0x0000000810087207 */ /* 0x000fe40004000000 */
[----:B------:R-:W-:-:S04]  /*0e00*/  ISETP.NE.AND P0, PT, R32, 0xa, PT ;  /* 0x0000000a2000780c */ /* 0x000fc80003f05270 */
[----:B------:R-:W-:Y:S02]  /*0e10*/  SEL R8, R17, R8, !P0 ;  /* 0x0000000811087207 */ /* 0x000fe40004000000 */
[----:B------:R-:W-:-:S04]  /*0e20*/  ISETP.NE.AND P0, PT, R32, 0xb, PT ;  /* 0x0000000b2000780c */ /* 0x000fc80003f05270 */
[----:B------:R-:W-:Y:S02]  /*0e30*/  SEL R8, R18, R8, !P0 ;  /* 0x0000000812087207 */ /* 0x000fe40004000000 */
[C---:B------:R-:W-:Y:S01]  /*0e40*/  ISETP.GT.U32.AND P0, PT, R36.reuse, 0x1f, PT ;  /* 0x0000001f2400780c */ /* 0x040fe20003f04070 */
[C---:B0-----:R-:W-:Y:S01]  /*0e50*/  IMAD.IADD R11, R19.reuse, 0x1, R11 ;  /* 0x00000001130b7824 */ /* 0x041fe200078e020b */
[----:B------:R-:W-:Y:S02]  /*0e60*/  SEL R8, R19, R8, !P1 ;  /* 0x0000000813087207 */ /* 0x000fe40004800000 */
[----:B------:R-:W-:-:S03]  /*0e70*/  ISETP.GE.U32.AND P1, PT, R36, 0x20, PT ;  /* 0x000000202400780c */ /* 0x000fc60003f26070 */
[----:B------:R-:W-:-:S05]  /*0e80*/  IMAD.IADD R8, R8, 0x1, R9 ;  /* 0x0000000108087824 */ /* 0x000fca00078e0209 */
[----:B------:R-:W-:Y:S01]  /*0e90*/  SEL R43, R33, R8, !P1 ;  /* 0x00000008212b7207 */ /* 0x000fe20004800000 */
[----:B------:R-:W-:Y:S06]  /*0ea0*/  @P0 BRA `(.L_x_4) ;  /* 0x0000000800140947 */ /* 0x000fec0003800000 */
[----:B------:R-:W0:Y:S01]  /*0eb0*/  LDC.64 R16, c[0x0][0x390] ;  /* 0x0000e400ff107b82 */ /* 0x000e220000000a00 */
[----:B------:R-:W-:Y:S01]  /*0ec0*/  ISETP.NE.AND P1, PT, R36, RZ, PT ;  /* 0x000000ff2400720c */ /* 0x000fe20003f25270 */
[----:B------:R-:W-:Y:S01]  /*0ed0*/  IMAD.U32 R13, RZ, RZ, UR6 ;  /* 0x00000006ff0d7e24 */ /* 0x000fe2000f8e00ff */
[----:B------:R-:W-:-:S05]  /*0ee0*/  LOP3.LUT R18, RZ, R36, RZ, 0x33, !PT ;  /* 0x00000024ff127212 */ /* 0x000fca00078e33ff */
[----:B------:R-:W-:-:S06]  /*0ef0*/  VIADD R18, R18, UR6 ;  /* 0x0000000612127c36 */ /* 0x000fcc0008000000 */
[----:B------:R-:W-:Y:S01]  /*0f00*/  @!P1 IMAD.MOV.U32 R10, RZ, RZ, 0x64 ;  /* 0x00000064ff0a9424 */ /* 0x000fe200078e00ff */
[----:B------:R1:W-:Y:S01]  /*0f10*/  @!P1 STS [UR4+0xc], R11 ;  /* 0x00000c0bff009988 */ /* 0x0003e20008000804 */
[----:B0-----:R-:W-:-:S04]  /*0f20*/  IMAD.WIDE R12, R13, 0x8, R16 ;  /* 0x000000080d0c7825 */ /* 0x001fc800078e0210 */
[----:B------:R-:W-:Y:S01]  /*0f30*/  IMAD.WIDE R16, R18, 0x8, R16 ;  /* 0x0000000812107825 */ /* 0x000fe200078e0210 */
[----:B------:R1:W-:Y:S01]  /*0f40*/  @!P1 ST.E.64.STRONG.GPU desc[UR12][R12.64+0x100], R10 ;  /* 0x0001000a0c009985 */ /* 0x0003e2000c10fb0c */
[----:B------:R-:W-:Y:S05]  /*0f50*/  NANOSLEEP 0x226 ;  /* 0x000002260000795d */ /* 0x000fea0003800000 */
[----:B------:R-:W2:Y:S01]  /*0f60*/  LD.E.64.STRONG.GPU R14, desc[UR12][R16.64+0x100] ;  /* 0x0001000c100e7980 */ /* 0x000ea2000c10fb00 */
[----:B------:R-:W-:Y:S01]  /*0f70*/  UMOV UR5, 0xffffffff ;  /* 0xffffffff00057882 */ /* 0x000fe20000000000 */
[----:B--2---:R-:W-:Y:S02]  /*0f80*/  ISETP.NE.AND P0, PT, R14, 0x63, PT ;  /* 0x000000630e00780c */ /* 0x004fe40003f05270 */
[----:B-1----:R-:W-:Y:S11]  /*0f90*/  BRA.DIV UR5, `(.L_x_5) ;  /* 0x0000002e05dc7947 */ /* 0x002ff6000b800000 */
[----:B------:R-:W-:-:S13]  /*0fa0*/  VOTE.ANY P0, !P0 ;  /* 0x0000000000ff7806 */ /* 0x000fda0004000100 */
.L_x_34:
[----:B------:R-:W-:Y:S05]  /*0fb0*/  @!P0 BRA `(.L_x_6) ;  /* 0x0000000000248947 */ /* 0x000fea0003800000 */
[----:B------:R-:W-:-:S07]  /*0fc0*/  IMAD.MOV.U32 R9, RZ, RZ, 0x1de ;  /* 0x000001deff097424 */ /* 0x000fce00078e00ff */
.L_x_8:
[----:B------:R-:W-:Y:S05]  /*0fd0*/  NANOSLEEP R9 ;  /* 0x000000090000735d */ /* 0x000fea0003800000 */
[----:B------:R-:W2:Y:S01]  /*0fe0*/  LD.E.64.STRONG.GPU R14, desc[UR12][R16.64+0x100] ;  /* 0x0001000c100e7980 */ /* 0x000ea2000c10fb00 */
[----:B------:R-:W-:Y:S01]  /*0ff0*/  UMOV UR5, 0xffffffff ;  /* 0xffffffff00057882 */ /* 0x000fe20000000000 */
[----:B------:R-:W-:Y:S02]  /*1000*/  SHF.R.U32.HI R9, RZ, 0x1, R9 ;  /* 0x00000001ff097819 */ /* 0x000fe40000011609 */
[----:B--2---:R-:W-:Y:S01]  /*1010*/  ISETP.NE.AND P0, PT, R14, 0x63, PT ;  /* 0x000000630e00780c */ /* 0x004fe20003f05270 */
[----:B------:R-:W-:-:S12]  /*1020*/  BRA.DIV UR5, `(.L_x_7) ;  /* 0x0000002e05d87947 */ /* 0x000fd8000b800000 */
[----:B------:R-:W-:-:S13]  /*1030*/  VOTE.ANY P0, !P0 ;  /* 0x0000000000ff7806 */ /* 0x000fda0004000100 */
.L_x_37:
[----:B------:R-:W-:Y:S05]  /*1040*/  @P0 BRA `(.L_x_8) ;  /* 0xfffffffc00e00947 */ /* 0x000fea000383ffff */
.L_x_6:
[----:B------:R-:W-:Y:S01]  /*1050*/  UMOV UR5, 0xffffffff ;  /* 0xffffffff00057882 */ /* 0x000fe20000000000 */
[----:B------:R-:W-:Y:S02]  /*1060*/  ISETP.NE.AND P2, PT, R14, 0x65, PT ;  /* 0x000000650e00780c */ /* 0x000fe40003f45270 */
[----:B------:R-:W-:Y:S11]  /*1070*/  BRA.DIV UR5, `(.L_x_9) ;  /* 0x0000002e05e47947 */ /* 0x000ff6000b800000 */
[----:B------:R-:W0:Y:S01]  /*1080*/  S2R R45, SR_GEMASK ;  /* 0x00000000002d7919 */ /* 0x000e220000003c00 */
[----:B------:R-:W-:Y:S01]  /*1090*/  VOTE.ANY R8, PT, !P2 ;  /* 0x0000000000087806 */ /* 0x000fe200050e0100 */
[C---:B------:R-:W-:Y:S02]  /*10a0*/  VIADD R33, R44.reuse, 0x2 ;  /* 0x000000022c217836 */ /* 0x040fe40000000000 */
[C---:B------:R-:W-:Y:S02]  /*10b0*/  VIADD R32, R44.reuse, 0x4 ;  /* 0x000000042c207836 */ /* 0x040fe40000000000 */
[C---:B------:R-:W-:Y:S02]  /*10c0*/  VIADD R19, R44.reuse, 0x8 ;  /* 0x000000082c137836 */ /* 0x040fe40000000000 */
[----:B------:R-:W-:Y:S01]  /*10d0*/  VIADD R34, R44, 0x10 ;  /* 0x000000102c227836 */ /* 0x000fe20000000000 */
[----:B0-----:R-:W-:-:S05]  /*10e0*/  LOP3.LUT R8, R8, 0x80000000, R45, 0xec, !PT ;  /* 0x8000000008087812 */ /* 0x001fca00078eec2d */
[----:B------:R-:W-:-:S05]  /*10f0*/  VIADD R9, R8, 0xffffffff ;  /* 0xffffffff08097836 */ /* 0x000fca0000000000 */
[----:B------:R-:W-:-:S04]  /*1100*/  LOP3.LUT R9, R8, R9, RZ, 0xc, !PT ;  /* 0x0000000908097212 */ /* 0x000fc800078e0cff */
[----:B------:R0:W1:Y:S02]  /*1110*/  POPC R38, R9 ;  /* 0x0000000900267309 */ /* 0x0000640000000000 */
[----:B0-----:R-:W0:Y:S01]  /*1120*/  LDC.64 R8, c[0x0][0x390] ;  /* 0x0000e400ff087b82 */ /* 0x001e220000000a00 */
[----:B-1----:R-:W1:Y:S01]  /*1130*/  SHFL.DOWN PT, R16, R15, 0x1, R38 ;  /* 0x082000000f107989 */ /* 0x002e6200000e0026 */
[-C--:B------:R-:W-:Y:S02]  /*1140*/  ISETP.GE.AND P0, PT, R44, R38.reuse, PT ;  /* 0x000000262c00720c */ /* 0x080fe40003f06270 */
[-C--:B------:R-:W-:Y:S02]  /*1150*/  ISETP.GT.AND P2, PT, R34, R38.reuse, PT ;  /* 0x000000262200720c */ /* 0x080fe40003f44270 */
[----:B-1----:R-:W-:Y:S02]  /*1160*/  SEL R16, R16, RZ, !P0 ;  /* 0x000000ff10107207 */ /* 0x002fe40004000000 */
[----:B------:R-:W-:-:S03]  /*1170*/  ISETP.GT.AND P0, PT, R33, R38, PT ;  /* 0x000000262100720c */ /* 0x000fc60003f04270 */
[----:B------:R-:W-:-:S05]  /*1180*/  IMAD.IADD R17, R16, 0x1, R15 ;  /* 0x0000000110117824 */ /* 0x000fca00078e020f */
[----:B------:R-:W1:Y:S02]  /*1190*/  SHFL.DOWN PT, R16, R17, 0x2, R38 ;  /* 0x0840000011107989 */ /* 0x000e6400000e0026 */
[----:B-1----:R-:W-:Y:S02]  /*11a0*/  SEL R16, R16, RZ, !P0 ;  /* 0x000000ff10107207 */ /* 0x002fe40004000000 */
[----:B------:R-:W-:-:S03]  /*11b0*/  ISETP.GT.AND P0, PT, R32, R38, PT ;  /* 0x000000262000720c */ /* 0x000fc60003f04270 */
[----:B------:R-:W-:-:S05]  /*11c0*/  IMAD.IADD R35, R17, 0x1, R16 ;  /* 0x0000000111237824 */ /* 0x000fca00078e0210 */
[----:B------:R-:W1:Y:S02]  /*11d0*/  SHFL.DOWN PT, R16, R35, 0x4, R38 ;  /* 0x0880000023107989 */ /* 0x000e6400000e0026 */
[----:B-1----:R-:W-:Y:S02]  /*11e0*/  SEL R16, R16, RZ, !P0 ;  /* 0x000000ff10107207 */ /* 0x002fe40004000000 */
[----:B------:R-:W-:-:S03]  /*11f0*/  ISETP.GT.AND P0, PT, R19, R38, PT ;  /* 0x000000261300720c */ /* 0x000fc60003f04270 */
[----:B------:R-:W-:Y:S01]  /*1200*/  IMAD.IADD R37, R35, 0x1, R16 ;  /* 0x0000000123257824 */ /* 0x000fe200078e0210 */
[----:B0-----:R-:W-:-:S04]  /*1210*/  IADD3 R35, P3, PT, R8, 0x100, RZ ;  /* 0x0000010008237810 */ /* 0x001fc80007f7e0ff */
[----:B------:R-:W0:Y:S02]  /*1220*/  SHFL.DOWN PT, R16, R37, 0x8, R38 ;  /* 0x0900000025107989 */ /* 0x000e2400000e0026 */
[----:B0-----:R-:W-:Y:S02]  /*1230*/  SEL R16, R16, RZ, !P0 ;  /* 0x000000ff10107207 */ /* 0x001fe40004000000 */
[----:B------:R-:W-:-:S03]  /*1240*/  ISETP.NE.AND P0, PT, R14, 0x65, PT ;  /* 0x000000650e00780c */ /* 0x000fc60003f05270 */
[----:B------:R-:W-:Y:S02]  /*1250*/  IMAD.IADD R17, R37, 0x1, R16 ;  /* 0x0000000125117824 */ /* 0x000fe400078e0210 */
[----:B------:R-:W-:-:S03]  /*1260*/  IMAD.X R37, RZ, RZ, R9, P3 ;  /* 0x000000ffff257224 */ /* 0x000fc600018e0609 */
[----:B------:R-:W0:Y:S05]  /*1270*/  SHFL.DOWN PT, R16, R17, 0x10, R38 ;  /* 0x0a00000011107989 */ /* 0x000e2a00000e0026 */
[----:B------:R-:W-:Y:S02]  /*1280*/  VOTE.ALL P0, P0 ;  /* 0x0000000000ff7806 */ /* 0x000fe40000000000 */
[----:B0-----:R-:W-:-:S05]  /*1290*/  SEL R16, R16, RZ, !P2 ;  /* 0x000000ff10107207 */ /* 0x001fca0005000000 */
[----:B------:R-:W-:-:S07]  /*12a0*/  IMAD.IADD R36, R17, 0x1, R16 ;  /* 0x0000000111247824 */ /* 0x000fce00078e0210 */
.L_x_46:
[----:B------:R-:W-:Y:S05]  /*12b0*/  @!P0 BRA `(.L_x_10) ;  /* 0x0000000000d48947 */ /* 0x000fea0003800000 */
[----:B------:R-:W-:-:S07]  /*12c0*/  IMAD.MOV.U32 R38, RZ, RZ, 0x1de ;  /* 0x000001deff267424 */ /* 0x000fce00078e00ff */
.L_x_16:
[----:B------:R-:W-:Y:S02]  /*12d0*/  IMAD.MOV.U32 R8, RZ, RZ, R35 ;  /* 0x000000ffff087224 */ /* 0x000fe400078e0023 */
[----:B------:R-:W-:Y:S02]  /*12e0*/  IMAD.MOV.U32 R9, RZ, RZ, R37 ;  /* 0x000000ffff097224 */ /* 0x000fe400078e0025 */
[----:B------:R-:W-:-:S05]  /*12f0*/  IMAD.WIDE R16, R18, 0x8, R8 ;  /* 0x0000000812107825 */ /* 0x000fca00078e0208 */
[----:B------:R-:W2:Y:S01]  /*1300*/  LD.E.64.STRONG.GPU R14, desc[UR12][R16.64+-0x100] ;  /* 0xffff000c100e7980 */ /* 0x000ea2000c10fb00 */
[----:B------:R-:W-:Y:S05]  /*1310*/  YIELD ;  /* 0x0000000000007946 */ /* 0x000fea0003800000 */
[----:B------:R-:W-:Y:S01]  /*1320*/  UMOV UR5, 0xffffffff ;  /* 0xffffffff00057882 */ /* 0x000fe20000000000 */
[----:B------:R-:W-:Y:S02]  /*1330*/  SHF.R.U32.HI R38, RZ, 0x1, R38 ;  /* 0x00000001ff267819 */ /* 0x000fe40000011626 */
[----:B--2---:R-:W-:Y:S01]  /*1340*/  ISETP.NE.AND P0, PT, R14, 0x63, PT ;  /* 0x000000630e00780c */ /* 0x004fe20003f05270 */
[----:B------:R-:W-:-:S12]  /*1350*/  BRA.DIV UR5, `(.L_x_11) ;  /* 0x0000003205347947 */ /* 0x000fd8000b800000 */
[----:B------:R-:W-:-:S13]  /*1360*/  VOTE.ANY P0, !P0 ;  /* 0x0000000000ff7806 */ /* 0x000fda0004000100 */
.L_x_49:
[----:B------:R-:W-:Y:S05]  /*1370*/  @!P0 BRA `(.L_x_12) ;  /* 0x0000000000248947 */ /* 0x000fea0003800000 */
[----:B------:R-:W-:-:S07]  /*1380*/  IMAD.MOV.U32 R9, RZ, RZ, R38 ;  /* 0x000000ffff097224 */ /* 0x000fce00078e0026 */
.L_x_14:
[----:B------:R-:W-:Y:S05]  /*1390*/  NANOSLEEP R9 ;  /* 0x000000090000735d */ /* 0x000fea0003800000 */
[----:B------:R-:W2:Y:S01]  /*13a0*/  LD.E.64.STRONG.GPU R14, desc[UR12][R16.64+-0x100] ;  /* 0xffff000c100e7980 */ /* 0x000ea2000c10fb00 */
[----:B------:R-:W-:Y:S01]  /*13b0*/  UMOV UR5, 0xffffffff ;  /* 0xffffffff00057882 */ /* 0x000fe20000000000 */
[----:B------:R-:W-:Y:S02]  /*13c0*/  SHF.R.U32.HI R9, RZ, 0x1, R9 ;  /* 0x00000001ff097819 */ /* 0x000fe40000011609 */
[----:B--2---:R-:W-:Y:S01]  /*13d0*/  ISETP.NE.AND P0, PT, R14, 0x63, PT ;  /* 0x000000630e00780c */ /* 0x004fe20003f05270 */
[----:B------:R-:W-:-:S12]  /*13e0*/  BRA.DIV UR5, `(.L_x_13) ;  /* 0x0000003205307947 */ /* 0x000fd8000b800000 */
[----:B------:R-:W-:-:S13]  /*13f0*/  VOTE.ANY P0, !P0 ;  /* 0x0000000000ff7806 */ /* 0x000fda0004000100 */
.L_x_52:
[----:B------:R-:W-:Y:S05]  /*1400*/  @P0 BRA `(.L_x_14) ;  /* 0xfffffffc00e00947 */ /* 0x000fea000383ffff */
.L_x_12:
[----:B------:R-:W-:Y:S01]  /*1410*/  UMOV UR5, 0xffffffff ;  /* 0xffffffff00057882 */ /* 0x000fe20000000000 */
[----:B------:R-:W-:Y:S02]  /*1420*/  ISETP.NE.AND P0, PT, R14, 0x65, PT ;  /* 0x000000650e00780c */ /* 0x000fe40003f05270 */
[----:B------:R-:W-:Y:S11]  /*1430*/  BRA.DIV UR5, `(.L_x_15) ;  /* 0x00000032053c7947 */ /* 0x000ff6000b800000 */
[----:B------:R-:W-:Y:S01]  /*1440*/  VOTE.ANY R8, PT, !P0 ;  /* 0x0000000000087806 */ /* 0x000fe200040e0100 */
[----:B------:R-:W-:-:S03]  /*1450*/  VIADD R18, R18, 0xffffffe0 ;  /* 0xffffffe012127836 */ /* 0x000fc60000000000 */
[----:B------:R-:W-:-:S05]  /*1460*/  LOP3.LUT R8, R8, 0x80000000, R45, 0xec, !PT ;  /* 0x8000000008087812 */ /* 0x000fca00078eec2d */
[----:B------:R-:W-:-:S05]  /*1470*/  VIADD R9, R8, 0xffffffff ;  /* 0xffffffff08097836 */ /* 0x000fca0000000000 */
[----:B------:R-:W-:-:S06]  /*1480*/  LOP3.LUT R9, R8, R9, RZ, 0xc, !PT ;  /* 0x0000000908097212 */ /* 0x000fcc00078e0cff */
[----:B------:R-:W0:Y:S02]  /*1490*/  POPC R9, R9 ;  /* 0x0000000900097309 */ /* 0x000e240000000000 */
[----:B0-----:R-:W0:Y:S01]  /*14a0*/  SHFL.DOWN PT, R16, R15, 0x1, R9 ;  /* 0x082000000f107989 */ /* 0x001e2200000e0009 */
[-C--:B------:R-:W-:Y:S02]  /*14b0*/  ISETP.GE.AND P0, PT, R44, R9.reuse, PT ;  /* 0x000000092c00720c */ /* 0x080fe40003f06270 */
[-C--:B------:R-:W-:Y:S02]  /*14c0*/  ISETP.GT.AND P2, PT, R34, R9.reuse, PT ;  /* 0x000000092200720c */ /* 0x080fe40003f44270 */
[----:B0-----:R-:W-:Y:S02]  /*14d0*/  SEL R16, R16, RZ, !P0 ;  /* 0x000000ff10107207 */ /* 0x001fe40004000000 */
[----:B------:R-:W-:-:S03]  /*14e0*/  ISETP.GT.AND P0, PT, R33, R9, PT ;  /* 0x000000092100720c */ /* 0x000fc60003f04270 */
[----:B------:R-:W-:-:S05]  /*14f0*/  IMAD.IADD R15, R16, 0x1, R15 ;  /* 0x00000001100f7824 */ /* 0x000fca00078e020f */
[----:B------:R-:W0:Y:S02]  /*1500*/  SHFL.DOWN PT, R16, R15, 0x2, R9 ;  /* 0x084000000f107989 */ /* 0x000e2400000e0009 */
        /* <DEDUP_REMOVED lines=9> */
[----:B------:R-:W-:-:S03]  /*15a0*/  ISETP.NE.AND P0, PT, R14, 0x65, PT ;  /* 0x000000650e00780c */ /* 0x000fc60003f05270 */
[----:B------:R-:W-:-:S05]  /*15b0*/  IMAD.IADD R15, R15, 0x1, R16 ;  /* 0x000000010f0f7824 */ /* 0x000fca00078e0210 */
[----:B------:R-:W0:Y:S05]  /*15c0*/  SHFL.DOWN PT, R16, R15, 0x10, R9 ;  /* 0x0a0000000f107989 */ /* 0x000e2a00000e0009 */
[----:B------:R-:W-:Y:S02]  /*15d0*/  VOTE.ALL P0, P0 ;  /* 0x0000000000ff7806 */ /* 0x000fe40000000000 */
[----:B0-----:R-:W-:-:S04]  /*15e0*/  SEL R16, R16, RZ, !P2 ;  /* 0x000000ff10107207 */ /* 0x001fc80005000000 */
[----:B------:R-:W-:-:S07]  /*15f0*/  IADD3 R36, PT, PT, R15, R16, R36 ;  /* 0x000000100f247210 */ /* 0x000fce0007ffe024 */
.L_x_61:
[----:B------:R-:W-:Y:S05]  /*1600*/  @P0 BRA `(.L_x_16) ;  /* 0xfffffffc00300947 */ /* 0x000fea000383ffff */
.L_x_10:
[----:B------:R-:W-:Y:S01]  /*1610*/  ISETP.NE.AND P0, PT, R44, RZ, PT ;  /* 0x000000ff2c00720c */ /* 0x000fe20003f05270 */
[----:B------:R-:W0:Y:S01]  /*1620*/  @!P1 S2R R9, SR_CgaCtaId ;  /* 0x0000000000099919 */ /* 0x000e220000008800 */
[----:B------:R-:W-:Y:S01]  /*1630*/  @!P1 MOV R8, 0x400 ;  /* 0x0000040000089802 */ /* 0x000fe20000000f00 */
[----:B------:R-:W-:Y:S02]  /*1640*/  @!P1 IMAD.IADD R11, R11, 0x1, R36 ;  /* 0x000000010b0b9824 */ /* 0x000fe400078e0224 */
[----:B------:R-:W-:-:S05]  /*1650*/  @!P1 IMAD.MOV.U32 R10, RZ, RZ, 0x65 ;  /* 0x00000065ff0a9424 */ /* 0x000fca00078e00ff */
[----:B------:R1:W-:Y:S03]  /*1660*/  @!P1 ST.E.64.STRONG.GPU desc[UR12][R12.64+0x100], R10 ;  /* 0x0001000a0c009985 */ /* 0x0003e6000c10fb0c */
[----:B------:R-:W-:Y:S01]  /*1670*/  @!P0 MOV R14, 0x400 ;  /* 0x00000400000e8802 */ /* 0x000fe20000000f00 */
[----:B------:R-:W2:Y:S01]  /*1680*/  @!P0 S2R R15, SR_CgaCtaId ;  /* 0x00000000000f8919 */ /* 0x000ea20000008800 */
[----:B0-----:R-:W-:Y:S01]  /*1690*/  @!P1 LEA R9, R9, R8, 0x18 ;  /* 0x0000000809099211 */ /* 0x001fe200078ec0ff */
[----:B------:R-:W-:Y:S02]  /*16a0*/  IMAD.MOV.U32 R8, RZ, RZ, R43 ;  /* 0x000000ffff087224 */ /* 0x000fe400078e002b */
[----:B------:R-:W-:Y:S02]  /*16b0*/  @!P0 IMAD.MOV.U32 R8, RZ, RZ, R36 ;  /* 0x000000ffff088224 */ /* 0x000fe400078e0024 */
[----:B------:R1:W-:Y:S04]  /*16c0*/  @!P1 STS [R9+0x8], R11 ;  /* 0x0000080b09009388 */ /* 0x0003e80000000800 */
[----:B------:R1:W-:Y:S01]  /*16d0*/  @!P1 STS [R9+0x4], R36 ;  /* 0x0000042409009388 */ /* 0x0003e20000000800 */
[----:B--2---:R-:W-:-:S05]  /*16e0*/  @!P0 LEA R15, R15, R14, 0x18 ;  /* 0x0000000e0f0f8211 */ /* 0x004fca00078ec0ff */
[----:B------:R1:W-:Y:S02]  /*16f0*/  @!P0 STS [R15+0x54], R36 ;  /* 0x000054240f008388 */ /* 0x0003e40000000800 */
.L_x_4:
[----:B------:R-:W-:Y:S05]  /*1700*/  WARPSYNC.ALL ;  /* 0x0000000000007948 */ /* 0x000fea0003800000 */
[----:B------:R-:W0:Y:S08]  /*1710*/  S2UR UR7, SR_CgaCtaId ;  /* 0x00000000000779c3 */ /* 0x000e300000008800 */
[----:B------:R-:W-:Y:S06]  /*1720*/  BAR.SYNC.DEFER_BLOCKING 0x0 ;  /* 0x0000000000007b1d */ /* 0x000fec0000010000 */
[----:B------:R-:W-:Y:S01]  /*1730*/  UMOV UR5, 0x400 ;  /* 0x0000040000057882 */ /* 0x000fe20000000000 */
[----:B-1----:R-:W1:Y:S01]  /*1740*/  S2R R10, SR_TID.X ;  /* 0x00000000000a7919 */ /* 0x002e620000002100 */
[----:B0-----:R-:W-:-:S09]  /*1750*/  ULEA UR5, UR7, UR5, 0x18 ;  /* 0x0000000507057291 */ /* 0x001fd2000f8ec0ff */
[----:B------:R-:W0:Y:S01]  /*1760*/  LDS R9, [UR5+0x54] ;  /* 0x00005405ff097984 */ /* 0x000e220008000800 */
[----:B-1----:R-:W-:-:S04]  /*1770*/  ISETP.NE.AND P0, PT, R10, RZ, PT ;  /* 0x000000ff0a00720c */ /* 0x002fc80003f05270 */
[----:B0-----:R-:W-:-:S05]  /*1780*/  SEL R9, R9, RZ, P0 ;  /* 0x000000ff09097207 */ /* 0x001fca0000000000 */
[----:B------:R-:W-:-:S07]  /*1790*/  IMAD.IADD R33, R9, 0x1, R8 ;  /* 0x0000000109217824 */ /* 0x000fce00078e0208 */
.L_x_3:
[----:B------:R-:W-:Y:S05]  /*17a0*/  BSYNC.RECONVERGENT B0 ;  /* 0x0000000000007941 */ /* 0x000fea0003800200 */
.L_x_1:
[----:B------:R-:W-:Y:S01]  /*17b0*/  IMAD.IADD R26, R26, 0x1, R33 ;  /* 0x000000011a1a7824 */ /* 0x000fe200078e0221 */
[----:B------:R-:W-:Y:S03]  /*17c0*/  BAR.SYNC.DEFER_BLOCKING 0x0 ;  /* 0x0000000000007b1d */ /* 0x000fe60000010000 */
[----:B------:R-:W-:-:S03]  /*17d0*/  IMAD.IADD R25, R25, 0x1, R26 ;  /* 0x0000000119197824 */ /* 0x000fc600078e021a */
[----:B------:R-:W1:Y:S01]  /*17e0*/  LDCU.64 UR8, c[0x0][0x388] ;  /* 0x00007100ff0877ac */ /* 0x000e620008000a00 */
[----:B------:R-:W-:-:S04]  /*17f0*/  IMAD.IADD R24, R24, 0x1, R25 ;  /* 0x0000000118187824 */ /* 0x000fc800078e0219 */
[----:B------:R-:W-:-:S04]  /*1800*/  IMAD.IADD R40, R40, 0x1, R24 ;  /* 0x0000000128287824 */ /* 0x000fc800078e0218 */
[----:B0-----:R-:W-:-:S04]  /*1810*/  IMAD.IADD R8, R39, 0x1, R40 ;  /* 0x0000000127087824 */ /* 0x001fc800078e0228 */
[----:B------:R-:W-:-:S04]  /*1820*/  IMAD.IADD R31, R31, 0x1, R8 ;  /* 0x000000011f1f7824 */ /* 0x000fc800078e0208 */
[----:B------:R-:W-:Y:S01]  /*1830*/  IMAD.IADD R30, R30, 0x1, R31 ;  /* 0x000000011e1e7824 */ /* 0x000fe200078e021f */
[----:B------:R-:W-:Y:S01]  /*1840*/  STS [R27], R26 ;  /* 0x0000001a1b007388 */ /* 0x000fe20000000800 */
[----:B-1----:R-:W-:Y:S02]  /*1850*/  IADD3 R42, P0, PT, R42, UR8, RZ ;  /* 0x000000082a2a7c10 */ /* 0x002fe4000ff1e0ff */
[----:B------:R-:W-:Y:S01]  /*1860*/  IMAD.IADD R10, R29, 0x1, R30 ;  /* 0x000000011d0a7824 */ /* 0x000fe200078e021e */
[----:B------:R-:W-:Y:S01]  /*1870*/  STS [R27+0x4], R25 ;  /* 0x000004191b007388 */ /* 0x000fe20000000800 */
[----:B------:R-:W-:Y:S02]  /*1880*/  IADD3.X R43, PT, PT, R41, UR9, RZ, P0, !PT ;  /* 0x00000009292b7c10 */ /* 0x000fe400087fe4ff */
[----:B------:R-:W-:Y:S01]  /*1890*/  IMAD.IADD R23, R23, 0x1, R10 ;  /* 0x0000000117177824 */ /* 0x000fe200078e020a */
[----:B------:R-:W-:Y:S03]  /*18a0*/  STS [R27+0x8], R24 ;  /* 0x000008181b007388 */ /* 0x000fe60000000800 */
        /* <DEDUP_REMOVED lines=19> */
[----:B------:R-:W-:Y:S04]  /*19e0*/  STS [R27+0x30], R7 ;  /* 0x000030071b007388 */ /* 0x000fe80000000800 */
[----:B------:R-:W-:Y:S04]  /*19f0*/  STS [R27+0x34], R6 ;  /* 0x000034061b007388 */ /* 0x000fe80000000800 */
[----:B------:R-:W-:Y:S04]  /*1a00*/  STS [R27+0x38], R5 ;  /* 0x000038051b007388 */ /* 0x000fe80000000800 */
[----:B------:R-:W-:Y:S04]  /*1a10*/  STS [R27+0x3c], R4 ;  /* 0x00003c041b007388 */ /* 0x000fe80000000800 */
[----:B------:R-:W-:Y:S04]  /*1a20*/  STS [R27+0x40], R3 ;  /* 0x000040031b007388 */ /* 0x000fe80000000800 */
[----:B------:R-:W-:Y:S04]  /*1a30*/  STS [R27+0x44], R2 ;  /* 0x000044021b007388 */ /* 0x000fe80000000800 */
[----:B------:R-:W-:Y:S01]  /*1a40*/  STS [R27+0x48], R0 ;  /* 0x000048001b007388 */ /* 0x000fe20000000800 */
[----:B------:R-:W-:-:S03]  /*1a50*/  NOP ;  /* 0x0000000000007918 */ /* 0x000fc60000000000 */
[----:B------:R-:W0:Y:S04]  /*1a60*/  LDS R9, [R28] ;  /* 0x000000001c097984 */ /* 0x000e280000000800 */
[----:B------:R-:W1:Y:S04]  /*1a70*/  LDS R7, [R28+0x80] ;  /* 0x000080001c077984 */ /* 0x000e680000000800 */
[----:B------:R-:W2:Y:S04]  /*1a80*/  LDS R11, [R28+0x100] ;  /* 0x000100001c0b7984 */ /* 0x000ea80000000800 */
[----:B------:R-:W3:Y:S04]  /*1a90*/  LDS R13, [R28+0x180] ;  /* 0x000180001c0d7984 */ /* 0x000ee80000000800 */
[----:B------:R-:W4:Y:S04]  /*1aa0*/  LDS R5, [R28+0x200] ;  /* 0x000200001c057984 */ /* 0x000f280000000800 */
[----:B------:R-:W5:Y:S04]  /*1ab0*/  LDS R15, [R28+0x280] ;  /* 0x000280001c0f7984 */ /* 0x000f680000000800 */
        /* <DEDUP_REMOVED lines=13> */
[----:B0-----:R-:W-:Y:S04]  /*1b90*/  STG.E desc[UR12][R42.64], R9 ;  /* 0x000000092a007986 */ /* 0x001fe8000c10190c */
[----:B-1----:R-:W-:Y:S04]  /*1ba0*/  STG.E desc[UR12][R42.64+0x80], R7 ;  /* 0x000080072a007986 */ /* 0x002fe8000c10190c */
[----:B--2---:R-:W-:Y:S04]  /*1bb0*/  STG.E desc[UR12][R42.64+0x100], R11 ;  /* 0x0001000b2a007986 */ /* 0x004fe8000c10190c */
[----:B---3--:R-:W-:Y:S04]  /*1bc0*/  STG.E desc[UR12][R42.64+0x180], R13 ;  /* 0x0001800d2a007986 */ /* 0x008fe8000c10190c */
[----:B----4-:R-:W-:Y:S04]  /*1bd0*/  STG.E desc[UR12][R42.64+0x200], R5 ;  /* 0x000200052a007986 */ /* 0x010fe8000c10190c */
[----:B-----5:R-:W-:Y:S04]  /*1be0*/  STG.E desc[UR12][R42.64+0x280], R15 ;  /* 0x0002800f2a007986 */ /* 0x020fe8000c10190c */
[----:B------:R-:W-:Y:S04]  /*1bf0*/  STG.E desc[UR12][R42.64+0x300], R3 ;  /* 0x000300032a007986 */ /* 0x000fe8000c10190c */
        /* <DEDUP_REMOVED lines=11> */
[----:B------:R-:W-:Y:S01]  /*1cb0*/  STG.E desc[UR12][R42.64+0x900], R39 ;  /* 0x000900272a007986 */ /* 0x000fe2000c10190c */
[----:B------:R-:W-:Y:S05]  /*1cc0*/  EXIT ;  /* 0x000000000000794d */ /* 0x000fea0003800000 */
.L_x_0:
[----:B------:R-:W-:-:S04]  /*1cd0*/  ISETP.NE.U32.AND P0, PT, RZ, UR7, PT ;  /* 0x00000007ff007c0c */ /* 0x000fc8000bf05070 */
[----:B------:R-:W-:-:S13]  /*1ce0*/  ISETP.NE.AND.EX P0, PT, RZ, UR4, PT, P0 ;  /* 0x00000004ff007c0c */ /* 0x000fda000bf05300 */
[----:B------:R-:W-:Y:S05]  /*1cf0*/  @!P0 EXIT ;  /* 0x000000000000894d */ /* 0x000fea0003800000 */
[----:B------:R-:W0:Y:S02]  /*1d00*/  LDCU.64 UR4, c[0x0][0x380] ;  /* 0x00007000ff0477ac */ /* 0x000e240008000a00 */
[----:B0-----:R-:W-:-:S06]  /*1d10*/  UIMAD.WIDE UR4, UR6, 0x7b80, UR4 ;  /* 0x00007b80060478a5 */ /* 0x001fcc000f8e0204 */
[----:B------:R-:W-:Y:S02]  /*1d20*/  IMAD.U32 R2, RZ, RZ, UR4 ;  /* 0x00000004ff027e24 */ /* 0x000fe4000f8e00ff */
[----:B------:R-:W-:-:S05]  /*1d30*/  IMAD.U32 R3, RZ, RZ, UR5 ;  /* 0x00000005ff037e24 */ /* 0x000fca000f8e00ff */
[----:B------:R0:W2:Y:S01]  /*1d40*/  LDG.E R0, desc[UR12][R2.64] ;  /* 0x0000000c02007981 */ /* 0x0000a2000c1e1900 */
[----:B------:R-:W1:Y:S02]  /*1d50*/  S2R R43, SR_TID.X ;  /* 0x00000000002b7919 */ /* 0x000e640000002100 */
[C---:B-1----:R-:W-:Y:S02]  /*1d60*/  LOP3.LUT R28, R43.reuse, 0x1f, RZ, 0xc0, !PT ;  /* 0x0000001f2b1c7812 */ /* 0x042fe400078ec0ff */
[----:B------:R-:W-:-:S05]  /*1d70*/  LOP3.LUT R5, R43, 0x3e0, RZ, 0xc0, !PT ;  /* 0x000003e02b057812 */ /* 0x000fca00078ec0ff */
[----:B------:R-:W-:-:S04]  /*1d80*/  IMAD R28, R5, 0x13, R28 ;  /* 0x00000013051c7824 */ /* 0x000fc800078e021c */
[C---:B------:R-:W-:Y:S01]  /*1d90*/  VIADD R4, R28.reuse, 0x20 ;  /* 0x000000201c047836 */ /* 0x040fe20000000000 */
[C---:B------:R-:W-:Y:S01]  /*1da0*/  ISETP.GE.U32.AND P1, PT, R28.reuse, UR7, PT ;  /* 0x000000071c007c0c */ /* 0x040fe2000bf26070 */
[C---:B------:R-:W-:Y:S01]  /*1db0*/  VIADD R5, R28.reuse, 0x40 ;  /* 0x000000401c057836 */ /* 0x040fe20000000000 */
[C---:B0-----:R-:W-:Y:S01]  /*1dc0*/  LEA R2, P0, R28.reuse, UR4, 0x2 ;  /* 0x000000041c027c11 */ /* 0x041fe2000f8010ff */
[----:B------:R-:W-:Y:S01]  /*1dd0*/  VIADD R3, R28, 0x80 ;  /* 0x000000801c037836 */ /* 0x000fe20000000000 */
[----:B------:R-:W-:Y:S01]  /*1de0*/  ISETP.GE.U32.AND P2, PT, R4, UR7, PT ;  /* 0x0000000704007c0c */ /* 0x000fe2000bf46070 */
[C---:B------:R-:W-:Y:S01]  /*1df0*/  VIADD R4, R28.reuse, 0xa0 ;  /* 0x000000a01c047836 */ /* 0x040fe20000000000 */
[----:B------:R-:W-:Y:S01]  /*1e00*/  ISETP.GE.U32.AND P3, PT, R5, UR7, PT ;  /* 0x0000000705007c0c */ /* 0x000fe2000bf66070 */
[C---:B------:R-:W-:Y:S01]  /*1e10*/  VIADD R5, R28.reuse, 0xc0 ;  /* 0x000000c01c057836 */ /* 0x040fe20000000000 */
[----:B------:R-:W-:Y:S01]  /*1e20*/  ISETP.GE.U32.AND P5, PT, R3, UR7, PT ;  /* 0x0000000703007c0c */ /* 0x000fe2000bfa6070 */
[----:B------:R-:W-:Y:S01]  /*1e30*/  VIADD R6, R28, 0x60 ;  /* 0x000000601c067836 */ /* 0x000fe20000000000 */
[----:B------:R-:W-:Y:S01]  /*1e40*/  ISETP.GE.U32.AND P6, PT, R4, UR7, PT ;  /* 0x0000000704007c0c */ /* 0x000fe2000bfc6070 */
[----:B------:R-:W-:Y:S01]  /*1e50*/  IMAD.X R3, RZ, RZ, UR5, P0 ;  /* 0x00000005ff037e24 */ /* 0x000fe200080e06ff */
[----:B------:R-:W-:Y:S01]  /*1e60*/  ISETP.GE.U32.AND P0, PT, R5, UR7, PT ;  /* 0x0000000705007c0c */ /* 0x000fe2000bf06070 */
[----:B------:R-:W-:Y:S01]  /*1e70*/  VIADD R5, R28, 0xe0 ;  /* 0x000000e01c057836 */ /* 0x000fe20000000000 */
[----:B------:R-:W-:Y:S01]  /*1e80*/  ISETP.GE.U32.AND P4, PT, R6, UR7, PT ;  /* 0x0000000706007c0c */ /* 0x000fe2000bf86070 */
[----:B------:R-:W-:-:S02]  /*1e90*/  VIADD R41, R28, 0x100 ;  /* 0x000001001c297836 */ /* 0x000fc40000000000 */
[C---:B------:R-:W-:Y:S02]  /*1ea0*/  VIADD R7, R28.reuse, 0x120 ;  /* 0x000001201c077836 */ /* 0x040fe40000000000 */
[C---:B------:R-:W-:Y:S02]  /*1eb0*/  VIADD R40, R28.reuse, 0x240 ;  /* 0x000002401c287836 */ /* 0x040fe40000000000 */
[----:B--2---:R-:W-:Y:S02]  /*1ec0*/  IMAD.MOV.U32 R4, RZ, RZ, R0 ;  /* 0x000000ffff047224 */ /* 0x004fe400078e0000 */
[----:B------:R-:W2:Y:S01]  /*1ed0*/  @!P1 LDG.E R0, desc[UR12][R2.64] ;  /* 0x0000000c02009981 */ /* 0x000ea2000c1e1900 */
[----:B------:R-:W-:Y:S01]  /*1ee0*/  ISETP.GE.U32.AND P1, PT, R5, UR7, PT ;  /* 0x0000000705007c0c */ /* 0x000fe2000bf26070 */
[----:B------:R-:W-:Y:S02]  /*1ef0*/  IMAD.MOV.U32 R8, RZ, RZ, R4 ;  /* 0x000000ffff087224 */ /* 0x000fe400078e0004 */
[----:B------:R-:W-:-:S02]  /*1f00*/  VIADD R5, R28, 0x140 ;  /* 0x000001401c057836 */ /* 0x000fc40000000000 */
[--C-:B------:R-:W-:Y:S02]  /*1f10*/  IMAD.MOV.U32 R10, RZ, RZ, R4.reuse ;  /* 0x000000ffff0a7224 */ /* 0x100fe400078e0004 */
[----:B------:R-:W3:Y:S01]  /*1f20*/  @!P3 LDG.E R8, desc[UR12][R2.64+0x100] ;  /* 0x0001000c0208b981 */ /* 0x000ee2000c1e1900 */
[----:B------:R-:W-:Y:S01]  /*1f30*/  ISETP.GE.U32.AND P3, PT, R5, UR7, PT ;  /* 0x0000000705007c0c */ /* 0x000fe2000bf66070 */
[C---:B------:R-:W-:Y:S02]  /*1f40*/  VIADD R5, R28.reuse, 0x160 ;  /* 0x000001601c057836 */ /* 0x040fe40000000000 */
[--C-:B------:R-:W-:Y:S01]  /*1f50*/  IMAD.MOV.U32 R12, RZ, RZ, R4.reuse ;  /* 0x000000ffff0c7224 */ /* 0x100fe200078e0004 */
[----:B------:R-:W4:Y:S01]  /*1f60*/  @!P4 LDG.E R10, desc[UR12][R2.64+0x180] ;  /* 0x0001800c020ac981 */ /* 0x000f22000c1e1900 */
[----:B------:R-:W-:Y:S01]  /*1f70*/  IMAD.MOV.U32 R14, RZ, RZ, R4 ;  /* 0x000000ffff0e7224 */ /* 0x000fe200078e0004 */
[----:B------:R-:W-:Y:S01]  /*1f80*/  ISETP.GE.U32.AND P4, PT, R5, UR7, PT ;  /* 0x0000000705007c0c */ /* 0x000fe2000bf86070 */
[----:B------:R-:W-:-:S02]  /*1f90*/  VIADD R5, R28, 0x180 ;  /* 0x000001801c057836 */ /* 0x000fc40000000000 */
[--C-:B------:R-:W-:Y:S01]  /*1fa0*/  IMAD.MOV.U32 R6, RZ, RZ, R4.reuse ;  /* 0x000000ffff067224 */ /* 0x100fe200078e0004 */
[----:B------:R-:W5:Y:S01]  /*1fb0*/  @!P5 LDG.E R12, desc[UR12][R2.64+0x200] ;  /* 0x0002000c020cd981 */ /* 0x000f62000c1e1900 */
[----:B------:R-:W-:Y:S01]  /*1fc0*/  ISETP.GE.U32.AND P5, PT, R41, UR7, PT ;  /* 0x0000000729007c0c */ /* 0x000fe2000bfa6070 */
[--C-:B------:R-:W-:Y:S02]  /*1fd0*/  IMAD.MOV.U32 R16, RZ, RZ, R4.reuse ;  /* 0x000000ffff107224 */ /* 0x100fe400078e0004 */
[----:B------:R-:W5:Y:S01]  /*1fe0*/  @!P6 LDG.E R14, desc[UR12][R2.64+0x280] ;  /* 0x0002800c020ee981 */ /* 0x000f62000c1e1900 */
[----:B------:R-:W-:Y:S01]  /*1ff0*/  ISETP.GE.U32.AND P6, PT, R5, UR7, PT ;  /* 0x0000000705007c0c */ /* 0x000fe2000bfc6070 */
[----:B------:R-:W-:Y:S02]  /*2000*/  VIADD R5, R28, 0x1a0 ;  /* 0x000001a01c057836 */ /* 0x000fe40000000000 */
[----:B------:R-:W5:Y:S01]  /*2010*/  @!P2 LDG.E R6, desc[UR12][R2.64+0x80] ;  /* 0x0000800c0206a981 */ /* 0x000f62000c1e1900 */
[----:B------:R-:W-:Y:S01]  /*2020*/  ISETP.GE.U32.AND P2, PT, R7, UR7, PT ;  /* 0x0000000707007c0c */ /* 0x000fe2000bf46070 */
[----:B------:R-:W-:-:S02]  /*2030*/  IMAD.MOV.U32 R18, RZ, RZ, R4 ;  /* 0x000000ffff127224 */ /* 0x000fc400078e0004 */
[--C-:B------:R-:W-:Y:S01]  /*2040*/  IMAD.MOV.U32 R20, RZ, RZ, R4.reuse ;  /* 0x000000ffff147224 */ /* 0x100fe200078e0004 */
[----:B------:R-:W5:Y:S01]  /*2050*/  @!P0 LDG.E R16, desc[UR12][R2.64+0x300] ;  /* 0x0003000c02108981 */ /* 0x000f62000c1e1900 */
[----:B------:R-:W-:Y:S01]  /*2060*/  ISETP.GE.U32.AND P0, PT, R5, UR7, PT ;  /* 0x0000000705007c0c */ /* 0x000fe2000bf06070 */
[C---:B------:R-:W-:Y:S02]  /*2070*/  VIADD R7, R28.reuse, 0x1c0 ;  /* 0x000001c01c077836 */ /* 0x040fe40000000000 */
[C---:B------:R-:W-:Y:S01]  /*2080*/  VIADD R5, R28.reuse, 0x1e0 ;  /* 0x000001e01c057836 */ /* 0x040fe20000000000 */
[----:B------:R-:W5:Y:S01]  /*2090*/  @!P1 LDG.E R18, desc[UR12][R2.64+0x380] ;  /* 0x0003800c02129981 */ /* 0x000f62000c1e1900 */
[--C-:B------:R-:W-:Y:S01]  /*20a0*/  IMAD.MOV.U32 R22, RZ, RZ, R4.reuse ;  /* 0x000000ffff167224 */ /* 0x100fe200078e0004 */
[----:B------:R-:W-:Y:S01]  /*20b0*/  ISETP.GE.U32.AND P1, PT, R7, UR7, PT ;  /* 0x0000000707007c0c */ /* 0x000fe2000bf26070 */
[--C-:B------:R-:W-:Y:S01]  /*20c0*/  IMAD.MOV.U32 R24, RZ, RZ, R4.reuse ;  /* 0x000000ffff187224 */ /* 0x100fe200078e0004 */
[----:B------:R-:W5:Y:S01]  /*20d0*/  @!P5 LDG.E R20, desc[UR12][R2.64+0x400] ;  /* 0x0004000c0214d981 */ /* 0x000f62000c1e1900 */
[----:B------:R-:W-:Y:S01]  /*20e0*/  IMAD.MOV.U32 R30, RZ, RZ, R4 ;  /* 0x000000ffff1e7224 */ /* 0x000fe200078e0004 */
[----:B------:R-:W-:Y:S01]  /*20f0*/  ISETP.GE.U32.AND P5, PT, R5, UR7, PT ;  /* 0x0000000705007c0c */ /* 0x000fe2000bfa6070 */
[C---:B------:R-:W-:Y:S01]  /*2100*/  VIADD R5, R28.reuse, 0x200 ;  /* 0x000002001c057836 */ /* 0x040fe20000000000 */
[----:B------:R-:W5:Y:S01]  /*2110*/  @!P2 LDG.E R22, desc[UR12][R2.64+0x480] ;  /* 0x0004800c0216a981 */ /* 0x000f62000c1e1900 */
[----:B------:R-:W-:-:S03]  /*2120*/  VIADD R7, R28, 0x220 ;  /* 0x000002201c077836 */ /* 0x000fc60000000000 */
[----:B------:R-:W5:Y:S01]  /*2130*/  @!P3 LDG.E R24, desc[UR12][R2.64+0x500] ;  /* 0x0005000c0218b981 */ /* 0x000f62000c1e1900 */
[----:B------:R-:W-:Y:S02]  /*2140*/  ISETP.GE.U32.AND P2, PT, R5, UR7, PT ;  /* 0x0000000705007c0c */ /* 0x000fe4000bf46070 */
[----:B------:R-:W-:Y:S01]  /*2150*/  ISETP.GE.U32.AND P3, PT, R7, UR7, PT ;  /* 0x0000000707007c0c */ /* 0x000fe2000bf66070 */
[----:B------:R-:W5:Y:S01]  /*2160*/  @!P4 LDG.E R30, desc[UR12][R2.64+0x580] ;  /* 0x0005800c021ec981 */ /* 0x000f62000c1e1900 */
[----:B------:R-:W-:Y:S01]  /*2170*/  ISETP.GE.U32.AND P4, PT, R40, UR7, PT ;  /* 0x0000000728007c0c */ /* 0x000fe2000bf86070 */
[--C-:B------:R-:W-:Y:S02]  /*2180*/  IMAD.MOV.U32 R32, RZ, RZ, R4.reuse ;  /* 0x000000ffff207224 */ /* 0x100fe400078e0004 */
[--C-:B------:R-:W-:Y:S02]  /*2190*/  IMAD.MOV.U32 R34, RZ, RZ, R4.reuse ;  /* 0x000000ffff227224 */ /* 0x100fe400078e0004 */
[----:B------:R-:W-:-:S02]  /*21a0*/  IMAD.MOV.U32 R38, RZ, RZ, R4 ;  /* 0x000000ffff267224 */ /* 0x000fc400078e0004 */
[--C-:B------:R-:W-:Y:S01]  /*21b0*/  IMAD.MOV.U32 R42, RZ, RZ, R4.reuse ;  /* 0x000000ffff2a7224 */ /* 0x100fe200078e0004 */
[----:B------:R-:W5:Y:S01]  /*21c0*/  @!P6 LDG.E R32, desc[UR12][R2.64+0x600] ;  /* 0x0006000c0220e981 */ /* 0x000f62000c1e1900 */
[--C-:B------:R-:W-:Y:S02]  /*21d0*/  IMAD.MOV.U32 R44, RZ, RZ, R4.reuse ;  /* 0x000000ffff2c7224 */ /* 0x100fe400078e0004 */
[----:B------:R-:W-:Y:S01]  /*21e0*/  IMAD.MOV.U32 R5, RZ, RZ, R4 ;  /* 0x000000ffff057224 */ /* 0x000fe200078e0004 */
[----:B------:R-:W5:Y:S04]  /*21f0*/  @!P0 LDG.E R34, desc[UR12][R2.64+0x680] ;  /* 0x0006800c02228981 */ /* 0x000f68000c1e1900 */
[----:B------:R-:W5:Y:S04]  /*2200*/  @!P1 LDG.E R38, desc[UR12][R2.64+0x700] ;  /* 0x0007000c02269981 */ /* 0x000f68000c1e1900 */
[----:B------:R-:W5:Y:S04]  /*2210*/  @!P5 LDG.E R42, desc[UR12][R2.64+0x780] ;  /* 0x0007800c022ad981 */ /* 0x000f68000c1e1900 */
[----:B------:R-:W5:Y:S04]  /*2220*/  @!P2 LDG.E R44, desc[UR12][R2.64+0x800] ;  /* 0x0008000c022ca981 */ /* 0x000f68000c1e1900 */
[----:B------:R-:W5:Y:S04]  /*2230*/  @!P3 LDG.E R5, desc[UR12][R2.64+0x880] ;  /* 0x0008800c0205b981 */ /* 0x000f68000c1e1900 */
[----:B------:R-:W5:Y:S01]  /*2240*/  @!P4 LDG.E R4, desc[UR12][R2.64+0x900] ;  /* 0x0009000c0204c981 */ /* 0x000f62000c1e1900 */
[----:B------:R-:W0:Y:S01]  /*2250*/  S2R R35, SR_LANEID ;  /* 0x0000000000237919 */ /* 0x000e220000000000 */
[----:B------:R-:W1:Y:S01]  /*2260*/  S2UR UR5, SR_CgaCtaId ;  /* 0x00000000000579c3 */ /* 0x000e620000008800 */
[----:B------:R-:W-:Y:S01]  /*2270*/  SHF.R.U32.HI R36, RZ, 0x5, R43 ;  /* 0x00000005ff247819 */ /* 0x000fe2000001162b */
[----:B------:R-:W-:-:S02]  /*2280*/  UMOV UR4, 0x400 ;  /* 0x0000040000047882 */ /* 0x000fc40000000000 */
[----:B-1----:R-:W-:Y:S02]  /*2290*/  ULEA UR4, UR5, UR4, 0x18 ;  /* 0x0000000405047291 */ /* 0x002fe4000f8ec0ff */
[----:B0-----:R-:W-:-:S05]  /*22a0*/  IMAD R27, R36, 0x260, R35 ;  /* 0x00000260241b7824 */ /* 0x001fca00078e0223 */
[----:B------:R-:W-:-:S05]  /*22b0*/  LEA R27, R27, UR4, 0x2 ;  /* 0x000000041b1b7c11 */ /* 0x000fca000f8e10ff */
[----:B------:R-:W-:Y:S01]  /*22c0*/  IMAD R26, R35, 0x48, R27 ;  /* 0x00000048231a7824 */ /* 0x000fe200078e021b */
[----:B------:R-:W-:Y:S01]  /*22d0*/  UISETP.NE.AND UP0, UPT, UR6, URZ, UPT ;  /* 0x000000ff0600728c */ /* 0x000fe2000bf05270 */
        /* <DEDUP_REMOVED lines=41> */
[----:B0-----:R-:W-:Y:S02]  /*2570*/  IADD3 R8, PT, PT, R23, R24, R25 ;  /* 0x0000001817087210 */ /* 0x001fe40007ffe019 */
[----:B------:R-:W-:Y:S02]  /*2580*/  ISETP.NE.AND P1, PT, R35, 0x1f, PT ;  /* 0x0000001f2300780c */ /* 0x000fe40003f25270 */
[----:B------:R-:W-:Y:S02]  /*2590*/  IADD3 R8, PT, PT, R33, R34, R8 ;  /* 0x0000002221087210 */ /* 0x000fe40007ffe008 */
[----:B------:R-:W-:Y:S02]  /*25a0*/  ISETP.NE.AND P2, PT, R36, 0xc, PT ;  /* 0x0000000c2400780c */ /* 0x000fe40003f45270 */
[----:B------:R-:W-:Y:S02]  /*25b0*/  IADD3 R8, PT, PT, R31, R32, R8 ;  /* 0x000000201f087210 */ /* 0x000fe40007ffe008 */
[----:B------:R-:W-:-:S02]  /*25c0*/  ISETP.GE.U32.AND P3, PT, R43, 0x20, PT ;  /* 0x000000202b00780c */ /* 0x000fc40003f66070 */
        /* <DEDUP_REMOVED lines=29> */
[----:B------:R-:W-:-:S03]  /*27a0*/  IMAD.IADD R11, R11, 0x1, R10 ;  /* 0x000000010b0b7824 */ /* 0x000fc600078e020a */
        /* <DEDUP_REMOVED lines=16> */
[----:B------:R-:W-:-:S04]  /*28b0*/  ISETP.NE.AND P0, PT, R36, 0x8, PT ;  /* 0x000000082400780c */ /* 0x000fc80003f05270 */
[----:B------:R-:W-:Y:S02]  /*28c0*/  SEL R8, R15, R8, !P0 ;  /* 0x000000080f087207 */ /* 0x000fe40004000000 */
[----:B------:R-:W-:Y:S02]  /*28d0*/  ISETP.NE.AND P0, PT, R36, 0xa, PT ;  /* 0x0000000a2400780c */ /* 0x000fe40003f05270 */
[----:B------:R-:W-:Y:S02]  /*28e0*/  SEL R8, R16, R8, !P1 ;  /* 0x0000000810087207 */ /* 0x000fe40004800000 */
[----:B------:R-:W-:Y:S02]  /*28f0*/  ISETP.NE.AND P1, PT, R36, 0xb, PT ;  /* 0x0000000b2400780c */ /* 0x000fe40003f25270 */
[----:B------:R-:W-:Y:S02]  /*2900*/  SEL R8, R17, R8, !P0 ;  /* 0x0000000811087207 */ /* 0x000fe40004000000 */
[----:B------:R-:W-:-:S02]  /*2910*/  ISETP.NE.AND P0, PT, R35, RZ, PT ;  /* 0x000000ff2300720c */ /* 0x000fc40003f05270 */
[----:B------:R-:W-:Y:S01]  /*2920*/  SEL R8, R18, R8, !P1 ;  /* 0x0000000812087207 */ /* 0x000fe20004800000 */
[----:B------:R-:W-:Y:S01]  /*2930*/  @!P2 IMAD.IADD R8, R19, 0x1, R18 ;  /* 0x000000011308a824 */ /* 0x000fe200078e0212 */
[----:B------:R-:W-:Y:S02]  /*2940*/  SEL R9, R37, RZ, P0 ;  /* 0x000000ff25097207 */ /* 0x000fe40000000000 */
[----:B------:R-:W-:-:S03]  /*2950*/  ISETP.NE.AND P0, PT, R43, RZ, PT ;  /* 0x000000ff2b00720c */ /* 0x000fc60003f05270 */
[----:B------:R-:W-:-:S05]  /*2960*/  @P3 IMAD.IADD R37, R8, 0x1, R9 ;  /* 0x0000000108253824 */ /* 0x000fca00078e0209 */
[----:B------:R-:W-:Y:S01]  /*2970*/  SEL R8, R37, RZ, P0 ;  /* 0x000000ff25087207 */ /* 0x000fe20000000000 */
[----:B------:R-:W-:Y:S06]  /*2980*/  BRA `(.L_x_18) ;  /* 0x0000000c005c7947 */ /* 0x000fec0003800000 */
.L_x_17:
[----:B0-----:R-:W-:Y:S02]  /*2990*/  IADD3 R8, PT, PT, R23, R24, R25 ;  /* 0x0000001817087210 */ /* 0x001fe40007ffe019 */
[----:B------:R-:W-:Y:S02]  /*29a0*/  ISETP.NE.AND P1, PT, R35, 0x1f, PT ;  /* 0x0000001f2300780c */ /* 0x000fe40003f25270 */
[----:B------:R-:W-:Y:S02]  /*29b0*/  IADD3 R8, PT, PT, R33, R34, R8 ;  /* 0x0000002221087210 */ /* 0x000fe40007ffe008 */
        /* <DEDUP_REMOVED lines=59> */
[----:B------:R-:W-:Y:S01]  /*2d70*/  ISETP.GT.U32.AND P0, PT, R43, 0x1f, PT ;  /* 0x0000001f2b00780c */ /* 0x000fe20003f04070 */
        /* <DEDUP_REMOVED lines=22> */
.L_x_64:
[----:B------:R-:W-:Y:S05]  /*2ee0*/  @!P0 BRA `(.L_x_21) ;  /* 0x0000000000248947 */ /* 0x000fea0003800000 */
[----:B------:R-:W-:-:S07]  /*2ef0*/  IMAD.MOV.U32 R9, RZ, RZ, 0x1de ;  /* 0x000001deff097424 */ /* 0x000fce00078e00ff */
.L_x_23:
[----:B------:R-:W-:Y:S05]  /*2f00*/  NANOSLEEP R9 ;  /* 0x000000090000735d */ /* 0x000fea0003800000 */
[----:B------:R-:W2:Y:S01]  /*2f10*/  LD.E.64.STRONG.GPU R14, desc[UR12][R16.64+0x100] ;  /* 0x0001000c100e7980 */ /* 0x000ea2000c10fb00 */
[----:B------:R-:W-:Y:S01]  /*2f20*/  UMOV UR5, 0xffffffff ;  /* 0xffffffff00057882 */ /* 0x000fe20000000000 */
[----:B------:R-:W-:Y:S02]  /*2f30*/  SHF.R.U32.HI R9, RZ, 0x1, R9 ;  /* 0x00000001ff097819 */ /* 0x000fe40000011609 */
[----:B--2---:R-:W-:Y:S01]  /*2f40*/  ISETP.NE.AND P0, PT, R14, 0x63, PT ;  /* 0x000000630e00780c */ /* 0x004fe20003f05270 */
[----:B------:R-:W-:-:S12]  /*2f50*/  BRA.DIV UR5, `(.L_x_22) ;  /* 0x0000001a05687947 */ /* 0x000fd8000b800000 */
[----:B------:R-:W-:-:S13]  /*2f60*/  VOTE.ANY P0, !P0 ;  /* 0x0000000000ff7806 */ /* 0x000fda0004000100 */
.L_x_67:
[----:B------:R-:W-:Y:S05]  /*2f70*/  @P0 BRA `(.L_x_23) ;  /* 0xfffffffc00e00947 */ /* 0x000fea000383ffff */
.L_x_21:
[----:B------:R-:W-:Y:S01]  /*2f80*/  UMOV UR5, 0xffffffff ;  /* 0xffffffff00057882 */ /* 0x000fe20000000000 */
[----:B------:R-:W-:Y:S02]  /*2f90*/  ISETP.NE.AND P2, PT, R14, 0x65, PT ;  /* 0x000000650e00780c */ /* 0x000fe40003f45270 */
[----:B------:R-:W-:Y:S11]  /*2fa0*/  BRA.DIV UR5, `(.L_x_24) ;  /* 0x0000001a05747947 */ /* 0x000ff6000b800000 */
[----:B------:R-:W0:Y:S01]  /*2fb0*/  S2R R42, SR_GEMASK ;  /* 0x00000000002a7919 */ /* 0x000e220000003c00 */
[----:B------:R-:W-:Y:S01]  /*2fc0*/  VOTE.ANY R8, PT, !P2 ;  /* 0x0000000000087806 */ /* 0x000fe200050e0100 */
[----:B------:R-:W-:-:S03]  /*2fd0*/  VIADD R19, R35, 0x2 ;  /* 0x0000000223137836 */ /* 0x000fc60000000000 */
[----:B0-----:R-:W-:-:S05]  /*2fe0*/  LOP3.LUT R8, R8, 0x80000000, R42, 0xec, !PT ;  /* 0x8000000008087812 */ /* 0x001fca00078eec2a */
[----:B------:R-:W-:-:S05]  /*2ff0*/  VIADD R9, R8, 0xffffffff ;  /* 0xffffffff08097836 */ /* 0x000fca0000000000 */
[----:B------:R-:W-:-:S04]  /*3000*/  LOP3.LUT R9, R8, R9, RZ, 0xc, !PT ;  /* 0x0000000908097212 */ /* 0x000fc800078e0cff */
[----:B------:R0:W1:Y:S02]  /*3010*/  POPC R38, R9 ;  /* 0x0000000900267309 */ /* 0x0000640000000000 */
[C---:B0-----:R-:W-:Y:S01]  /*3020*/  VIADD R9, R35.reuse, 0x4 ;  /* 0x0000000423097836 */ /* 0x041fe20000000000 */
[----:B-1----:R-:W0:Y:S01]  /*3030*/  SHFL.DOWN PT, R16, R15, 0x1, R38 ;  /* 0x082000000f107989 */ /* 0x002e2200000e0026 */
[----:B------:R-:W-:-:S04]  /*3040*/  ISETP.GE.AND P0, PT, R35, R38, PT ;  /* 0x000000262300720c */ /* 0x000fc80003f06270 */
[----:B0-----:R-:W-:Y:S02]  /*3050*/  SEL R16, R16, RZ, !P0 ;  /* 0x000000ff10107207 */ /* 0x001fe40004000000 */
[----:B------:R-:W-:-:S03]  /*3060*/  ISETP.GT.AND P0, PT, R19, R38, PT ;  /* 0x000000261300720c */ /* 0x000fc60003f04270 */
[----:B------:R-:W-:Y:S02]  /*3070*/  IMAD.IADD R17, R16, 0x1, R15 ;  /* 0x0000000110117824 */ /* 0x000fe400078e020f */
[----:B------:R-:W-:-:S03]  /*3080*/  VIADD R15, R35, 0x10 ;  /* 0x00000010230f7836 */ /* 0x000fc60000000000 */
[----:B------:R-:W0:Y:S02]  /*3090*/  SHFL.DOWN PT, R16, R17, 0x2, R38 ;  /* 0x0840000011107989 */ /* 0x000e2400000e0026 */
[-C--:B------:R-:W-:Y:S02]  /*30a0*/  ISETP.GT.AND P2, PT, R15, R38.reuse, PT ;  /* 0x000000260f00720c */ /* 0x080fe40003f44270 */
[----:B0-----:R-:W-:Y:S02]  /*30b0*/  SEL R16, R16, RZ, !P0 ;  /* 0x000000ff10107207 */ /* 0x001fe40004000000 */
[----:B------:R-:W-:Y:S01]  /*30c0*/  ISETP.GT.AND P0, PT, R9, R38, PT ;  /* 0x000000260900720c */ /* 0x000fe20003f04270 */
[----:B------:R-:W-:Y:S02]  /*30d0*/  VIADD R9, R35, 0x8 ;  /* 0x0000000823097836 */ /* 0x000fe40000000000 */
[----:B------:R-:W-:-:S05]  /*30e0*/  IMAD.IADD R19, R17, 0x1, R16 ;  /* 0x0000000111137824 */ /* 0x000fca00078e0210 */
[----:B------:R-:W0:Y:S02]  /*30f0*/  SHFL.DOWN PT, R16, R19, 0x4, R38 ;  /* 0x0880000013107989 */ /* 0x000e2400000e0026 */
[----:B0-----:R-:W-:Y:S02]  /*3100*/  SEL R16, R16, RZ, !P0 ;  /* 0x000000ff10107207 */ /* 0x001fe40004000000 */
[----:B------:R-:W-:Y:S02]  /*3110*/  ISETP.GT.AND P0, PT, R9, R38, PT ;  /* 0x000000260900720c */ /* 0x000fe40003f04270 */
[----:B------:R-:W0:Y:S01]  /*3120*/  LDC.64 R8, c[0x0][0x390] ;  /* 0x0000e400ff087b82 */ /* 0x000e220000000a00 */
[----:B------:R-:W-:-:S05]  /*3130*/  IMAD.IADD R37, R19, 0x1, R16 ;  /* 0x0000000113257824 */ /* 0x000fca00078e0210 */
[----:B------:R-:W1:Y:S01]  /*3140*/  SHFL.DOWN PT, R16, R37, 0x8, R38 ;  /* 0x0900000025107989 */ /* 0x000e6200000e0026 */
[----:B0-----:R-:W-:Y:S02]  /*3150*/  IADD3 R36, P3, PT, R8, 0x100, RZ ;  /* 0x0000010008247810 */ /* 0x001fe40007f7e0ff */
[----:B-1----:R-:W-:Y:S02]  /*3160*/  SEL R16, R16, RZ, !P0 ;  /* 0x000000ff10107207 */ /* 0x002fe40004000000 */
[----:B------:R-:W-:-:S03]  /*3170*/  ISETP.NE.AND P0, PT, R14, 0x65, PT ;  /* 0x000000650e00780c */ /* 0x000fc60003f05270 */
[----:B------:R-:W-:Y:S02]  /*3180*/  IMAD.IADD R17, R37, 0x1, R16 ;  /* 0x0000000125117824 */ /* 0x000fe400078e0210 */
[----:B------:R-:W-:-:S03]  /*3190*/  IMAD.X R37, RZ, RZ, R9, P3 ;  /* 0x000000ffff257224 */ /* 0x000fc600018e0609 */
[----:B------:R-:W0:Y:S05]  /*31a0*/  SHFL.DOWN PT, R16, R17, 0x10, R38 ;  /* 0x0a00000011107989 */ /* 0x000e2a00000e0026 */
[----:B------:R-:W-:Y:S02]  /*31b0*/  VOTE.ALL P0, P0 ;  /* 0x0000000000ff7806 */ /* 0x000fe40000000000 */
[----:B0-----:R-:W-:-:S05]  /*31c0*/  SEL R16, R16, RZ, !P2 ;  /* 0x000000ff10107207 */ /* 0x001fca0005000000 */
[----:B------:R-:W-:-:S07]  /*31d0*/  IMAD.IADD R19, R17, 0x1, R16 ;  /* 0x0000000111137824 */ /* 0x000fce00078e0210 */
.L_x_76:
[----:B------:R-:W-:Y:S05]  /*31e0*/  @!P0 BRA `(.L_x_25) ;  /* 0x0000000000e48947 */ /* 0x000fea0003800000 */
[----:B------:R-:W-:-:S07]  /*31f0*/  IMAD.MOV.U32 R38, RZ, RZ, 0x1de ;  /* 0x000001deff267424 */ /* 0x000fce00078e00ff */
.L_x_31:
        /* <DEDUP_REMOVED lines=10> */
.L_x_79:
[----:B------:R-:W-:Y:S05]  /*32a0*/  @!P0 BRA `(.L_x_27) ;  /* 0x0000000000248947 */ /* 0x000fea0003800000 */
[----:B------:R-:W-:-:S07]  /*32b0*/  IMAD.MOV.U32 R9, RZ, RZ, R38 ;  /* 0x000000ffff097224 */ /* 0x000fce00078e0026 */
.L_x_29:
[----:B------:R-:W-:Y:S05]  /*32c0*/  NANOSLEEP R9 ;  /* 0x000000090000735d */ /* 0x000fea0003800000 */
[----:B------:R-:W2:Y:S01]  /*32d0*/  LD.E.64.STRONG.GPU R14, desc[UR12][R16.64+-0x100] ;  /* 0xffff000c100e7980 */ /* 0x000ea2000c10fb00 */
[----:B------:R-:W-:Y:S01]  /*32e0*/  UMOV UR5, 0xffffffff ;  /* 0xffffffff00057882 */ /* 0x000fe20000000000 */
[----:B------:R-:W-:Y:S02]  /*32f0*/  SHF.R.U32.HI R9, RZ, 0x1, R9 ;  /* 0x00000001ff097819 */ /* 0x000fe40000011609 */
[----:B--2---:R-:W-:Y:S01]  /*3300*/  ISETP.NE.AND P0, PT, R14, 0x63, PT ;  /* 0x000000630e00780c */ /* 0x004fe20003f05270 */
[----:B------:R-:W-:-:S12]  /*3310*/  BRA.DIV UR5, `(.L_x_28) ;  /* 0x0000001a05c07947 */ /* 0x000fd8000b800000 */
[----:B------:R-:W-:-:S13]  /*3320*/  VOTE.ANY P0, !P0 ;  /* 0x0000000000ff7806 */ /* 0x000fda0004000100 */
.L_x_82:
[----:B------:R-:W-:Y:S05]  /*3330*/  @P0 BRA `(.L_x_29) ;  /* 0xfffffffc00e00947 */ /* 0x000fea000383ffff */
.L_x_27:
[----:B------:R-:W-:Y:S01]  /*3340*/  UMOV UR5, 0xffffffff ;  /* 0xffffffff00057882 */ /* 0x000fe20000000000 */
[----:B------:R-:W-:Y:S02]  /*3350*/  ISETP.NE.AND P0, PT, R14, 0x65, PT ;  /* 0x000000650e00780c */ /* 0x000fe40003f05270 */
[----:B------:R-:W-:Y:S11]  /*3360*/  BRA.DIV UR5, `(.L_x_30) ;  /* 0x0000001a05cc7947 */ /* 0x000ff6000b800000 */
[----:B------:R-:W-:Y:S01]  /*3370*/  VOTE.ANY R8, PT, !P0 ;  /* 0x0000000000087806 */ /* 0x000fe200040e0100 */
[----:B------:R-:W-:-:S03]  /*3380*/  VIADD R18, R18, 0xffffffe0 ;  /* 0xffffffe012127836 */ /* 0x000fc60000000000 */
[----:B------:R-:W-:-:S05]  /*3390*/  LOP3.LUT R8, R8, 0x80000000, R42, 0xec, !PT ;  /* 0x8000000008087812 */ /* 0x000fca00078eec2a */
[----:B------:R-:W-:-:S05]  /*33a0*/  VIADD R9, R8, 0xffffffff ;  /* 0xffffffff08097836 */ /* 0x000fca0000000000 */
[----:B------:R-:W-:Y:S01]  /*33b0*/  LOP3.LUT R9, R8, R9, RZ, 0xc, !PT ;  /* 0x0000000908097212 */ /* 0x000fe200078e0cff */
[----:B------:R-:W-:-:S05]  /*33c0*/  VIADD R8, R35, 0x2 ;  /* 0x0000000223087836 */ /* 0x000fca0000000000 */
[----:B------:R-:W0:Y:S02]  /*33d0*/  POPC R9, R9 ;  /* 0x0000000900097309 */ /* 0x000e240000000000 */
[----:B0-----:R-:W0:Y:S01]  /*33e0*/  SHFL.DOWN PT, R16, R15, 0x1, R9 ;  /* 0x082000000f107989 */ /* 0x001e2200000e0009 */
[----:B------:R-:W-:-:S04]  /*33f0*/  ISETP.GE.AND P0, PT, R35, R9, PT ;  /* 0x000000092300720c */ /* 0x000fc80003f06270 */
[----:B0-----:R-:W-:Y:S02]  /*3400*/  SEL R16, R16, RZ, !P0 ;  /* 0x000000ff10107207 */ /* 0x001fe40004000000 */
[----:B------:R-:W-:Y:S01]  /*3410*/  ISETP.GT.AND P0, PT, R8, R9, PT ;  /* 0x000000090800720c */ /* 0x000fe20003f04270 */
[----:B------:R-:W-:Y:S02]  /*3420*/  VIADD R8, R35, 0x4 ;  /* 0x0000000423087836 */ /* 0x000fe40000000000 */
[----:B------:R-:W-:-:S05]  /*3430*/  IMAD.IADD R44, R16, 0x1, R15 ;  /* 0x00000001102c7824 */ /* 0x000fca00078e020f */
[----:B------:R-:W0:Y:S02]  /*3440*/  SHFL.DOWN PT, R16, R44, 0x2, R9 ;  /* 0x084000002c107989 */ /* 0x000e2400000e0009 */
        /* <DEDUP_REMOVED lines=8> */
[----:B------:R-:W-:-:S03]  /*34d0*/  IMAD.IADD R45, R17, 0x1, R16 ;  /* 0x00000001112d7824 */ /* 0x000fc600078e0210 */
[----:B------:R-:W-:Y:S02]  /*34e0*/  ISETP.GT.AND P2, PT, R8, R9, PT ;  /* 0x000000090800720c */ /* 0x000fe40003f44270 */
        /* <DEDUP_REMOVED lines=8> */
.L_x_91:
[----:B------:R-:W-:Y:S05]  /*3570*/  @P0 BRA `(.L_x_31) ;  /* 0xfffffffc00200947 */ /* 0x000fea000383ffff */
.L_x_25:
        /* <DEDUP_REMOVED lines=15> */
.L_x_19:
[----:B------:R-:W-:Y:S05]  /*3670*/  WARPSYNC.ALL ;  /* 0x0000000000007948 */ /* 0x000fea0003800000 */
[----:B------:R-:W0:Y:S08]  /*3680*/  S2UR UR5, SR_CgaCtaId ;  /* 0x00000000000579c3 */ /* 0x000e300000008800 */
[----:B------:R-:W-:Y:S01]  /*3690*/  BAR.SYNC.DEFER_BLOCKING 0x0 ;  /* 0x0000000000007b1d */ /* 0x000fe20000010000 */
[----:B------:R-:W-:-:S05]  /*36a0*/  ISETP.NE.AND P0, PT, R43, RZ, PT ;  /* 0x000000ff2b00720c */ /* 0x000fca0003f05270 */
[----:B------:R-:W-:Y:S02]  /*36b0*/  UMOV UR4, 0x400 ;  /* 0x0000040000047882 */ /* 0x000fe40000000000 */
[----:B0-----:R-:W-:-:S09]  /*36c0*/  ULEA UR4, UR5, UR4, 0x18 ;  /* 0x0000000405047291 */ /* 0x001fd2000f8ec0ff */
[----:B------:R-:W0:Y:S02]  /*36d0*/  LDS R9, [UR4+0x54] ;  /* 0x00005404ff097984 */ /* 0x000e240008000800 */
[----:B0-----:R-:W-:-:S05]  /*36e0*/  SEL R9, R9, RZ, P0 ;  /* 0x000000ff09097207 */ /* 0x001fca0000000000 */
[----:B------:R-:W-:-:S07]  /*36f0*/  IMAD.IADD R8, R9, 0x1, R8 ;  /* 0x0000000109087824 */ /* 0x000fce00078e0208 */
.L_x_18:
[----:B------:R-:W-:Y:S01]  /*3700*/  IMAD.IADD R25, R25, 0x1, R8 ;  /* 0x0000000119197824 */ /* 0x000fe200078e0208 */
[----:B------:R-:W-:Y:S01]  /*3710*/  BAR.SYNC.DEFER_BLOCKING 0x0 ;  /* 0x0000000000007b1d */ /* 0x000fe20000010000 */
[----:B------:R-:W-:Y:S01]  /*3720*/  ISETP.NE.AND P0, PT, R43, RZ, PT ;  /* 0x000000ff2b00720c */ /* 0x000fe20003f05270 */
[----:B-1----:R-:W-:Y:S02]  /*3730*/  IMAD.U32 R10, RZ, RZ, UR7 ;  /* 0x00000007ff0a7e24 */ /* 0x002fe4000f8e00ff */
[----:B------:R-:W-:Y:S02]  /*3740*/  IMAD.IADD R24, R24, 0x1, R25 ;  /* 0x0000000118187824 */ /* 0x000fe400078e0219 */
[----:B------:R-:W0:Y:S02]  /*3750*/  LDCU.64 UR8, c[0x0][0x388] ;  /* 0x00007100ff0877ac */ /* 0x000e240008000a00 */
[----:B------:R-:W-:-:S04]  /*3760*/  IMAD.IADD R23, R23, 0x1, R24 ;  /* 0x0000000117177824 */ /* 0x000fc800078e0218 */
[----:B------:R-:W-:-:S04]  /*3770*/  IMAD.IADD R34, R34, 0x1, R23 ;  /* 0x0000000122227824 */ /* 0x000fc800078e0217 */
[----:B------:R-:W-:-:S04]  /*3780*/  IMAD.IADD R33, R33, 0x1, R34 ;  /* 0x0000000121217824 */ /* 0x000fc800078e0222 */
[----:B------:R-:W-:-:S04]  /*3790*/  IMAD.IADD R32, R32, 0x1, R33 ;  /* 0x0000000120207824 */ /* 0x000fc800078e0221 */
[----:B------:R-:W-:Y:S01]  /*37a0*/  IMAD.IADD R31, R31, 0x1, R32 ;  /* 0x000000011f1f7824 */ /* 0x000fe200078e0220 */
[----:B------:R-:W-:Y:S03]  /*37b0*/  STS [R26], R25 ;  /* 0x000000191a007388 */ /* 0x000fe60000000800 */
        /* <DEDUP_REMOVED lines=27> */
[----:B------:R1:W-:Y:S04]  /*3970*/  STS [R26+0x40], R3 ;  /* 0x000040031a007388 */ /* 0x0003e80000000800 */
[----:B------:R-:W-:Y:S04]  /*3980*/  STS [R26+0x44], R9 ;  /* 0x000044091a007388 */ /* 0x000fe80000000800 */
[----:B------:R-:W-:Y:S01]  /*3990*/  STS [R26+0x48], R11 ;  /* 0x0000480b1a007388 */ /* 0x000fe20000000800 */
[----:B------:R-:W-:-:S03]  /*39a0*/  NOP ;  /* 0x0000000000007918 */ /* 0x000fc60000000000 */
[----:B------:R-:W-:Y:S04]  /*39b0*/  LDS R33, [R27] ;  /* 0x000000001b217984 */ /* 0x000fe80000000800 */
[----:B------:R-:W-:Y:S04]  /*39c0*/  LDS R35, [R27+0x80] ;  /* 0x000080001b237984 */ /* 0x000fe80000000800 */
        /* <DEDUP_REMOVED lines=17> */
[----:B------:R2:W-:Y:S01]  /*3ae0*/  @!P0 STS [UR4+0x7b80], R10 ;  /* 0x007b800aff008988 */ /* 0x0005e20008000804 */
[----:B------:R-:W-:Y:S01]  /*3af0*/  BAR.SYNC.DEFER_BLOCKING 0x0 ;  /* 0x0000000000007b1d */ /* 0x000fe20000010000 */
[----:B-1----:R-:W-:-:S05]  /*3b00*/  IADD3 R3, P0, PT, R28, UR10, RZ ;  /* 0x0000000a1c037c10 */ /* 0x002fca000ff1e0ff */
[----:B------:R-:W1:Y:S01]  /*3b10*/  S2R R2, SR_TID.X ;  /* 0x0000000000027919 */ /* 0x000e620000002100 */
[----:B------:R-:W3:Y:S01]  /*3b20*/  LDS R29, [UR4+0x7b80] ;  /* 0x007b8004ff1d7984 */ /* 0x000ee20008000800 */
[C---:B-1----:R-:W-:Y:S02]  /*3b30*/  LOP3.LUT R4, R2.reuse, 0x3e0, RZ, 0xc0, !PT ;  /* 0x000003e002047812 */ /* 0x042fe400078ec0ff */
[----:B------:R-:W-:-:S05]  /*3b40*/  LOP3.LUT R2, R2, 0x1f, RZ, 0xc0, !PT ;  /* 0x0000001f02027812 */ /* 0x000fca00078ec0ff */
[----:B------:R-:W-:Y:S02]  /*3b50*/  IMAD R6, R4, 0x13, R2 ;  /* 0x0000001304067824 */ /* 0x000fe400078e0202 */
[----:B------:R-:W-:Y:S01]  /*3b60*/  IMAD.X R4, RZ, RZ, UR11, P0 ;  /* 0x0000000bff047e24 */ /* 0x000fe200080e06ff */
[C---:B0-----:R-:W-:Y:S01]  /*3b70*/  LEA R2, P0, R3.reuse, UR8, 0x2 ;  /* 0x0000000803027c11 */ /* 0x041fe2000f8010ff */
[C---:B------:R-:W-:Y:S02]  /*3b80*/  VIADD R8, R6.reuse, 0x20 ;  /* 0x0000002006087836 */ /* 0x040fe40000000000 */
[C---:B--2---:R-:W-:Y:S01]  /*3b90*/  VIADD R10, R6.reuse, 0xa0 ;  /* 0x000000a0060a7836 */ /* 0x044fe20000000000 */
[----:B------:R-:W-:Y:S01]  /*3ba0*/  LEA.HI.X R3, R3, UR9, R4, 0x2, P0 ;  /* 0x0000000903037c11 */ /* 0x000fe200080f1404 */
[----:B------:R-:W-:Y:S01]  /*3bb0*/  VIADD R4, R6, 0x40 ;  /* 0x0000004006047836 */ /* 0x000fe20000000000 */
[-C--:B---3--:R-:W-:Y:S02]  /*3bc0*/  ISETP.GE.AND P1, PT, R28, R29.reuse, PT ;  /* 0x0000001d1c00720c */ /* 0x088fe40003f26270 */
[-C--:B------:R-:W-:Y:S01]  /*3bd0*/  ISETP.GE.AND P2, PT, R8, R29.reuse, PT ;  /* 0x0000001d0800720c */ /* 0x080fe20003f46270 */
[----:B------:R-:W-:Y:S01]  /*3be0*/  VIADD R8, R6, 0x60 ;  /* 0x0000006006087836 */ /* 0x000fe20000000000 */
[-C--:B------:R-:W-:Y:S01]  /*3bf0*/  ISETP.GE.AND P3, PT, R4, R29.reuse, PT ;  /* 0x0000001d0400720c */ /* 0x080fe20003f66270 */
[----:B------:R-:W-:Y:S01]  /*3c00*/  VIADD R4, R6, 0x80 ;  /* 0x0000008006047836 */ /* 0x000fe20000000000 */
[----:B------:R-:W-:-:S02]  /*3c10*/  ISETP.GE.AND P6, PT, R10, R29, PT ;  /* 0x0000001d0a00720c */ /* 0x000fc40003fc6270 */
[-C--:B------:R-:W-:Y:S01]  /*3c20*/  ISETP.GE.AND P4, PT, R8, R29.reuse, PT ;  /* 0x0000001d0800720c */ /* 0x080fe20003f86270 */
[----:B------:R-:W-:Y:S01]  /*3c30*/  VIADD R8, R6, 0xc0 ;  /* 0x000000c006087836 */ /* 0x000fe20000000000 */
[-C--:B------:R-:W-:Y:S01]  /*3c40*/  ISETP.GE.AND P5, PT, R4, R29.reuse, PT ;  /* 0x0000001d0400720c */ /* 0x080fe20003fa6270 */
[----:B------:R-:W-:Y:S02]  /*3c50*/  VIADD R4, R6, 0xe0 ;  /* 0x000000e006047836 */ /* 0x000fe40000000000 */
[----:B------:R0:W-:Y:S01]  /*3c60*/  @!P1 STG.E desc[UR12][R2.64], R33 ;  /* 0x0000002102009986 */ /* 0x0001e2000c10190c */
[-C--:B------:R-:W-:Y:S01]  /*3c70*/  ISETP.GE.AND P0, PT, R8, R29.reuse, PT ;  /* 0x0000001d0800720c */ /* 0x080fe20003f06270 */
[----:B------:R-:W-:Y:S01]  /*3c80*/  VIADD R8, R6, 0x140 ;  /* 0x0000014006087836 */ /* 0x000fe20000000000 */
[-C--:B------:R-:W-:Y:S01]  /*3c90*/  ISETP.GE.AND P1, PT, R4, R29.reuse, PT ;  /* 0x0000001d0400720c */ /* 0x080fe20003f26270 */
[----:B------:R-:W-:Y:S01]  /*3ca0*/  VIADD R4, R6, 0x120 ;  /* 0x0000012006047836 */ /* 0x000fe20000000000 */
[----:B------:R0:W-:Y:S04]  /*3cb0*/  @!P3 STG.E desc[UR12][R2.64+0x100], R37 ;  /* 0x000100250200b986 */ /* 0x0001e8000c10190c */
[----:B------:R0:W-:Y:S01]  /*3cc0*/  @!P4 STG.E desc[UR12][R2.64+0x180], R39 ;  /* 0x000180270200c986 */ /* 0x0001e2000c10190c */
[-C--:B------:R-:W-:Y:S01]  /*3cd0*/  ISETP.GE.AND P3, PT, R4, R29.reuse, PT ;  /* 0x0000001d0400720c */ /* 0x080fe20003f66270 */
[----:B------:R-:W-:Y:S01]  /*3ce0*/  VIADD R4, R6, 0x160 ;  /* 0x0000016006047836 */ /* 0x000fe20000000000 */
[-C--:B------:R-:W-:Y:S01]  /*3cf0*/  ISETP.GE.AND P4, PT, R8, R29.reuse, PT ;  /* 0x0000001d0800720c */ /* 0x080fe20003f86270 */
[----:B------:R-:W-:Y:S01]  /*3d00*/  VIADD R8, R6, 0x180 ;  /* 0x0000018006087836 */ /* 0x000fe20000000000 */
[----:B------:R0:W-:Y:S01]  /*3d10*/  @!P2 STG.E desc[UR12][R2.64+0x80], R35 ;  /* 0x000080230200a986 */ /* 0x0001e2000c10190c */
[----:B------:R-:W-:-:S03]  /*3d20*/  ISETP.GE.AND P2, PT, R41, R29, PT ;  /* 0x0000001d2900720c */ /* 0x000fc60003f46270 */
[----:B------:R0:W-:Y:S01]  /*3d30*/  @!P5 STG.E desc[UR12][R2.64+0x200], R43 ;  /* 0x0002002b0200d986 */ /* 0x0001e2000c10190c */
[-C--:B------:R-:W-:Y:S01]  /*3d40*/  ISETP.GE.AND P5, PT, R4, R29.reuse, PT ;  /* 0x0000001d0400720c */ /* 0x080fe20003fa6270 */
[----:B------:R-:W-:Y:S02]  /*3d50*/  VIADD R4, R6, 0x1a0 ;  /* 0x000001a006047836 */ /* 0x000fe40000000000 */
[----:B------:R0:W-:Y:S01]  /*3d60*/  @!P6 STG.E desc[UR12][R2.64+0x280], R45 ;  /* 0x0002802d0200e986 */ /* 0x0001e2000c10190c */
[-C--:B------:R-:W-:Y:S01]  /*3d70*/  ISETP.GE.AND P6, PT, R8, R29.reuse, PT ;  /* 0x0000001d0800720c */ /* 0x080fe20003fc6270 */
[----:B------:R-:W-:Y:S02]  /*3d80*/  VIADD R8, R6, 0x1c0 ;  /* 0x000001c006087836 */ /* 0x000fe40000000000 */
[----:B------:R0:W-:Y:S01]  /*3d90*/  @!P0 STG.E desc[UR12][R2.64+0x300], R0 ;  /* 0x0003000002008986 */ /* 0x0001e2000c10190c */
[----:B------:R-:W-:Y:S01]  /*3da0*/  ISETP.GE.AND P0, PT, R4, R29, PT ;  /* 0x0000001d0400720c */ /* 0x000fe20003f06270 */
[----:B------:R-:W-:-:S02]  /*3db0*/  VIADD R4, R6, 0x1e0 ;  /* 0x000001e006047836 */ /* 0x000fc40000000000 */
[----:B------:R0:W-:Y:S01]  /*3dc0*/  @!P1 STG.E desc[UR12][R2.64+0x380], R31 ;  /* 0x0003801f02009986 */ /* 0x0001e2000c10190c */
[-C--:B------:R-:W-:Y:S01]  /*3dd0*/  ISETP.GE.AND P1, PT, R8, R29.reuse, PT ;  /* 0x0000001d0800720c */ /* 0x080fe20003f26270 */
[C---:B------:R-:W-:Y:S02]  /*3de0*/  VIADD R8, R6.reuse, 0x200 ;  /* 0x0000020006087836 */ /* 0x040fe40000000000 */
[----:B------:R-:W-:Y:S01]  /*3df0*/  VIADD R6, R6, 0x220 ;  /* 0x0000022006067836 */ /* 0x000fe20000000000 */
[----:B------:R0:W-:Y:S01]  /*3e00*/  @!P2 STG.E desc[UR12][R2.64+0x400], R23 ;  /* 0x000400170200a986 */ /* 0x0001e2000c10190c */
[----:B------:R-:W-:-:S03]  /*3e10*/  ISETP.GE.AND P2, PT, R4, R29, PT ;  /* 0x0000001d0400720c */ /* 0x000fc60003f46270 */
[----:B------:R0:W-:Y:S01]  /*3e20*/  @!P3 STG.E desc[UR12][R2.64+0x480], R19 ;  /* 0x000480130200b986 */ /* 0x0001e2000c10190c */
[----:B------:R-:W-:-:S03]  /*3e30*/  ISETP.GE.AND P3, PT, R8, R29, PT ;  /* 0x0000001d0800720c */ /* 0x000fc60003f66270 */
[----:B------:R0:W-:Y:S01]  /*3e40*/  @!P4 STG.E desc[UR12][R2.64+0x500], R21 ;  /* 0x000500150200c986 */ /* 0x0001e2000c10190c */
[----:B------:R-:W-:-:S03]  /*3e50*/  ISETP.GE.AND P4, PT, R6, R29, PT ;  /* 0x0000001d0600720c */ /* 0x000fc60003f86270 */
[----:B------:R0:W-:Y:S01]  /*3e60*/  @!P5 STG.E desc[UR12][R2.64+0x580], R17 ;  /* 0x000580110200d986 */ /* 0x0001e2000c10190c */
[----:B------:R-:W-:-:S03]  /*3e70*/  ISETP.GE.AND P5, PT, R40, R29, PT ;  /* 0x0000001d2800720c */ /* 0x000fc60003fa6270 */
[----:B------:R0:W-:Y:S04]  /*3e80*/  @!P6 STG.E desc[UR12][R2.64+0x600], R15 ;  /* 0x0006000f0200e986 */ /* 0x0001e8000c10190c */
[----:B------:R0:W-:Y:S04]  /*3e90*/  @!P0 STG.E desc[UR12][R2.64+0x680], R13 ;  /* 0x0006800d02008986 */ /* 0x0001e8000c10190c */
[----:B------:R0:W-:Y:S04]  /*3ea0*/  @!P1 STG.E desc[UR12][R2.64+0x700], R11 ;  /* 0x0007000b02009986 */ /* 0x0001e8000c10190c */
[----:B------:R0:W-:Y:S04]  /*3eb0*/  @!P2 STG.E desc[UR12][R2.64+0x780], R9 ;  /* 0x000780090200a986 */ /* 0x0001e8000c10190c */
[----:B------:R0:W-:Y:S04]  /*3ec0*/  @!P3 STG.E desc[UR12][R2.64+0x800], R7 ;  /* 0x000800070200b986 */ /* 0x0001e8000c10190c */
[----:B------:R0:W-:Y:S01]  /*3ed0*/  @!P4 STG.E desc[UR12][R2.64+0x880], R5 ;  /* 0x000880050200c986 */ /* 0x0001e2000c10190c */
[----:B------:R-:W-:Y:S05]  /*3ee0*/  @P5 EXIT ;  /* 0x000000000000594d */ /* 0x000fea0003800000 */
[----:B------:R-:W-:Y:S01]  /*3ef0*/  STG.E desc[UR12][R2.64+0x900], R25 ;  /* 0x0009001902007986 */ /* 0x000fe2000c10190c */
[----:B------:R-:W-:Y:S05]  /*3f00*/  EXIT ;  /* 0x000000000000794d */ /* 0x000fea0003800000 */
.L_x_5:
[----:B------:R-:W-:Y:S01]  /*3f10*/  BSSY B1, `(.L_x_32) ;  /* 0x0000006000017945 */ /* 0x000fe20003800000 */
[----:B------:R-:W-:Y:S01]  /*3f20*/  PLOP3.LUT P0, PT, P0, PT, PT, 0x8, 0x80 ;  /* 0x000000000080781c */ /* 0x000fe2000070e170 */
[----:B------:R-:W-:-:S12]  /*3f30*/  IMAD.MOV.U32 R8, RZ, RZ, -0x1 ;  /* 0xffffffffff087424 */ /* 0x000fd800078e00ff */
[----:B------:R-:W-:Y:S05]  /*3f40*/  WARPSYNC.COLLECTIVE R8, `(.L_x_33) ;  /* 0x0000000008087348 */ /* 0x000fea0003c00000 */
[----:B------:R-:W-:Y:S01]  /*3f50*/  VOTE.ANY P0, P0 ;  /* 0x0000000000ff7806 */ /* 0x000fe20000000100 */
[----:B------:R-:W-:-:S12]  /*3f60*/  ENDCOLLECTIVE ;  /* 0x000000000000791b */ /* 0x000fd80003800000 */
.L_x_33:
[----:B------:R-:W-:Y:S05]  /*3f70*/  BSYNC B1 ;  /* 0x0000000000017941 */ /* 0x000fea0003800000 */
.L_x_32:
[----:B------:R-:W-:Y:S05]  /*3f80*/  BRA `(.L_x_34) ;  /* 0xffffffd000087947 */ /* 0x000fea000383ffff */
.L_x_7:
[----:B------:R-:W-:Y:S01]  /*3f90*/  BSSY B1, `(.L_x_35) ;  /* 0x0000006000017945 */ /* 0x000fe20003800000 */
[----:B------:R-:W-:Y:S01]  /*3fa0*/  PLOP3.LUT P0, PT, P0, PT, PT, 0x8, 0x80 ;  /* 0x000000000080781c */ /* 0x000fe2000070e170 */
[----:B------:R-:W-:-:S12]  /*3fb0*/  IMAD.MOV.U32 R8, RZ, RZ, -0x1 ;  /* 0xffffffffff087424 */ /* 0x000fd800078e00ff */
[----:B------:R-:W-:Y:S05]  /*3fc0*/  WARPSYNC.COLLECTIVE R8, `(.L_x_36) ;  /* 0x0000000008087348 */ /* 0x000fea0003c00000 */
[----:B------:R-:W-:Y:S01]  /*3fd0*/  VOTE.ANY P0, P0 ;  /* 0x0000000000ff7806 */ /* 0x000fe20000000100 */
[----:B------:R-:W-:-:S12]  /*3fe0*/  ENDCOLLECTIVE ;  /* 0x000000000000791b */ /* 0x000fd80003800000 */
.L_x_36:
[----:B------:R-:W-:Y:S05]  /*3ff0*/  BSYNC B1 ;  /* 0x0000000000017941 */ /* 0x000fea0003800000 */
.L_x_35:
[----:B------:R-:W-:Y:S05]  /*4000*/  BRA `(.L_x_37) ;  /* 0xffffffd0000c7947 */ /* 0x000fea000383ffff */
.L_x_9:
[----:B------:R-:W0:Y:S01]  /*4010*/  S2R R45, SR_GEMASK ;  /* 0x00000000002d7919 */ /* 0x000e220000003c00 */
[----:B------:R-:W-:Y:S01]  /*4020*/  BSSY B1, `(.L_x_38) ;  /* 0x0000007000017945 */ /* 0x000fe20003800000 */
[----:B------:R-:W-:Y:S01]  /*4030*/  ISETP.NE.AND P0, PT, R14, 0x65, PT ;  /* 0x000000650e00780c */ /* 0x000fe20003f05270 */
[----:B------:R-:W-:Y:S01]  /*4040*/  IMAD.MOV.U32 R8, RZ, RZ, -0x1 ;  /* 0xffffffffff087424 */ /* 0x000fe200078e00ff */
[----:B------:R-:W-:-:S13]  /*4050*/  PLOP3.LUT P2, PT, P2, PT, PT, 0x8, 0x80 ;  /* 0x000000000080781c */ /* 0x000fda000174e170 */
[----:B0-----:R-:W-:Y:S05]  /*4060*/  WARPSYNC.COLLECTIVE R8, `(.L_x_39) ;  /* 0x0000000008087348 */ /* 0x001fea0003c00000 */
[----:B------:R-:W-:Y:S01]  /*4070*/  VOTE.ANY R8, PT, P2 ;  /* 0x0000000000087806 */ /* 0x000fe200010e0100 */
[----:B0-----:R-:W-:Y:S06]  /*4080*/  ENDCOLLECTIVE ;  /* 0x000000000000791b */ /* 0x001fec0003800000 */
.L_x_39:
[----:B------:R-:W-:Y:S05]  /*4090*/  BSYNC B1 ;  /* 0x0000000000017941 */ /* 0x000fea0003800000 */
.L_x_38:
[----:B------:R-:W-:Y:S01]  /*40a0*/  LOP3.LUT R8, R8, 0x80000000, R45, 0xec, !PT ;  /* 0x8000000008087812 */ /* 0x000fe200078eec2d */
[----:B------:R-:W-:Y:S02]  /*40b0*/  IMAD.MOV.U32 R10, RZ, RZ, 0x1 ;  /* 0x00000001ff0a7424 */ /* 0x000fe400078e00ff */
[----:B------:R-:W-:Y:S02]  /*40c0*/  VIADD R33, R44, 0x2 ;  /* 0x000000022c217836 */ /* 0x000fe40000000000 */
[----:B------:R-:W-:Y:S02]  /*40d0*/  VIADD R9, R8, 0xffffffff ;  /* 0xffffffff08097836 */ /* 0x000fe40000000000 */
[C---:B------:R-:W-:Y:S02]  /*40e0*/  VIADD R32, R44.reuse, 0x4 ;  /* 0x000000042c207836 */ /* 0x040fe40000000000 */
[----:B------:R-:W-:Y:S01]  /*40f0*/  VIADD R19, R44, 0x8 ;  /* 0x000000082c137836 */ /* 0x000fe20000000000 */
[----:B------:R-:W-:Y:S01]  /*4100*/  LOP3.LUT R38, R8, R9, RZ, 0xc, !PT ;  /* 0x0000000908267212 */ /* 0x000fe200078e0cff */
[----:B------:R-:W-:-:S02]  /*4110*/  IMAD.MOV.U32 R8, RZ, RZ, -0x1 ;  /* 0xffffffffff087424 */ /* 0x000fc400078e00ff */
[----:B------:R-:W-:-:S03]  /*4120*/  VIADD R34, R44, 0x10 ;  /* 0x000000102c227836 */ /* 0x000fc60000000000 */
[----:B------:R-:W0:Y:S02]  /*4130*/  POPC R38, R38 ;  /* 0x0000002600267309 */ /* 0x000e240000000000 */
[----:B0-----:R-:W-:-:S07]  /*4140*/  IMAD.MOV.U32 R9, RZ, RZ, R38 ;  /* 0x000000ffff097224 */ /* 0x001fce00078e0026 */
[----:B------:R-:W-:Y:S05]  /*4150*/  WARPSYNC.COLLECTIVE R8, `(.L_x_40) ;  /* 0x0000000008087348 */ /* 0x000fea0003c00000 */
[----:B------:R0:W1:Y:S02]  /*4160*/  SHFL.DOWN P2, R16, R15, R10, R9 ;  /* 0x0800000a0f107389 */ /* 0x0000640000040009 */
[----:B01----:R-:W-:Y:S05]  /*4170*/  ENDCOLLECTIVE ;  /* 0x000000000000791b */ /* 0x003fea0003800000 */
.L_x_40:
[----:B------:R-:W-:Y:S01]  /*4180*/  IMAD.MOV.U32 R10, RZ, RZ, 0x2 ;  /* 0x00000002ff0a7424 */ /* 0x000fe200078e00ff */
[----:B------:R-:W-:-:S04]  /*4190*/  ISETP.GE.AND P2, PT, R44, R38, PT ;  /* 0x000000262c00720c */ /* 0x000fc80003f46270 */
[----:B------:R-:W-:-:S05]  /*41a0*/  SEL R16, R16, RZ, !P2 ;  /* 0x000000ff10107207 */ /* 0x000fca0005000000 */
[----:B------:R-:W-:-:S04]  /*41b0*/  IMAD.IADD R17, R16, 0x1, R15 ;  /* 0x0000000110117824 */ /* 0x000fc800078e020f */
[----:B------:R-:W-:-:S07]  /*41c0*/  IMAD.MOV.U32 R15, RZ, RZ, R17 ;  /* 0x000000ffff0f7224 */ /* 0x000fce00078e0011 */
[----:B------:R-:W-:Y:S05]  /*41d0*/  WARPSYNC.COLLECTIVE R8, `(.L_x_41) ;  /* 0x0000000008087348 */ /* 0x000fea0003c00000 */
[----:B------:R0:W1:Y:S02]  /*41e0*/  SHFL.DOWN P2, R16, R15, R10, R9 ;  /* 0x0800000a0f107389 */ /* 0x0000640000040009 */
[----:B01----:R-:W-:Y:S05]  /*41f0*/  ENDCOLLECTIVE ;  /* 0x000000000000791b */ /* 0x003fea0003800000 */
.L_x_41:
[----:B------:R-:W-:Y:S01]  /*4200*/  IMAD.MOV.U32 R10, RZ, RZ, 0x4 ;  /* 0x00000004ff0a7424 */ /* 0x000fe200078e00ff */
[----:B------:R-:W-:-:S04]  /*4210*/  ISETP.GT.AND P2, PT, R33, R38, PT ;  /* 0x000000262100720c */ /* 0x000fc80003f44270 */
[----:B------:R-:W-:-:S05]  /*4220*/  SEL R16, R16, RZ, !P2 ;  /* 0x000000ff10107207 */ /* 0x000fca0005000000 */
[----:B------:R-:W-:-:S04]  /*4230*/  IMAD.IADD R35, R17, 0x1, R16 ;  /* 0x0000000111237824 */ /* 0x000fc800078e0210 */
[----:B------:R-:W-:-:S07]  /*4240*/  IMAD.MOV.U32 R15, RZ, RZ, R35 ;  /* 0x000000ffff0f7224 */ /* 0x000fce00078e0023 */
[----:B------:R-:W-:Y:S05]  /*4250*/  WARPSYNC.COLLECTIVE R8, `(.L_x_42) ;  /* 0x0000000008087348 */ /* 0x000fea0003c00000 */
[----:B------:R0:W1:Y:S02]  /*4260*/  SHFL.DOWN P2, R16, R15, R10, R9 ;  /* 0x0800000a0f107389 */ /* 0x0000640000040009 */
[----:B01----:R-:W-:Y:S05]  /*4270*/  ENDCOLLECTIVE ;  /* 0x000000000000791b */ /* 0x003fea0003800000 */
.L_x_42:
        /* <DEDUP_REMOVED lines=8> */
.L_x_43:
        /* <DEDUP_REMOVED lines=8> */
.L_x_44:
[----:B------:R-:W0:Y:S01]  /*4380*/  LDC.64 R8, c[0x0][0x390] ;  /* 0x0000e400ff087b82 */ /* 0x000e220000000a00 */
[----:B------:R-:W-:-:S04]  /*4390*/  ISETP.GT.AND P2, PT, R34, R38, PT ;  /* 0x000000262200720c */ /* 0x000fc80003f44270 */
[----:B------:R-:W-:-:S05]  /*43a0*/  SEL R16, R16, RZ, !P2 ;  /* 0x000000ff10107207 */ /* 0x000fca0005000000 */
[----:B------:R-:W-:Y:S01]  /*43b0*/  IMAD.IADD R36, R17, 0x1, R16 ;  /* 0x0000000111247824 */ /* 0x000fe200078e0210 */
[----:B0-----:R-:W-:Y:S01]  /*43c0*/  IADD3 R35, P2, PT, R8, 0x100, RZ ;  /* 0x0000010008237810 */ /* 0x001fe20007f5e0ff */
[----:B------:R-:W-:-:S04]  /*43d0*/  IMAD.MOV.U32 R8, RZ, RZ, -0x1 ;  /* 0xffffffffff087424 */ /* 0x000fc800078e00ff */
[----:B------:R-:W-:-:S08]  /*43e0*/  IMAD.X R37, RZ, RZ, R9, P2 ;  /* 0x000000ffff257224 */ /* 0x000fd000010e0609 */
[----:B------:R-:W-:Y:S05]  /*43f0*/  WARPSYNC.COLLECTIVE R8, `(.L_x_45) ;  /* 0x0000000008087348 */ /* 0x000fea0003c00000 */
[----:B------:R-:W-:Y:S01]  /*4400*/  VOTE.ALL P0, P0 ;  /* 0x0000000000ff7806 */ /* 0x000fe20000000000 */
[----:B------:R-:W-:-:S12]  /*4410*/  ENDCOLLECTIVE ;  /* 0x000000000000791b */ /* 0x000fd80003800000 */
.L_x_45:
[----:B------:R-:W-:Y:S05]  /*4420*/  BRA `(.L_x_46) ;  /* 0xffffffcc00a07947 */ /* 0x000fea000383ffff */
.L_x_11:
[----:B------:R-:W-:Y:S01]  /*4430*/  BSSY B1, `(.L_x_47) ;  /* 0x0000006000017945 */ /* 0x000fe20003800000 */
[----:B------:R-:W-:Y:S01]  /*4440*/  PLOP3.LUT P0, PT, P0, PT, PT, 0x8, 0x80 ;  /* 0x000000000080781c */ /* 0x000fe2000070e170 */
[----:B------:R-:W-:-:S12]  /*4450*/  IMAD.MOV.U32 R8, RZ, RZ, -0x1 ;  /* 0xffffffffff087424 */ /* 0x000fd800078e00ff */
[----:B------:R-:W-:Y:S05]  /*4460*/  WARPSYNC.COLLECTIVE R8, `(.L_x_48) ;  /* 0x0000000008087348 */ /* 0x000fea0003c00000 */
[----:B------:R-:W-:Y:S01]  /*4470*/  VOTE.ANY P0, P0 ;  /* 0x0000000000ff7806 */ /* 0x000fe20000000100 */
[----:B------:R-:W-:-:S12]  /*4480*/  ENDCOLLECTIVE ;  /* 0x000000000000791b */ /* 0x000fd80003800000 */
.L_x_48:
[----:B------:R-:W-:Y:S05]  /*4490*/  BSYNC B1 ;  /* 0x0000000000017941 */ /* 0x000fea0003800000 */
.L_x_47:
[----:B------:R-:W-:Y:S05]  /*44a0*/  BRA `(.L_x_49) ;  /* 0xffffffcc00b07947 */ /* 0x000fea000383ffff */
.L_x_13:
[----:B------:R-:W-:Y:S01]  /*44b0*/  BSSY B1, `(.L_x_50) ;  /* 0x0000006000017945 */ /* 0x000fe20003800000 */
[----:B------:R-:W-:Y:S01]  /*44c0*/  PLOP3.LUT P0, PT, P0, PT, PT, 0x8, 0x80 ;  /* 0x000000000080781c */ /* 0x000fe2000070e170 */
[----:B------:R-:W-:-:S12]  /*44d0*/  IMAD.MOV.U32 R8, RZ, RZ, -0x1 ;  /* 0xffffffffff087424 */ /* 0x000fd800078e00ff */
[----:B------:R-:W-:Y:S05]  /*44e0*/  WARPSYNC.COLLECTIVE R8, `(.L_x_51) ;  /* 0x0000000008087348 */ /* 0x000fea0003c00000 */
[----:B------:R-:W-:Y:S01]  /*44f0*/  VOTE.ANY P0, P0 ;  /* 0x0000000000ff7806 */ /* 0x000fe20000000100 */
[----:B------:R-:W-:-:S12]  /*4500*/  ENDCOLLECTIVE ;  /* 0x000000000000791b */ /* 0x000fd80003800000 */
.L_x_51:
[----:B------:R-:W-:Y:S05]  /*4510*/  BSYNC B1 ;  /* 0x0000000000017941 */ /* 0x000fea0003800000 */
.L_x_50:
[----:B------:R-:W-:Y:S05]  /*4520*/  BRA `(.L_x_52) ;  /* 0xffffffcc00b47947 */ /* 0x000fea000383ffff */
.L_x_15:
[----:B------:R-:W-:Y:S01]  /*4530*/  BSSY B1, `(.L_x_53) ;  /* 0x0000006000017945 */ /* 0x000fe20003800000 */
[----:B------:R-:W-:Y:S01]  /*4540*/  PLOP3.LUT P2, PT, P0, PT, PT, 0x8, 0x80 ;  /* 0x000000000080781c */ /* 0x000fe2000074e170 */
[----:B------:R-:W-:-:S12]  /*4550*/  IMAD.MOV.U32 R8, RZ, RZ, -0x1 ;  /* 0xffffffffff087424 */ /* 0x000fd800078e00ff */
[----:B------:R-:W-:Y:S05]  /*4560*/  WARPSYNC.COLLECTIVE R8, `(.L_x_54) ;  /* 0x0000000008087348 */ /* 0x000fea0003c00000 */
[----:B------:R-:W-:Y:S01]  /*4570*/  VOTE.ANY R8, PT, P2 ;  /* 0x0000000000087806 */ /* 0x000fe200010e0100 */
[----:B------:R-:W-:Y:S06]  /*4580*/  ENDCOLLECTIVE ;  /* 0x000000000000791b */ /* 0x000fec0003800000 */
.L_x_54:
[----:B------:R-:W-:Y:S05]  /*4590*/  BSYNC B1 ;  /* 0x0000000000017941 */ /* 0x000fea0003800000 */
.L_x_53:
[----:B------:R-:W-:Y:S01]  /*45a0*/  LOP3.LUT R8, R8, 0x80000000, R45, 0xec, !PT ;  /* 0x8000000008087812 */ /* 0x000fe200078eec2d */
[----:B------:R-:W-:Y:S02]  /*45b0*/  IMAD.MOV.U32 R10, RZ, RZ, 0x1 ;  /* 0x00000001ff0a7424 */ /* 0x000fe400078e00ff */
[----:B------:R-:W-:Y:S02]  /*45c0*/  VIADD R18, R18, 0xffffffe0 ;  /* 0xffffffe012127836 */ /* 0x000fe40000000000 */
[----:B------:R-:W-:-:S05]  /*45d0*/  VIADD R9, R8, 0xffffffff ;  /* 0xffffffff08097836 */ /* 0x000fca0000000000 */
[----:B------:R-:W-:Y:S01]  /*45e0*/  LOP3.LUT R17, R8, R9, RZ, 0xc, !PT ;  /* 0x0000000908117212 */ /* 0x000fe200078e0cff */
[----:B------:R-:W-:-:S03]  /*45f0*/  IMAD.MOV.U32 R8, RZ, RZ, -0x1 ;  /* 0xffffffffff087424 */ /* 0x000fc600078e00ff */
[----:B------:R0:W1:Y:S04]  /*4600*/  POPC R9, R17 ;  /* 0x0000001100097309 */ /* 0x0000680000000000 */
[----:B01----:R-:W-:Y:S05]  /*4610*/  WARPSYNC.COLLECTIVE R8, `(.L_x_55) ;  /* 0x0000000008087348 */ /* 0x003fea0003c00000 */
[----:B-1----:R1:W2:Y:S02]  /*4620*/  SHFL.DOWN P2, R16, R15, R10, R9 ;  /* 0x0800000a0f107389 */ /* 0x0022a40000040009 */
[----:B012---:R-:W-:Y:S05]  /*4630*/  ENDCOLLECTIVE ;  /* 0x000000000000791b */ /* 0x007fea0003800000 */
.L_x_55:
[----:B------:R-:W-:Y:S01]  /*4640*/  ISETP.GE.AND P0, PT, R44, R9, PT ;  /* 0x000000092c00720c */ /* 0x000fe20003f06270 */
[----:B------:R-:W-:-:S03]  /*4650*/  IMAD.MOV.U32 R10, RZ, RZ, 0x2 ;  /* 0x00000002ff0a7424 */ /* 0x000fc600078e00ff */
[----:B------:R-:W-:Y:S02]  /*4660*/  SEL R16, R16, RZ, !P0 ;  /* 0x000000ff10107207 */ /* 0x000fe40004000000 */
[----:B------:R-:W-:-:S03]  /*4670*/  ISETP.GT.AND P0, PT, R33, R9, PT ;  /* 0x000000092100720c */ /* 0x000fc60003f04270 */
[----:B------:R-:W-:-:S10]  /*4680*/  IMAD.IADD R15, R16, 0x1, R15 ;  /* 0x00000001100f7824 */ /* 0x000fd400078e020f */
[----:B------:R-:W-:Y:S05]  /*4690*/  WARPSYNC.COLLECTIVE R8, `(.L_x_56) ;  /* 0x0000000008087348 */ /* 0x000fea0003c00000 */
[----:B------:R0:W1:Y:S02]  /*46a0*/  SHFL.DOWN P2, R16, R15, R10, R9 ;  /* 0x0800000a0f107389 */ /* 0x0000640000040009 */
[----:B01----:R-:W-:Y:S05]  /*46b0*/  ENDCOLLECTIVE ;  /* 0x000000000000791b */ /* 0x003fea0003800000 */
.L_x_56:
[----:B------:R-:W-:Y:S01]  /*46c0*/  IMAD.MOV.U32 R10, RZ, RZ, 0x4 ;  /* 0x00000004ff0a7424 */ /* 0x000fe200078e00ff */
[----:B------:R-:W-:Y:S02]  /*46d0*/  SEL R16, R16, RZ, !P0 ;  /* 0x000000ff10107207 */ /* 0x000fe40004000000 */
[----:B------:R-:W-:-:S03]  /*46e0*/  ISETP.GT.AND P0, PT, R32, R9, PT ;  /* 0x000000092000720c */ /* 0x000fc60003f04270 */
[----:B------:R-:W-:-:S10]  /*46f0*/  IMAD.IADD R15, R15, 0x1, R16 ;  /* 0x000000010f0f7824 */ /* 0x000fd400078e0210 */
[----:B------:R-:W-:Y:S05]  /*4700*/  WARPSYNC.COLLECTIVE R8, `(.L_x_57) ;  /* 0x0000000008087348 */ /* 0x000fea0003c00000 */
[----:B------:R0:W1:Y:S02]  /*4710*/  SHFL.DOWN P2, R16, R15, R10, R9 ;  /* 0x0800000a0f107389 */ /* 0x0000640000040009 */
[----:B01----:R-:W-:Y:S05]  /*4720*/  ENDCOLLECTIVE ;  /* 0x000000000000791b */ /* 0x003fea0003800000 */
.L_x_57:
[----:B------:R-:W-:Y:S01]  /*4730*/  IMAD.MOV.U32 R10, RZ, RZ, 0x8 ;  /* 0x00000008ff0a7424 */ /* 0x000fe200078e00ff */
[----:B------:R-:W-:Y:S02]  /*4740*/  SEL R16, R16, RZ, !P0 ;  /* 0x000000ff10107207 */ /* 0x000fe40004000000 */
[----:B------:R-:W-:-:S03]  /*4750*/  ISETP.GT.AND P0, PT, R19, R9, PT ;  /* 0x000000091300720c */ /* 0x000fc60003f04270 */
[----:B------:R-:W-:-:S10]  /*4760*/  IMAD.IADD R15, R15, 0x1, R16 ;  /* 0x000000010f0f7824 */ /* 0x000fd400078e0210 */
[----:B------:R-:W-:Y:S05]  /*4770*/  WARPSYNC.COLLECTIVE R8, `(.L_x_58) ;  /* 0x0000000008087348 */ /* 0x000fea0003c00000 */
[----:B------:R0:W1:Y:S02]  /*4780*/  SHFL.DOWN P2, R16, R15, R10, R9 ;  /* 0x0800000a0f107389 */ /* 0x0000640000040009 */
[----:B01----:R-:W-:Y:S05]  /*4790*/  ENDCOLLECTIVE ;  /* 0x000000000000791b */ /* 0x003fea0003800000 */
.L_x_58:
[----:B------:R-:W-:Y:S01]  /*47a0*/  IMAD.MOV.U32 R10, RZ, RZ, 0x10 ;  /* 0x00000010ff0a7424 */ /* 0x000fe200078e00ff */
[----:B------:R-:W-:Y:S02]  /*47b0*/  SEL R16, R16, RZ, !P0 ;  /* 0x000000ff10107207 */ /* 0x000fe40004000000 */
[----:B------:R-:W-:-:S03]  /*47c0*/  ISETP.GT.AND P0, PT, R34, R9, PT ;  /* 0x000000092200720c */ /* 0x000fc60003f04270 */
[----:B------:R-:W-:-:S10]  /*47d0*/  IMAD.IADD R15, R15, 0x1, R16 ;  /* 0x000000010f0f7824 */ /* 0x000fd400078e0210 */
[----:B------:R-:W-:Y:S05]  /*47e0*/  WARPSYNC.COLLECTIVE R8, `(.L_x_59) ;  /* 0x0000000008087348 */ /* 0x000fea0003c00000 */
[----:B------:R0:W1:Y:S02]  /*47f0*/  SHFL.DOWN P2, R16, R15, R10, R9 ;  /* 0x0800000a0f107389 */ /* 0x0000640000040009 */
[----:B01----:R-:W-:Y:S05]  /*4800*/  ENDCOLLECTIVE ;  /* 0x000000000000791b */ /* 0x003fea0003800000 */
.L_x_59:
[----:B------:R-:W-:Y:S02]  /*4810*/  SEL R16, R16, RZ, !P0 ;  /* 0x000000ff10107207 */ /* 0x000fe40004000000 */
[----:B------:R-:W-:Y:S02]  /*4820*/  ISETP.NE.AND P0, PT, R14, 0x65, PT ;  /* 0x000000650e00780c */ /* 0x000fe40003f05270 */
[----:B------:R-:W-:-:S11]  /*4830*/  IADD3 R36, PT, PT, R15, R16, R36 ;  /* 0x000000100f247210 */ /* 0x000fd60007ffe024 */
[----:B------:R-:W-:Y:S05]  /*4840*/  WARPSYNC.COLLECTIVE R8, `(.L_x_60) ;  /* 0x0000000008087348 */ /* 0x000fea0003c00000 */
[----:B------:R-:W-:Y:S01]  /*4850*/  VOTE.ALL P0, P0 ;  /* 0x0000000000ff7806 */ /* 0x000fe20000000000 */
[----:B------:R-:W-:-:S12]  /*4860*/  ENDCOLLECTIVE ;  /* 0x000000000000791b */ /* 0x000fd80003800000 */
.L_x_60:
[----:B------:R-:W-:Y:S05]  /*4870*/  BRA `(.L_x_61) ;  /* 0xffffffcc00607947 */ /* 0x000fea000383ffff */
.L_x_20:
[----:B------:R-:W-:Y:S01]  /*4880*/  BSSY B0, `(.L_x_62) ;  /* 0x0000006000007945 */ /* 0x000fe20003800000 */
[----:B------:R-:W-:Y:S01]  /*4890*/  PLOP3.LUT P0, PT, P0, PT, PT, 0x8, 0x80 ;  /* 0x000000000080781c */ /* 0x000fe2000070e170 */
[----:B------:R-:W-:-:S12]  /*48a0*/  IMAD.MOV.U32 R8, RZ, RZ, -0x1 ;  /* 0xffffffffff087424 */ /* 0x000fd800078e00ff */
[----:B------:R-:W-:Y:S05]  /*48b0*/  WARPSYNC.COLLECTIVE R8, `(.L_x_63) ;  /* 0x0000000008087348 */ /* 0x000fea0003c00000 */
[----:B------:R-:W-:Y:S01]  /*48c0*/  VOTE.ANY P0, P0 ;  /* 0x0000000000ff7806 */ /* 0x000fe20000000100 */
[----:B------:R-:W-:-:S12]  /*48d0*/  ENDCOLLECTIVE ;  /* 0x000000000000791b */ /* 0x000fd80003800000 */
.L_x_63:
[----:B------:R-:W-:Y:S05]  /*48e0*/  BSYNC B0 ;  /* 0x0000000000007941 */ /* 0x000fea0003800000 */
.L_x_62:
[----:B------:R-:W-:Y:S05]  /*48f0*/  BRA `(.L_x_64) ;  /* 0xffffffe400787947 */ /* 0x000fea000383ffff */
.L_x_22:
[----:B------:R-:W-:Y:S01]  /*4900*/  BSSY B0, `(.L_x_65) ;  /* 0x0000006000007945 */ /* 0x000fe20003800000 */
[----:B------:R-:W-:Y:S01]  /*4910*/  PLOP3.LUT P0, PT, P0, PT, PT, 0x8, 0x80 ;  /* 0x000000000080781c */ /* 0x000fe2000070e170 */
[----:B------:R-:W-:-:S12]  /*4920*/  IMAD.MOV.U32 R8, RZ, RZ, -0x1 ;  /* 0xffffffffff087424 */ /* 0x000fd800078e00ff */
[----:B------:R-:W-:Y:S05]  /*4930*/  WARPSYNC.COLLECTIVE R8, `(.L_x_66) ;  /* 0x0000000008087348 */ /* 0x000fea0003c00000 */
[----:B------:R-:W-:Y:S01]  /*4940*/  VOTE.ANY P0, P0 ;  /* 0x0000000000ff7806 */ /* 0x000fe20000000100 */
[----:B------:R-:W-:-:S12]  /*4950*/  ENDCOLLECTIVE ;  /* 0x000000000000791b */ /* 0x000fd80003800000 */
.L_x_66:
[----:B------:R-:W-:Y:S05]  /*4960*/  BSYNC B0 ;  /* 0x0000000000007941 */ /* 0x000fea0003800000 */
.L_x_65:
[----:B------:R-:W-:Y:S05]  /*4970*/  BRA `(.L_x_67) ;  /* 0xffffffe4007c7947 */ /* 0x000fea000383ffff */
.L_x_24:
        /* <DEDUP_REMOVED lines=8> */
.L_x_69:
[----:B------:R-:W-:Y:S05]  /*4a00*/  BSYNC B0 ;  /* 0x0000000000007941 */ /* 0x000fea0003800000 */
.L_x_68:
[----:B------:R-:W-:Y:S01]  /*4a10*/  LOP3.LUT R8, R8, 0x80000000, R42, 0xec, !PT ;  /* 0x8000000008087812 */ /* 0x000fe200078eec2a */
[----:B------:R-:W-:Y:S02]  /*4a20*/  IMAD.MOV.U32 R10, RZ, RZ, 0x1 ;  /* 0x00000001ff0a7424 */ /* 0x000fe400078e00ff */
[----:B------:R-:W-:Y:S02]  /*4a30*/  VIADD R19, R35, 0x2 ;  /* 0x0000000223137836 */ /* 0x000fe40000000000 */
[----:B------:R-:W-:-:S05]  /*4a40*/  VIADD R9, R8, 0xffffffff ;  /* 0xffffffff08097836 */ /* 0x000fca0000000000 */
[----:B------:R-:W-:Y:S01]  /*4a50*/  LOP3.LUT R38, R8, R9, RZ, 0xc, !PT ;  /* 0x0000000908267212 */ /* 0x000fe200078e0cff */
[----:B------:R-:W-:-:S05]  /*4a60*/  IMAD.MOV.U32 R8, RZ, RZ, -0x1 ;  /* 0xffffffffff087424 */ /* 0x000fca00078e00ff */
[----:B------:R-:W0:Y:S02]  /*4a70*/  POPC R38, R38 ;  /* 0x0000002600267309 */ /* 0x000e240000000000 */
[----:B0-----:R-:W-:Y:S01]  /*4a80*/  IMAD.MOV.U32 R9, RZ, RZ, R38 ;  /* 0x000000ffff097224 */ /* 0x001fe200078e0026 */
[----:B------:R-:W-:-:S13]  /*4a90*/  ISETP.GT.AND P3, PT, R19, R38, PT ;  /* 0x000000261300720c */ /* 0x000fda0003f64270 */
[----:B------:R-:W-:Y:S05]  /*4aa0*/  WARPSYNC.COLLECTIVE R8, `(.L_x_70) ;  /* 0x0000000008087348 */ /* 0x000fea0003c00000 */
[----:B------:R0:W1:Y:S02]  /*4ab0*/  SHFL.DOWN P2, R16, R15, R10, R9 ;  /* 0x0800000a0f107389 */ /* 0x0000640000040009 */
[----:B01----:R-:W-:Y:S05]  /*4ac0*/  ENDCOLLECTIVE ;  /* 0x000000000000791b */ /* 0x003fea0003800000 */
.L_x_70:
        /* <DEDUP_REMOVED lines=8> */
.L_x_71:
[----:B------:R-:W-:Y:S01]  /*4b50*/  IMAD.MOV.U32 R10, RZ, RZ, 0x4 ;  /* 0x00000004ff0a7424 */ /* 0x000fe200078e00ff */
[----:B------:R-:W-:-:S05]  /*4b60*/  SEL R16, R16, RZ, !P3 ;  /* 0x000000ff10107207 */ /* 0x000fca0005800000 */
[----:B------:R-:W-:Y:S02]  /*4b70*/  IMAD.IADD R19, R17, 0x1, R16 ;  /* 0x0000000111137824 */ /* 0x000fe400078e0210 */
[----:B------:R-:W-:Y:S02]  /*4b80*/  VIADD R17, R35, 0x4 ;  /* 0x0000000423117836 */ /* 0x000fe40000000000 */
[----:B------:R-:W-:-:S03]  /*4b90*/  IMAD.MOV.U32 R15, RZ, RZ, R19 ;  /* 0x000000ffff0f7224 */ /* 0x000fc600078e0013 */
[----:B------:R-:W-:Y:S01]  /*4ba0*/  ISETP.GT.AND P3, PT, R17, R38, PT ;  /* 0x000000261100720c */ /* 0x000fe20003f64270 */
[----:B------:R-:W-:-:S12]  /*4bb0*/  VIADD R17, R35, 0x8 ;  /* 0x0000000823117836 */ /* 0x000fd80000000000 */
[----:B------:R-:W-:Y:S05]  /*4bc0*/  WARPSYNC.COLLECTIVE R8, `(.L_x_72) ;  /* 0x0000000008087348 */ /* 0x000fea0003c00000 */
[----:B------:R0:W1:Y:S02]  /*4bd0*/  SHFL.DOWN P2, R16, R15, R10, R9 ;  /* 0x0800000a0f107389 */ /* 0x0000640000040009 */
[----:B01----:R-:W-:Y:S05]  /*4be0*/  ENDCOLLECTIVE ;  /* 0x000000000000791b */ /* 0x003fea0003800000 */
.L_x_72:
[----:B------:R-:W-:Y:S01]  /*4bf0*/  IMAD.MOV.U32 R10, RZ, RZ, 0x8 ;  /* 0x00000008ff0a7424 */ /* 0x000fe200078e00ff */
[----:B------:R-:W-:Y:S02]  /*4c00*/  SEL R16, R16, RZ, !P3 ;  /* 0x000000ff10107207 */ /* 0x000fe40005800000 */
[----:B------:R-:W-:-:S03]  /*4c10*/  ISETP.GT.AND P3, PT, R17, R38, PT ;  /* 0x000000261100720c */ /* 0x000fc60003f64270 */
[----:B------:R-:W-:Y:S02]  /*4c20*/  IMAD.IADD R37, R19, 0x1, R16 ;  /* 0x0000000113257824 */ /* 0x000fe400078e0210 */
[----:B------:R-:W-:Y:S02]  /*4c30*/  VIADD R19, R35, 0x10 ;  /* 0x0000001023137836 */ /* 0x000fe40000000000 */
[----:B------:R-:W-:-:S07]  /*4c40*/  IMAD.MOV.U32 R15, RZ, RZ, R37 ;  /* 0x000000ffff0f7224 */ /* 0x000fce00078e0025 */
[----:B------:R-:W-:Y:S05]  /*4c50*/  WARPSYNC.COLLECTIVE R8, `(.L_x_73) ;  /* 0x0000000008087348 */ /* 0x000fea0003c00000 */
[----:B------:R0:W1:Y:S02]  /*4c60*/  SHFL.DOWN P2, R16, R15, R10, R9 ;  /* 0x0800000a0f107389 */ /* 0x0000640000040009 */
[----:B01----:R-:W-:Y:S05]  /*4c70*/  ENDCOLLECTIVE ;  /* 0x000000000000791b */ /* 0x003fea0003800000 */
.L_x_73:
[----:B------:R-:W-:Y:S01]  /*4c80*/  IMAD.MOV.U32 R10, RZ, RZ, 0x10 ;  /* 0x00000010ff0a7424 */ /* 0x000fe200078e00ff */
[----:B------:R-:W-:-:S05]  /*4c90*/  SEL R16, R16, RZ, !P3 ;  /* 0x000000ff10107207 */ /* 0x000fca0005800000 */
[----:B------:R-:W-:-:S04]  /*4ca0*/  IMAD.IADD R17, R37, 0x1, R16 ;  /* 0x0000000125117824 */ /* 0x000fc800078e0210 */
[----:B------:R-:W-:-:S07]  /*4cb0*/  IMAD.MOV.U32 R15, RZ, RZ, R17 ;  /* 0x000000ffff0f7224 */ /* 0x000fce00078e0011 */
[----:B------:R-:W-:Y:S05]  /*4cc0*/  WARPSYNC.COLLECTIVE R8, `(.L_x_74) ;  /* 0x0000000008087348 */ /* 0x000fea0003c00000 */
[----:B------:R0:W1:Y:S02]  /*4cd0*/  SHFL.DOWN P2, R16, R15, R10, R9 ;  /* 0x0800000a0f107389 */ /* 0x0000640000040009 */
[----:B01----:R-:W-:Y:S05]  /*4ce0*/  ENDCOLLECTIVE ;  /* 0x000000000000791b */ /* 0x003fea0003800000 */
.L_x_74:
        /* <DEDUP_REMOVED lines=10> */
.L_x_75:
[----:B------:R-:W-:Y:S05]  /*4d90*/  BRA `(.L_x_76) ;  /* 0xffffffe400107947 */ /* 0x000fea000383ffff */
.L_x_26:
[----:B------:R-:W-:Y:S01]  /*4da0*/  BSSY B0, `(.L_x_77) ;  /* 0x0000006000007945 */ /* 0x000fe20003800000 */
[----:B------:R-:W-:Y:S01]  /*4db0*/  PLOP3.LUT P0, PT, P0, PT, PT, 0x8, 0x80 ;  /* 0x000000000080781c */ /* 0x000fe2000070e170 */
[----:B------:R-:W-:-:S12]  /*4dc0*/  IMAD.MOV.U32 R8, RZ, RZ, -0x1 ;  /* 0xffffffffff087424 */ /* 0x000fd800078e00ff */
[----:B------:R-:W-:Y:S05]  /*4dd0*/  WARPSYNC.COLLECTIVE R8, `(.L_x_78) ;  /* 0x0000000008087348 */ /* 0x000fea0003c00000 */
[----:B------:R-:W-:Y:S01]  /*4de0*/  VOTE.ANY P0, P0 ;  /* 0x0000000000ff7806 */ /* 0x000fe20000000100 */
[----:B------:R-:W-:-:S12]  /*4df0*/  ENDCOLLECTIVE ;  /* 0x000000000000791b */ /* 0x000fd80003800000 */
.L_x_78:
[----:B------:R-:W-:Y:S05]  /*4e00*/  BSYNC B0 ;  /* 0x0000000000007941 */ /* 0x000fea0003800000 */
.L_x_77:
[----:B------:R-:W-:Y:S05]  /*4e10*/  BRA `(.L_x_79) ;  /* 0xffffffe400207947 */ /* 0x000fea000383ffff */
.L_x_28:
[----:B------:R-:W-:Y:S01]  /*4e20*/  BSSY B0, `(.L_x_80) ;  /* 0x0000006000007945 */ /* 0x000fe20003800000 */
[----:B------:R-:W-:Y:S01]  /*4e30*/  PLOP3.LUT P0, PT, P0, PT, PT, 0x8, 0x80 ;  /* 0x000000000080781c */ /* 0x000fe2000070e170 */
[----:B------:R-:W-:-:S12]  /*4e40*/  IMAD.MOV.U32 R8, RZ, RZ, -0x1 ;  /* 0xffffffffff087424 */ /* 0x000fd800078e00ff */
[----:B------:R-:W-:Y:S05]  /*4e50*/  WARPSYNC.COLLECTIVE R8, `(.L_x_81) ;  /* 0x0000000008087348 */ /* 0x000fea0003c00000 */
[----:B------:R-:W-:Y:S01]  /*4e60*/  VOTE.ANY P0, P0 ;  /* 0x0000000000ff7806 */ /* 0x000fe20000000100 */
[----:B------:R-:W-:-:S12]  /*4e70*/  ENDCOLLECTIVE ;  /* 0x000000000000791b */ /* 0x000fd80003800000 */
.L_x_81:
[----:B------:R-:W-:Y:S05]  /*4e80*/  BSYNC B0 ;  /* 0x0000000000007941 */ /* 0x000fea0003800000 */
.L_x_80:
[----:B------:R-:W-:Y:S05]  /*4e90*/  BRA `(.L_x_82) ;  /* 0xffffffe400247947 */ /* 0x000fea000383ffff */
.L_x_30:
[----:B------:R-:W-:Y:S01]  /*4ea0*/  BSSY B0, `(.L_x_83) ;  /* 0x0000006000007945 */ /* 0x000fe20003800000 */
[----:B------:R-:W-:Y:S01]  /*4eb0*/  PLOP3.LUT P2, PT, P0, PT, PT, 0x8, 0x80 ;  /* 0x000000000080781c */ /* 0x000fe2000074e170 */
[----:B------:R-:W-:-:S12]  /*4ec0*/  IMAD.MOV.U32 R8, RZ, RZ, -0x1 ;  /* 0xffffffffff087424 */ /* 0x000fd800078e00ff */
[----:B------:R-:W-:Y:S05]  /*4ed0*/  WARPSYNC.COLLECTIVE R8, `(.L_x_84) ;  /* 0x0000000008087348 */ /* 0x000fea0003c00000 */
[----:B------:R-:W-:Y:S01]  /*4ee0*/  VOTE.ANY R8, PT, P2 ;  /* 0x0000000000087806 */ /* 0x000fe200010e0100 */
[----:B------:R-:W-:Y:S06]  /*4ef0*/  ENDCOLLECTIVE ;  /* 0x000000000000791b */ /* 0x000fec0003800000 */
.L_x_84:
[----:B------:R-:W-:Y:S05]  /*4f00*/  BSYNC B0 ;  /* 0x0000000000007941 */ /* 0x000fea0003800000 */
.L_x_83:
        /* <DEDUP_REMOVED lines=10> */
.L_x_85:
[----:B------:R-:W-:Y:S01]  /*4fb0*/  ISETP.GE.AND P0, PT, R35, R9, PT ;  /* 0x000000092300720c */ /* 0x000fe20003f06270 */
[----:B------:R-:W-:-:S03]  /*4fc0*/  IMAD.MOV.U32 R10, RZ, RZ, 0x2 ;  /* 0x00000002ff0a7424 */ /* 0x000fc600078e00ff */
[----:B------:R-:W-:-:S05]  /*4fd0*/  SEL R16, R16, RZ, !P0 ;  /* 0x000000ff10107207 */ /* 0x000fca0004000000 */
[----:B------:R-:W-:Y:S02]  /*4fe0*/  IMAD.IADD R44, R16, 0x1, R15 ;  /* 0x00000001102c7824 */ /* 0x000fe400078e020f */
[----:B------:R-:W-:Y:S02]  /*4ff0*/  VIADD R16, R35, 0x2 ;  /* 0x0000000223107836 */ /* 0x000fe40000000000 */
[----:B------:R-:W-:-:S03]  /*5000*/  IMAD.MOV.U32 R15, RZ, RZ, R44 ;  /* 0x000000ffff0f7224 */ /* 0x000fc600078e002c */
[----:B------:R-:W-:-:S13]  /*5010*/  ISETP.GT.AND P0, PT, R16, R9, PT ;  /* 0x000000091000720c */ /* 0x000fda0003f04270 */
[----:B------:R-:W-:Y:S05]  /*5020*/  WARPSYNC.COLLECTIVE R8, `(.L_x_86) ;  /* 0x0000000008087348 */ /* 0x000fea0003c00000 */
[----:B------:R0:W1:Y:S02]  /*5030*/  SHFL.DOWN P2, R16, R15, R10, R9 ;  /* 0x0800000a0f107389 */ /* 0x0000640000040009 */
[----:B01----:R-:W-:Y:S05]  /*5040*/  ENDCOLLECTIVE ;  /* 0x000000000000791b */ /* 0x003fea0003800000 */
.L_x_86:
[----:B------:R-:W-:Y:S01]  /*5050*/  IMAD.MOV.U32 R10, RZ, RZ, 0x4 ;  /* 0x00000004ff0a7424 */ /* 0x000fe200078e00ff */
[----:B------:R-:W-:Y:S01]  /*5060*/  SEL R17, R16, RZ, !P0 ;  /* 0x000000ff10117207 */ /* 0x000fe20004000000 */
[----:B------:R-:W-:-:S04]  /*5070*/  VIADD R16, R35, 0x4 ;  /* 0x0000000423107836 */ /* 0x000fc80000000000 */
[----:B------:R-:W-:Y:S01]  /*5080*/  IMAD.IADD R17, R44, 0x1, R17 ;  /* 0x000000012c117824 */ /* 0x000fe200078e0211 */
[----:B------:R-:W-:-:S03]  /*5090*/  ISETP.GT.AND P0, PT, R16, R9, PT ;  /* 0x000000091000720c */ /* 0x000fc60003f04270 */
[----:B------:R-:W-:-:S10]  /*50a0*/  IMAD.MOV.U32 R15, RZ, RZ, R17 ;  /* 0x000000ffff0f7224 */ /* 0x000fd400078e0011 */
[----:B------:R-:W-:Y:S05]  /*50b0*/  WARPSYNC.COLLECTIVE R8, `(.L_x_87) ;  /* 0x0000000008087348 */ /* 0x000fea0003c00000 */
[----:B------:R0:W1:Y:S02]  /*50c0*/  SHFL.DOWN P2, R16, R15, R10, R9 ;  /* 0x0800000a0f107389 */ /* 0x0000640000040009 */
[----:B01----:R-:W-:Y:S05]  /*50d0*/  ENDCOLLECTIVE ;  /* 0x000000000000791b */ /* 0x003fea0003800000 */
.L_x_87:
[----:B------:R-:W-:Y:S01]  /*50e0*/  IMAD.MOV.U32 R10, RZ, RZ, 0x8 ;  /* 0x00000008ff0a7424 */ /* 0x000fe200078e00ff */
[----:B------:R-:W-:-:S05]  /*50f0*/  SEL R16, R16, RZ, !P0 ;  /* 0x000000ff10107207 */ /* 0x000fca0004000000 */
[----:B------:R-:W-:Y:S02]  /*5100*/  IMAD.IADD R45, R17, 0x1, R16 ;  /* 0x00000001112d7824 */ /* 0x000fe400078e0210 */
[C---:B------:R-:W-:Y:S02]  /*5110*/  VIADD R16, R35.reuse, 0x8 ;  /* 0x0000000823107836 */ /* 0x040fe40000000000 */
[----:B------:R-:W-:Y:S02]  /*5120*/  IMAD.MOV.U32 R15, RZ, RZ, R45 ;  /* 0x000000ffff0f7224 */ /* 0x000fe400078e002d */
[----:B------:R-:W-:Y:S01]  /*5130*/  VIADD R17, R35, 0x10 ;  /* 0x0000001023117836 */ /* 0x000fe20000000000 */
[----:B------:R-:W-:-:S13]  /*5140*/  ISETP.GT.AND P0, PT, R16, R9, PT ;  /* 0x000000091000720c */ /* 0x000fda0003f04270 */
[----:B------:R-:W-:Y:S05]  /*5150*/  WARPSYNC.COLLECTIVE R8, `(.L_x_88) ;  /* 0x0000000008087348 */ /* 0x000fea0003c00000 */
[----:B------:R0:W1:Y:S02]  /*5160*/  SHFL.DOWN P2, R16, R15, R10, R9 ;  /* 0x0800000a0f107389 */ /* 0x0000640000040009 */
[----:B01----:R-:W-:Y:S05]  /*5170*/  ENDCOLLECTIVE ;  /* 0x000000000000791b */ /* 0x003fea0003800000 */
.L_x_88:
[----:B------:R-:W-:Y:S01]  /*5180*/  IMAD.MOV.U32 R10, RZ, RZ, 0x10 ;  /* 0x00000010ff0a7424 */ /* 0x000fe200078e00ff */
[----:B------:R-:W-:Y:S02]  /*5190*/  SEL R16, R16, RZ, !P0 ;  /* 0x000000ff10107207 */ /* 0x000fe40004000000 */
[----:B------:R-:W-:-:S03]  /*51a0*/  ISETP.GT.AND P0, PT, R17, R9, PT ;  /* 0x000000091100720c */ /* 0x000fc60003f04270 */
[----:B------:R-:W-:-:S04]  /*51b0*/  IMAD.IADD R44, R45, 0x1, R16 ;  /* 0x000000012d2c7824 */ /* 0x000fc800078e0210 */
[----:B------:R-:W-:-:S07]  /*51c0*/  IMAD.MOV.U32 R15, RZ, RZ, R44 ;  /* 0x000000ffff0f7224 */ /* 0x000fce00078e002c */
[----:B------:R-:W-:Y:S05]  /*51d0*/  WARPSYNC.COLLECTIVE R8, `(.L_x_89) ;  /* 0x0000000008087348 */ /* 0x000fea0003c00000 */
[----:B------:R0:W1:Y:S02]  /*51e0*/  SHFL.DOWN P2, R16, R15, R10, R9 ;  /* 0x0800000a0f107389 */ /* 0x0000640000040009 */
[----:B01----:R-:W-:Y:S05]  /*51f0*/  ENDCOLLECTIVE ;  /* 0x000000000000791b */ /* 0x003fea0003800000 */
.L_x_89:
[----:B------:R-:W-:Y:S02]  /*5200*/  SEL R16, R16, RZ, !P0 ;  /* 0x000000ff10107207 */ /* 0x000fe40004000000 */
[----:B------:R-:W-:Y:S02]  /*5210*/  ISETP.NE.AND P0, PT, R14, 0x65, PT ;  /* 0x000000650e00780c */ /* 0x000fe40003f05270 */
[----:B------:R-:W-:-:S11]  /*5220*/  IADD3 R19, PT, PT, R44, R16, R19 ;  /* 0x000000102c137210 */ /* 0x000fd60007ffe013 */
[----:B------:R-:W-:Y:S05]  /*5230*/  WARPSYNC.COLLECTIVE R8, `(.L_x_90) ;  /* 0x0000000008087348 */ /* 0x000fea0003c00000 */
[----:B------:R-:W-:Y:S01]  /*5240*/  VOTE.ALL P0, P0 ;  /* 0x0000000000ff7806 */ /* 0x000fe20000000000 */
[----:B------:R-:W-:-:S12]  /*5250*/  ENDCOLLECTIVE ;  /* 0x000000000000791b */ /* 0x000fd80003800000 */
.L_x_90:
[----:B------:R-:W-:Y:S05]  /*5260*/  BRA `(.L_x_91) ;  /* 0xffffffe000c07947 */ /* 0x000fea000383ffff */
.L_x_92:
[----:B------:R-:W-:-:S00]  /*5270*/  BRA `(.L_x_92) ;  /* 0xfffffffc00fc7947 */ /* 0x000fc0000383ffff */
[----:B------:R-:W-:-:S00]  /*5280*/  NOP ;  /* 0x0000000000007918 */ /* 0x000fc00000000000 */
[----:B------:R-:W-:-:S00]  /*5290*/  NOP ;  /* 0x0000000000007918 */ /* 0x000fc00000000000 */
[----:B------:R-:W-:-:S00]  /*52a0*/  NOP ;  /* 0x0000000000007918 */ /* 0x000fc00000000000 */
[----:B------:R-:W-:-:S00]  /*52b0*/  NOP ;  /* 0x0000000000007918 */ /* 0x000fc00000000000 */
[----:B------:R-:W-:-:S00]  /*52c0*/  NOP ;  /* 0x0000000000007918 */ /* 0x000fc00000000000 */
[----:B------:R-:W-:-:S00]  /*52d0*/  NOP ;  /* 0x0000000000007918 */ /* 0x000fc00000000000 */
[----:B------:R-:W-:-:S00]  /*52e0*/  NOP ;  /* 0x0000000000007918 */ /* 0x000fc00000000000 */
[----:B------:R-:W-:-:S00]  /*52f0*/  NOP ;  /* 0x0000000000007918 */ /* 0x000fc00000000000 */
.L_x_1192:


//--------------------- .text._ZN3cub18CUB_300001_SM_10006detail4scan16DeviceScanKernelINS2_10policy_hubIiiijN4cuda3std3__44plusIvEEE10Policy1000EN6thrust24THRUST_300001_SM_1000_NS6detail15normal_iteratorINSD_10device_ptrIiEEEESI_NS0_13ScanTileStateIiLb1EEES9_NS0_8NullTypeEjiLb0ESL_EEvT0_T1_T2_iT3_T4_T5_ --------------------------
	.section	.text._ZN3cub18CUB_300001_SM_10006detail4scan16DeviceScanKernelINS2_10policy_hubIiiijN4cuda3std3__44plusIvEEE10Policy1000EN6thrust24THRUST_300001_SM_1000_NS6detail15normal_iteratorINSD_10device_ptrIiEEEESI_NS0_13ScanTileStateIiLb1EEES9_NS0_8NullTypeEjiLb0ESL_EEvT0_T1_T2_iT3_T4_T5_,"ax",@progbits
	.align	128
        .global         _ZN3cub18CUB_300001_SM_10006detail4scan16DeviceScanKernelINS2_10policy_hubIiiijN4cuda3std3__44plusIvEEE10Policy1000EN6thrust24THRUST_300001_SM_1000_NS6detail15normal_iteratorINSD_10device_ptrIiEEEESI_NS0_13ScanTileStateIiLb1EEES9_NS0_8NullTypeEjiLb0ESL_EEvT0_T1_T2_iT3_T4_T5_
        .type           _ZN3cub18CUB_300001_SM_10006detail4scan16DeviceScanKernelINS2_10policy_hubIiiijN4cuda3std3__44plusIvEEE10Policy1000EN6thrust24THRUST_300001_SM_1000_NS6detail15normal_iteratorINSD_10device_ptrIiEEEESI_NS0_13ScanTileStateIiLb1EEES9_NS0_8NullTypeEjiLb0ESL_EEvT0_T1_T2_iT3_T4_T5_,@function
        .size           _ZN3cub18CUB_300001_SM_10006detail4scan16DeviceScanKernelINS2_10policy_hubIiiijN4cuda3std3__44plusIvEEE10Policy1000EN6thrust24THRUST_300001_SM_1000_NS6detail15normal_iteratorINSD_10device_ptrIiEEEESI_NS0_13ScanTileStateIiLb1EEES9_NS0_8NullTypeEjiLb0ESL_EEvT0_T1_T2_iT3_T4_T5_,(.L_x_1193 - _ZN3cub18CUB_300001_SM_10006detail4scan16DeviceScanKernelINS2_10policy_hubIiiijN4cuda3std3__44plusIvEEE10Policy1000EN6thrust24THRUST_300001_SM_1000_NS6detail15normal_iteratorINSD_10device_ptrIiEEEESI_NS0_13ScanTileStateIiLb1EEES9_NS0_8NullTypeEjiLb0ESL_EEvT0_T1_T2_iT3_T4_T5_)
        .other          _ZN3cub18CUB_300001_SM_10006detail4scan16DeviceScanKernelINS2_10policy_hubIiiijN4cuda3std3__44plusIvEEE10Policy1000EN6thrust24THRUST_300001_SM_1000_NS6detail15normal_iteratorINSD_10device_ptrIiEEEESI_NS0_13ScanTileStateIiLb1EEES9_NS0_8NullTypeEjiLb0ESL_EEvT0_T1_T2_iT3_T4_T5_,@"STO_CUDA_ENTRY STV_DEFAULT"
_ZN3cub18CUB_300001_SM_10006detail4scan16DeviceScanKernelINS2_10policy_hubIiiijN4cuda3std3__44plusIvEEE10Policy1000EN6thrust24THRUST_300001_SM_1000_NS6detail15normal_iteratorINSD_10device_ptrIiEEEESI_NS0_13ScanTileStateIiLb1EEES9_NS0_8NullTypeEjiLb0ESL_EEvT0_T1_T2_iT3_T4_T5_:
.text._ZN3cub18CUB_300001_SM_10006detail4scan16DeviceScanKernelINS2_10policy_hubIiiijN4cuda3std3__44plusIvEEE10Policy1000EN6thrust24THRUST_300001_SM_1000_NS6detail15normal_iteratorINSD_10device_ptrIiEEEESI_NS0_13ScanTileStateIiLb1EEES9_NS0_8NullTypeEjiLb0ESL_EEvT0_T1_T2_iT3_T4_T5_:
[----:B------:R-:W-:Y:S08]  /*0000*/  LDC R1, c[0x0][0x37c] ;  /* 0x0000df00ff017b82 */ /* 0x000ff00000000800 */
[----:B------:R-:W0:Y:S01]  /*0010*/  S2UR UR4, SR_CTAID.X ;  /* 0x00000000000479c3 */ /* 0x000e220000002500 */
[----:B------:R-:W1:Y:S01]  /*0020*/  LDCU UR5, c[0x0][0x3a0] ;  /* 0x00007400ff0577ac */ /* 0x000e620008000800 */
[----:B------:R-:W2:Y:S06]  /*0030*/  LDCU.64 UR8, c[0x0][0x358] ;  /* 0x00006b00ff0877ac */ /* 0x000eac0008000a00 */
[----:B------:R-:W0:Y:S02]  /*0040*/  LDC R42, c[0x0][0x398] ;  /* 0x0000e600ff2a7b82 */ /* 0x000e240000000800 */
[----:B0-----:R-:W-:-:S04]  /*0050*/  VIADD R42, R42, UR4 ;  /* 0x000000042a2a7c36 */ /* 0x001fc80008000000 */
[----:B------:R-:W-:-:S05]  /*0060*/  IMAD R3, R42, 0x2100, RZ ;  /* 0x000021002a037824 */ /* 0x000fca00078e02ff */
[----:B-1----:R-:W-:-:S04]  /*0070*/  IADD3 R0, PT, PT, -R3, UR5, RZ ;  /* 0x0000000503007c10 */ /* 0x002fc8000fffe1ff */
[----:B------:R-:W-:-:S13]  /*0080*/  ISETP.GE.U32.AND P0, PT, R0, 0x2101, PT ;  /* 0x000021010000780c */ /* 0x000fda0003f06070 */
[----:B--2---:R-:W-:Y:S05]  /*0090*/  @!P0 BRA `(.L_x_93) ;  /* 0x0000001c00a88947 */ /* 0x004fea0003800000 */
[----:B------:R-:W0:Y:S01]  /*00a0*/  S2R R16, SR_TID.X ;  /* 0x0000000000107919 */ /* 0x000e220000002100 */
[----:B------:R-:W1:Y:S01]  /*00b0*/  LDCU.64 UR4, c[0x0][0x380] ;  /* 0x00007000ff0477ac */ /* 0x000e620008000a00 */
[C---:B0-----:R-:W-:Y:S02]  /*00c0*/  LOP3.LUT R0, R16.reuse, 0x1f, RZ, 0xc0, !PT ;  /* 0x0000001f10007812 */ /* 0x041fe400078ec0ff */
[----:B------:R-:W-:-:S05]  /*00d0*/  LOP3.LUT R5, R16, 0x3e0, RZ, 0xc0, !PT ;  /* 0x000003e010057812 */ /* 0x000fca00078ec0ff */
[----:B------:R-:W-:-:S05]  /*00e0*/  IMAD R0, R5, 0x16, R0 ;  /* 0x0000001605007824 */ /* 0x000fca00078e0200 */
[----:B------:R-:W-:-:S05]  /*00f0*/  IADD3 R0, P0, PT, R3, R0, RZ ;  /* 0x0000000003007210 */ /* 0x000fca0007f1e0ff */
[----:B------:R-:W-:Y:S02]  /*0100*/  IMAD.X R3, RZ, RZ, RZ, P0 ;  /* 0x000000ffff037224 */ /* 0x000fe400000e06ff */
        /* <DEDUP_REMOVED lines=30> */
[----:B------:R-:W-:Y:S01]  /*02f0*/  ISETP.NE.AND P0, PT, R42, RZ, PT ;  /* 0x000000ff2a00720c */ /* 0x000fe20003f05270 */
        /* <DEDUP_REMOVED lines=28> */
[----:B------:R0:W1:Y:S04]  /*04c0*/  LDS.64 R36, [R27] ;  /* 0x000000001b247984 */ /* 0x0000680000000a00 */
[----:B------:R0:W2:Y:S04]  /*04d0*/  LDS.64 R34, [R27+0x8] ;  /* 0x000008001b227984 */ /* 0x0000a80000000a00 */
[----:B------:R0:W3:Y:S04]  /*04e0*/  LDS.64 R32, [R27+0x10] ;  /* 0x000010001b207984 */ /* 0x0000e80000000a00 */
[----:B------:R0:W4:Y:S04]  /*04f0*/  LDS.64 R18, [R27+0x18] ;  /* 0x000018001b127984 */ /* 0x0001280000000a00 */
[----:B------:R0:W0:Y:S04]  /*0500*/  LDS.64 R14, [R27+0x20] ;  /* 0x000020001b0e7984 */ /* 0x0000280000000a00 */
[----:B------:R0:W0:Y:S04]  /*0510*/  LDS.64 R12, [R27+0x28] ;  /* 0x000028001b0c7984 */ /* 0x0000280000000a00 */
[----:B------:R0:W0:Y:S04]  /*0520*/  LDS.64 R10, [R27+0x30] ;  /* 0x000030001b0a7984 */ /* 0x0000280000000a00 */
[----:B------:R0:W0:Y:S04]  /*0530*/  LDS.64 R8, [R27+0x38] ;  /* 0x000038001b087984 */ /* 0x0000280000000a00 */
[----:B------:R0:W0:Y:S04]  /*0540*/  LDS.64 R6, [R27+0x40] ;  /* 0x000040001b067984 */ /* 0x0000280000000a00 */
[----:B------:R0:W0:Y:S04]  /*0550*/  LDS.64 R4, [R27+0x48] ;  /* 0x000048001b047984 */ /* 0x0000280000000a00 */
[----:B------:R0:W0:Y:S01]  /*0560*/  LDS.64 R2, [R27+0x50] ;  /* 0x000050001b027984 */ /* 0x0000220000000a00 */
[----:B------:R-:W-:Y:S06]  /*0570*/  BAR.SYNC.DEFER_BLOCKING 0x0 ;  /* 0x0000000000007b1d */ /* 0x000fec0000010000 */
[----:B-1----:R-:W-:Y:S05]  /*0580*/  @P0 BRA `(.L_x_95) ;  /* 0x00000004001c0947 */ /* 0x002fea0003800000 */
[----:B0-2---:R-:W-:Y:S02]  /*0590*/  IADD3 R17, PT, PT, R34, R37, R36 ;  /* 0x0000002522117210 */ /* 0x005fe40007ffe024 */
[C---:B------:R-:W-:Y:S02]  /*05a0*/  ISETP.NE.AND P1, PT, R39.reuse, 0x1f, PT ;  /* 0x0000001f2700780c */ /* 0x040fe40003f25270 */
[----:B---3--:R-:W-:Y:S02]  /*05b0*/  IADD3 R17, PT, PT, R32, R35, R17 ;  /* 0x0000002320117210 */ /* 0x008fe40007ffe011 */
[----:B------:R-:W-:Y:S02]  /*05c0*/  ISETP.GE.U32.AND P2, PT, R16, 0x20, PT ;  /* 0x000000201000780c */ /* 0x000fe40003f46070 */
[----:B----4-:R-:W-:Y:S02]  /*05d0*/  IADD3 R17, PT, PT, R18, R33, R17 ;  /* 0x0000002112117210 */ /* 0x010fe40007ffe011 */
[----:B------:R-:W-:-:S02]  /*05e0*/  ISETP.NE.AND P3, PT, R39, RZ, PT ;  /* 0x000000ff2700720c */ /* 0x000fc40003f65270 */
[----:B------:R-:W-:-:S03]  /*05f0*/  IADD3 R17, PT, PT, R14, R19, R17 ;  /* 0x000000130e117210 */ /* 0x000fc60007ffe011 */
[----:B------:R-:W-:Y:S02]  /*0600*/  @!P1 LEA R43, R40, UR4, 0x2 ;  /* 0x00000004282b9c11 */ /* 0x000fe4000f8e10ff */
[----:B------:R-:W-:-:S04]  /*0610*/  IADD3 R17, PT, PT, R12, R15, R17 ;  /* 0x0000000f0c117210 */ /* 0x000fc80007ffe011 */
[----:B------:R-:W-:-:S04]  /*0620*/  IADD3 R17, PT, PT, R10, R13, R17 ;  /* 0x0000000d0a117210 */ /* 0x000fc80007ffe011 */
[----:B------:R-:W-:-:S04]  /*0630*/  IADD3 R17, PT, PT, R8, R11, R17 ;  /* 0x0000000b08117210 */ /* 0x000fc80007ffe011 */
[----:B------:R-:W-:-:S04]  /*0640*/  IADD3 R17, PT, PT, R6, R9, R17 ;  /* 0x0000000906117210 */ /* 0x000fc80007ffe011 */
[----:B------:R-:W-:-:S04]  /*0650*/  IADD3 R17, PT, PT, R4, R7, R17 ;  /* 0x0000000704117210 */ /* 0x000fc80007ffe011 */
[----:B------:R-:W-:-:S05]  /*0660*/  IADD3 R20, PT, PT, R2, R5, R17 ;  /* 0x0000000502147210 */ /* 0x000fca0007ffe011 */
[----:B------:R-:W-:-:S05]  /*0670*/  IMAD.IADD R17, R3, 0x1, R20 ;  /* 0x0000000103117824 */ /* 0x000fca00078e0214 */
        /* <DEDUP_REMOVED lines=10> */
[----:B------:R-:W-:-:S04]  /*0720*/  ISETP.NE.AND P0, PT, R40, 0x2, PT ;  /* 0x000000022800780c */ /* 0x000fc80003f05270 */
        /* <DEDUP_REMOVED lines=8> */
[----:B------:R-:W-:Y:S01]  /*07b0*/  SEL R20, R21, R20, !P0 ;  /* 0x0000001415147207 */ /* 0x000fe20004000000 */
[----:B------:R-:W-:Y:S01]  /*07c0*/  IMAD.IADD R21, R42, 0x1, -R17 ;  /* 0x000000012a157824 */ /* 0x000fe200078e0a11 */
[----:B------:R-:W-:Y:S01]  /*07d0*/  ISETP.NE.AND P0, PT, R40, 0x3, PT ;  /* 0x000000032800780c */ /* 0x000fe20003f05270 */
[----:B------:R-:W-:-:S03]  /*07e0*/  IMAD.IADD R23, R23, 0x1, R22 ;  /* 0x0000000117177824 */ /* 0x000fc600078e0216 */
[----:B------:R-:W-:Y:S01]  /*07f0*/  SEL R20, R22, R20, !P0 ;  /* 0x0000001416147207 */ /* 0x000fe20004000000 */
[----:B-1----:R-:W-:Y:S01]  /*0800*/  IMAD.IADD R24, R23, 0x1, R24 ;  /* 0x0000000117187824 */ /* 0x002fe200078e0218 */
[C---:B------:R-:W-:Y:S02]  /*0810*/  ISETP.NE.AND P0, PT, R40.reuse, 0x4, PT ;  /* 0x000000042800780c */ /* 0x040fe40003f05270 */
[----:B------:R-:W-:Y:S01]  /*0820*/  SEL R17, R21, RZ, P3 ;  /* 0x000000ff15117207 */ /* 0x000fe20001800000 */
        /* <DEDUP_REMOVED lines=18> */
[----:B------:R-:W-:Y:S02]  /*0950*/  ISETP.NE.AND P1, PT, R40, 0xb, PT ;  /* 0x0000000b2800780c */ /* 0x000fe40003f25270 */
[----:B------:R-:W-:Y:S02]  /*0960*/  SEL R20, R29, R20, !P0 ;  /* 0x000000141d147207 */ /* 0x000fe40004000000 */
[----:B------:R-:W-:-:S02]  /*0970*/  ISETP.NE.AND P0, PT, R16, RZ, PT ;  /* 0x000000ff1000720c */ /* 0x000fc40003f05270 */
[----:B------:R-:W-:-:S05]  /*0980*/  SEL R20, R30, R20, !P1 ;  /* 0x000000141e147207 */ /* 0x000fca0004800000 */
[----:B------:R-:W-:-:S06]  /*0990*/  @P2 IMAD.IADD R21, R20, 0x1, R17 ;  /* 0x0000000114152824 */ /* 0x000fcc00078e0211 */
[----:B------:R-:W-:Y:S05]  /*09a0*/  @P0 BRA `(.L_x_96) ;  /* 0x0000000c00f00947 */ /* 0x000fea0003800000 */
[----:B------:R-:W0:Y:S01]  /*09b0*/  LDC.64 R16, c[0x0][0x390] ;  /* 0x0000e400ff107b82 */ /* 0x000e220000000a00 */
[----:B------:R-:W-:Y:S02]  /*09c0*/  IMAD.MOV.U32 R30, RZ, RZ, 0x65 ;  /* 0x00000065ff1e7424 */ /* 0x000fe400078e00ff */
[----:B------:R-:W-:-:S03]  /*09d0*/  IMAD.MOV.U32 R21, RZ, RZ, RZ ;  /* 0x000000ffff157224 */ /* 0x000fc600078e00ff */
[----:B0-----:R0:W-:Y:S01]  /*09e0*/  ST.E.64.STRONG.GPU desc[UR8][R16.64+0x100], R30 ;  /* 0x0001001e10007985 */ /* 0x0011e2000c10fb08 */
[----:B------:R-:W-:Y:S05]  /*09f0*/  BRA `(.L_x_96) ;  /* 0x0000000c00dc7947 */ /* 0x000fea0003800000 */
.L_x_95:
[----:B0-2---:R-:W-:Y:S02]  /*0a00*/  IADD3 R17, PT, PT, R34, R37, R36 ;  /* 0x0000002522117210 */ /* 0x005fe40007ffe024 */
[C---:B------:R-:W-:Y:S02]  /*0a10*/  ISETP.NE.AND P1, PT, R39.reuse, 0x1f, PT ;  /* 0x0000001f2700780c */ /* 0x040fe40003f25270 */
[----:B---3--:R-:W-:Y:S02]  /*0a20*/  IADD3 R17, PT, PT, R32, R35, R17 ;  /* 0x0000002320117210 */ /* 0x008fe40007ffe011 */
[----:B------:R-:W-:Y:S02]  /*0a30*/  ISETP.NE.AND P2, PT, R39, RZ, PT ;  /* 0x000000ff2700720c */ /* 0x000fe40003f45270 */
[----:B----4-:R-:W-:-:S04]  /*0a40*/  IADD3 R17, PT, PT, R18, R33, R17 ;  /* 0x0000002112117210 */ /* 0x010fc80007ffe011 */
        /* <DEDUP_REMOVED lines=56> */
[----:B------:R-:W-:-:S02]  /*0dd0*/  ISETP.GT.U32.AND P0, PT, R16, 0x1f, PT ;  /* 0x0000001f1000780c */ /* 0x000fc40003f04070 */
[----:B------:R-:W-:Y:S02]  /*0de0*/  SEL R20, R30, R20, !P1 ;  /* 0x000000141e147207 */ /* 0x000fe40004800000 */
[----:B------:R-:W-:-:S03]  /*0df0*/  ISETP.GE.U32.AND P1, PT, R16, 0x20, PT ;  /* 0x000000201000780c */ /* 0x000fc60003f26070 */
[----:B------:R-:W-:-:S05]  /*0e00*/  IMAD.IADD R20, R20, 0x1, R21 ;  /* 0x0000000114147824 */ /* 0x000fca00078e0215 */
[----:B------:R-:W-:Y:S01]  /*0e10*/  SEL R23, R17, R20, !P1 ;  /* 0x0000001411177207 */ /* 0x000fe20004800000 */
[----:B------:R-:W-:Y:S06]  /*0e20*/  @P0 BRA `(.L_x_97) ;  /* 0x0000000800a80947 */ /* 0x000fec0003800000 */
[----:B------:R-:W0:Y:S01]  /*0e30*/  LDC.64 R20, c[0x0][0x390] ;  /* 0x0000e400ff147b82 */ /* 0x000e220000000a00 */
[----:B------:R-:W-:Y:S02]  /*0e40*/  ISETP.NE.AND P1, PT, R16, RZ, PT ;  /* 0x000000ff1000720c */ /* 0x000fe40003f25270 */
[----:B------:R-:W-:-:S05]  /*0e50*/  LOP3.LUT R17, RZ, R16, RZ, 0x33, !PT ;  /* 0x00000010ff117212 */ /* 0x000fca00078e33ff */
[----:B------:R-:W-:-:S06]  /*0e60*/  IMAD.IADD R24, R42, 0x1, R17 ;  /* 0x000000012a187824 */ /* 0x000fcc00078e0211 */
        /* <DEDUP_REMOVED lines=11> */
.L_x_127:
[----:B------:R-:W-:Y:S05]  /*0f20*/  @!P0 BRA `(.L_x_99) ;  /* 0x0000000000748947 */ /* 0x000fea0003800000 */
[----:B------:R-:W-:-:S07]  /*0f30*/  IMAD.MOV.U32 R22, RZ, RZ, 0x3b8 ;  /* 0x000003b8ff167424 */ /* 0x000fce00078e00ff */
.L_x_101:
[----:B------:R-:W-:Y:S02]  /*0f40*/  VIADD R25, R22, 0x1 ;  /* 0x0000000116197836 */ /* 0x000fe40000000000 */
[----:B------:R-:W-:Y:S02]  /*0f50*/  IMAD R42, R42, 0x41a7, RZ ;  /* 0x000041a72a2a7824 */ /* 0x000fe400078e02ff */
[----:B------:R-:W0:Y:S01]  /*0f60*/  I2F.U32.RP R28, R25 ;  /* 0x00000019001c7306 */ /* 0x000e220000209000 */
[----:B------:R-:W-:Y:S01]  /*0f70*/  IMAD.MOV R29, RZ, RZ, -R25 ;  /* 0x000000ffff1d7224 */ /* 0x000fe200078e0a19 */
[----:B------:R-:W-:Y:S02]  /*0f80*/  ISETP.NE.U32.AND P2, PT, R25, RZ, PT ;  /* 0x000000ff1900720c */ /* 0x000fe40003f45070 */
[----:B------:R-:W-:-:S04]  /*0f90*/  LOP3.LUT R42, R42, 0x7fffffff, RZ, 0xc0, !PT ;  /* 0x7fffffff2a2a7812 */ /* 0x000fc800078ec0ff */
[----:B0-----:R-:W0:Y:S02]  /*0fa0*/  MUFU.RCP R28, R28 ;  /* 0x0000001c001c7308 */ /* 0x001e240000001000 */
[----:B0-----:R-:W-:-:S06]  /*0fb0*/  VIADD R20, R28, 0xffffffe ;  /* 0x0ffffffe1c147836 */ /* 0x001fcc0000000000 */
[----:B------:R0:W1:Y:S02]  /*0fc0*/  F2I.FTZ.U32.TRUNC.NTZ R21, R20 ;  /* 0x0000001400157305 */ /* 0x000064000021f000 */
[----:B0-----:R-:W-:Y:S02]  /*0fd0*/  IMAD.MOV.U32 R20, RZ, RZ, RZ ;  /* 0x000000ffff147224 */ /* 0x001fe400078e00ff */
[----:B-1----:R-:W-:-:S04]  /*0fe0*/  IMAD R29, R29, R21, RZ ;  /* 0x000000151d1d7224 */ /* 0x002fc800078e02ff */
[----:B------:R-:W-:-:S06]  /*0ff0*/  IMAD.HI.U32 R21, R21, R29, R20 ;  /* 0x0000001d15157227 */ /* 0x000fcc00078e0014 */
[----:B------:R-:W-:-:S04]  /*1000*/  IMAD.HI.U32 R21, R21, R42, RZ ;  /* 0x0000002a15157227 */ /* 0x000fc800078e00ff */
[----:B------:R-:W-:-:S04]  /*1010*/  IMAD.MOV R21, RZ, RZ, -R21 ;  /* 0x000000ffff157224 */ /* 0x000fc800078e0a15 */
[----:B------:R-:W-:-:S05]  /*1020*/  IMAD R28, R25, R21, R42 ;  /* 0x00000015191c7224 */ /* 0x000fca00078e022a */
[----:B------:R-:W-:-:S13]  /*1030*/  ISETP.GE.U32.AND P0, PT, R28, R25, PT ;  /* 0x000000191c00720c */ /* 0x000fda0003f06070 */
[----:B------:R-:W-:-:S05]  /*1040*/  @P0 IMAD.IADD R28, R28, 0x1, -R25 ;  /* 0x000000011c1c0824 */ /* 0x000fca00078e0a19 */
[----:B------:R-:W-:-:S13]  /*1050*/  ISETP.GE.U32.AND P0, PT, R28, R25, PT ;  /* 0x000000191c00720c */ /* 0x000fda0003f06070 */
[----:B------:R-:W-:Y:S01]  /*1060*/  @P0 IMAD.IADD R28, R28, 0x1, -R25 ;  /* 0x000000011c1c0824 */ /* 0x000fe200078e0a19 */
[----:B------:R-:W-:-:S04]  /*1070*/  @!P2 LOP3.LUT R28, RZ, R25, RZ, 0x33, !PT ;  /* 0x00000019ff1ca212 */ /* 0x000fc800078e33ff */
[----:B------:R-:W-:Y:S05]  /*1080*/  NANOSLEEP R28 ;  /* 0x0000001c0000735d */ /* 0x000fea0003800000 */
[----:B------:R-:W2:Y:S01]  /*1090*/  LD.E.64.STRONG.GPU R28, desc[UR8][R16.64+0x100] ;  /* 0x00010008101c7980 */ /* 0x000ea2000c10fb00 */
[----:B------:R-:W-:Y:S01]  /*10a0*/  UMOV UR5, 0xffffffff ;  /* 0xffffffff00057882 */ /* 0x000fe20000000000 */
[----:B------:R-:W-:Y:S02]  /*10b0*/  SHF.R.U32.HI R22, RZ, 0x1, R22 ;  /* 0x00000001ff167819 */ /* 0x000fe40000011616 */
[----:B--2---:R-:W-:Y:S01]  /*10c0*/  ISETP.NE.AND P0, PT, R28, 0x63, PT ;  /* 0x000000631c00780c */ /* 0x004fe20003f05270 */
[----:B------:R-:W-:-:S12]  /*10d0*/  BRA.DIV UR5, `(.L_x_100) ;  /* 0x00000036051c7947 */ /* 0x000fd8000b800000 */
[----:B------:R-:W-:-:S13]  /*10e0*/  VOTE.ANY P0, !P0 ;  /* 0x0000000000ff7806 */ /* 0x000fda0004000100 */
.L_x_130:
[----:B------:R-:W-:Y:S05]  /*10f0*/  @P0 BRA `(.L_x_101) ;  /* 0xfffffffc00900947 */ /* 0x000fea000383ffff */
.L_x_99:
[----:B------:R-:W-:Y:S01]  /*1100*/  UMOV UR5, 0xffffffff ;  /* 0xffffffff00057882 */ /* 0x000fe20000000000 */
[----:B------:R-:W-:Y:S02]  /*1110*/  ISETP.NE.AND P0, PT, R28, 0x65, PT ;  /* 0x000000651c00780c */ /* 0x000fe40003f05270 */
[----:B------:R-:W-:Y:S11]  /*1120*/  BRA.DIV UR5, `(.L_x_102) ;  /* 0x0000003605287947 */ /* 0x000ff6000b800000 */
[----:B------:R-:W0:Y:S01]  /*1130*/  S2R R25, SR_GEMASK ;  /* 0x0000000000197919 */ /* 0x000e220000003c00 */
[----:B------:R-:W-:Y:S01]  /*1140*/  VOTE.ANY R21, PT, !P0 ;  /* 0x0000000000157806 */ /* 0x000fe200040e0100 */
        /* <DEDUP_REMOVED lines=10> */
[----:B0-----:R-:W-:Y:S02]  /*11f0*/  IADD3 R44, P3, PT, R16, 0x100, RZ ;  /* 0x00000100102c7810 */ /* 0x001fe40007f7e0ff */
[----:B-1----:R-:W-:Y:S02]  /*1200*/  SEL R22, R22, RZ, !P0 ;  /* 0x000000ff16167207 */ /* 0x002fe40004000000 */
[----:B------:R-:W-:-:S03]  /*1210*/  ISETP.GT.AND P0, PT, R41, R48, PT ;  /* 0x000000302900720c */ /* 0x000fc60003f04270 */
[----:B------:R-:W-:-:S05]  /*1220*/  IMAD.IADD R43, R22, 0x1, R29 ;  /* 0x00000001162b7824 */ /* 0x000fca00078e021d */
[----:B------:R-:W0:Y:S02]  /*1230*/  SHFL.DOWN PT, R22, R43, 0x2, R48 ;  /* 0x084000002b167989 */ /* 0x000e2400000e0030 */
[----:B0-----:R-:W-:Y:S02]  /*1240*/  SEL R22, R22, RZ, !P0 ;  /* 0x000000ff16167207 */ /* 0x001fe40004000000 */
[----:B------:R-:W-:-:S03]  /*1250*/  ISETP.GT.AND P0, PT, R40, R48, PT ;  /* 0x000000302800720c */ /* 0x000fc60003f04270 */
[----:B------:R-:W-:Y:S02]  /*1260*/  IMAD.IADD R45, R43, 0x1, R22 ;  /* 0x000000012b2d7824 */ /* 0x000fe400078e0216 */
[----:B------:R-:W-:-:S03]  /*1270*/  VIADD R43, R39, 0x10 ;  /* 0x00000010272b7836 */ /* 0x000fc60000000000 */
[----:B------:R-:W0:Y:S02]  /*1280*/  SHFL.DOWN PT, R22, R45, 0x4, R48 ;  /* 0x088000002d167989 */ /* 0x000e2400000e0030 */
[-C--:B------:R-:W-:Y:S02]  /*1290*/  ISETP.GT.AND P2, PT, R43, R48.reuse, PT ;  /* 0x000000302b00720c */ /* 0x080fe40003f44270 */
[----:B0-----:R-:W-:Y:S02]  /*12a0*/  SEL R22, R22, RZ, !P0 ;  /* 0x000000ff16167207 */ /* 0x001fe40004000000 */
[----:B------:R-:W-:-:S03]  /*12b0*/  ISETP.GT.AND P0, PT, R30, R48, PT ;  /* 0x000000301e00720c */ /* 0x000fc60003f04270 */
[----:B------:R-:W-:Y:S02]  /*12c0*/  IMAD.IADD R29, R45, 0x1, R22 ;  /* 0x000000012d1d7824 */ /* 0x000fe400078e0216 */
[----:B------:R-:W-:-:S03]  /*12d0*/  IMAD.X R45, RZ, RZ, R17, P3 ;  /* 0x000000ffff2d7224 */ /* 0x000fc600018e0611 */
[----:B------:R-:W0:Y:S02]  /*12e0*/  SHFL.DOWN PT, R22, R29, 0x8, R48 ;  /* 0x090000001d167989 */ /* 0x000e2400000e0030 */
[----:B0-----:R-:W-:Y:S02]  /*12f0*/  SEL R22, R22, RZ, !P0 ;  /* 0x000000ff16167207 */ /* 0x001fe40004000000 */
[----:B------:R-:W-:-:S03]  /*1300*/  ISETP.NE.AND P0, PT, R28, 0x65, PT ;  /* 0x000000651c00780c */ /* 0x000fc60003f05270 */
[----:B------:R-:W-:-:S05]  /*1310*/  IMAD.IADD R47, R29, 0x1, R22 ;  /* 0x000000011d2f7824 */ /* 0x000fca00078e0216 */
[----:B------:R-:W0:Y:S05]  /*1320*/  SHFL.DOWN PT, R22, R47, 0x10, R48 ;  /* 0x0a0000002f167989 */ /* 0x000e2a00000e0030 */
[----:B------:R-:W-:Y:S02]  /*1330*/  VOTE.ALL P0, P0 ;  /* 0x0000000000ff7806 */ /* 0x000fe40000000000 */
[----:B0-----:R-:W-:-:S05]  /*1340*/  SEL R22, R22, RZ, !P2 ;  /* 0x000000ff16167207 */ /* 0x001fca0005000000 */
[----:B------:R-:W-:-:S07]  /*1350*/  IMAD.IADD R46, R47, 0x1, R22 ;  /* 0x000000012f2e7824 */ /* 0x000fce00078e0216 */
.L_x_139:
[----:B------:R-:W-:Y:S05]  /*1360*/  @!P0 BRA `(.L_x_103) ;  /* 0x00000004001c8947 */ /* 0x000fea0003800000 */
[----:B------:R-:W-:-:S07]  /*1370*/  IMAD.MOV.U32 R47, RZ, RZ, 0x3b8 ;  /* 0x000003b8ff2f7424 */ /* 0x000fce00078e00ff */
.L_x_109:
        /* <DEDUP_REMOVED lines=8> */
.L_x_142:
[----:B------:R-:W-:Y:S05]  /*1400*/  @!P0 BRA `(.L_x_105) ;  /* 0x0000000000748947 */ /* 0x000fea0003800000 */
[----:B------:R-:W-:-:S07]  /*1410*/  IMAD.MOV.U32 R22, RZ, RZ, R47 ;  /* 0x000000ffff167224 */ /* 0x000fce00078e002f */
.L_x_107:
        /* <DEDUP_REMOVED lines=27> */
.L_x_145:
[----:B------:R-:W-:Y:S05]  /*15d0*/  @P0 BRA `(.L_x_107) ;  /* 0xfffffffc00900947 */ /* 0x000fea000383ffff */
.L_x_105:
[----:B------:R-:W-:Y:S01]  /*15e0*/  UMOV UR5, 0xffffffff ;  /* 0xffffffff00057882 */ /* 0x000fe20000000000 */
[----:B------:R-:W-:Y:S02]  /*15f0*/  ISETP.NE.AND P0, PT, R28, 0x65, PT ;  /* 0x000000651c00780c */ /* 0x000fe40003f05270 */
[----:B------:R-:W-:Y:S11]  /*1600*/  BRA.DIV UR5, `(.L_x_108) ;  /* 0x0000003605387947 */ /* 0x000ff6000b800000 */
[----:B------:R-:W-:Y:S01]  /*1610*/  VOTE.ANY R21, PT, !P0 ;  /* 0x0000000000157806 */ /* 0x000fe200040e0100 */
[----:B------:R-:W-:-:S03]  /*1620*/  VIADD R24, R24, 0xffffffe0 ;  /* 0xffffffe018187836 */ /* 0x000fc60000000000 */
[----:B------:R-:W-:-:S05]  /*1630*/  LOP3.LUT R21, R21, 0x80000000, R25, 0xec, !PT ;  /* 0x8000000015157812 */ /* 0x000fca00078eec19 */
[----:B------:R-:W-:-:S05]  /*1640*/  VIADD R16, R21, 0xffffffff ;  /* 0xffffffff15107836 */ /* 0x000fca0000000000 */
[----:B------:R-:W-:-:S04]  /*1650*/  LOP3.LUT R16, R21, R16, RZ, 0xc, !PT ;  /* 0x0000001015107212 */ /* 0x000fc800078e0cff */
        /* <DEDUP_REMOVED lines=23> */
.L_x_154:
[----:B------:R-:W-:Y:S05]  /*17d0*/  @P0 BRA `(.L_x_109) ;  /* 0xfffffff800e80947 */ /* 0x000fea000383ffff */
.L_x_103:
        /* <DEDUP_REMOVED lines=8> */
[----:B0-----:R-:W-:-:S05]  /*1860*/  @!P1 LEA R16, R17, R16, 0x18 ;  /* 0x0000001011109211 */ /* 0x001fca00078ec0ff */
[----:B------:R1:W-:Y:S04]  /*1870*/  @!P1 STS [R16+0x8], R31 ;  /* 0x0000081f10009388 */ /* 0x0003e80000000800 */
[----:B------:R1:W-:Y:S01]  /*1880*/  @!P1 STS [R16+0x4], R46 ;  /* 0x0000042e10009388 */ /* 0x0003e20000000800 */
[----:B--2---:R-:W-:Y:S01]  /*1890*/  @!P0 LEA R21, R21, R20, 0x18 ;  /* 0x0000001415158211 */ /* 0x004fe200078ec0ff */
[----:B------:R-:W-:Y:S02]  /*18a0*/  IMAD.MOV.U32 R20, RZ, RZ, R23 ;  /* 0x000000ffff147224 */ /* 0x000fe400078e0017 */
[----:B------:R-:W-:Y:S02]  /*18b0*/  @!P0 IMAD.MOV.U32 R20, RZ, RZ, R46 ;  /* 0x000000ffff148224 */ /* 0x000fe400078e002e */
[----:B------:R1:W-:Y:S05]  /*18c0*/  @!P0 STS [R21+0x4c], R46 ;  /* 0x00004c2e15008388 */ /* 0x0003ea0000000800 */
.L_x_97:
[----:B------:R-:W-:Y:S05]  /*18d0*/  WARPSYNC.ALL ;  /* 0x0000000000007948 */ /* 0x000fea0003800000 */
[----:B------:R-:W0:Y:S08]  /*18e0*/  S2UR UR6, SR_CgaCtaId ;  /* 0x00000000000679c3 */ /* 0x000e300000008800 */
[----:B------:R-:W-:Y:S06]  /*18f0*/  BAR.SYNC.DEFER_BLOCKING 0x0 ;  /* 0x0000000000007b1d */ /* 0x000fec0000010000 */
[----:B------:R-:W-:Y:S01]  /*1900*/  UMOV UR5, 0x400 ;  /* 0x0000040000057882 */ /* 0x000fe20000000000 */
[----:B------:R-:W2:Y:S01]  /*1910*/  S2R R17, SR_TID.X ;  /* 0x0000000000117919 */ /* 0x000ea20000002100 */
[----:B0-----:R-:W-:-:S09]  /*1920*/  ULEA UR5, UR6, UR5, 0x18 ;  /* 0x0000000506057291 */ /* 0x001fd2000f8ec0ff */
[----:B-1----:R-:W0:Y:S01]  /*1930*/  LDS R16, [UR5+0x4c] ;  /* 0x00004c05ff107984 */ /* 0x002e220008000800 */
[----:B--2---:R-:W-:-:S04]  /*1940*/  ISETP.NE.AND P0, PT, R17, RZ, PT ;  /* 0x000000ff1100720c */ /* 0x004fc80003f05270 */
[----:B0-----:R-:W-:-:S05]  /*1950*/  SEL R21, R16, RZ, P0 ;  /* 0x000000ff10157207 */ /* 0x001fca0000000000 */
[----:B------:R-:W-:-:S07]  /*1960*/  IMAD.IADD R21, R21, 0x1, R20 ;  /* 0x0000000115157824 */ /* 0x000fce00078e0214 */
.L_x_96:
[----:B------:R-:W-:Y:S05]  /*1970*/  BSYNC.RECONVERGENT B0 ;  /* 0x0000000000007941 */ /* 0x000fea0003800200 */
.L_x_94:
[----:B------:R-:W-:Y:S01]  /*1980*/  IMAD.IADD R36, R36, 0x1, R21 ;  /* 0x0000000124247824 */ /* 0x000fe200078e0215 */
[----:B0-----:R-:W0:Y:S01]  /*1990*/  S2R R16, SR_TID.X ;  /* 0x0000000000107919 */ /* 0x001e220000002100 */
[----:B------:R-:W1:Y:S01]  /*19a0*/  S2UR UR6, SR_CgaCtaId ;  /* 0x00000000000679c3 */ /* 0x000e620000008800 */
[----:B------:R-:W-:Y:S01]  /*19b0*/  UMOV UR5, 0x400 ;  /* 0x0000040000057882 */ /* 0x000fe20000000000 */
[----:B------:R-:W-:Y:S01]  /*19c0*/  IMAD.IADD R37, R37, 0x1, R36 ;  /* 0x0000000125257824 */ /* 0x000fe200078e0224 */
[----:B------:R-:W2:Y:S03]  /*19d0*/  S2R R17, SR_LANEID ;  /* 0x0000000000117919 */ /* 0x000ea60000000000 */
[----:B------:R-:W-:Y:S02]  /*19e0*/  IMAD.IADD R34, R34, 0x1, R37 ;  /* 0x0000000122227824 */ /* 0x000fe400078e0225 */
[----:B------:R-:W-:Y:S02]  /*19f0*/  BAR.SYNC.DEFER_BLOCKING 0x0 ;  /* 0x0000000000007b1d */ /* 0x000fe40000010000 */
[----:B------:R-:W-:-:S04]  /*1a00*/  IMAD.IADD R35, R35, 0x1, R34 ;  /* 0x0000000123237824 */ /* 0x000fc800078e0222 */
[----:B------:R-:W-:-:S04]  /*1a10*/  IMAD.IADD R32, R32, 0x1, R35 ;  /* 0x0000000120207824 */ /* 0x000fc800078e0223 */
[----:B------:R-:W-:-:S04]  /*1a20*/  IMAD.IADD R33, R33, 0x1, R32 ;  /* 0x0000000121217824 */ /* 0x000fc800078e0220 */
[----:B------:R-:W-:Y:S01]  /*1a30*/  IMAD.IADD R18, R18, 0x1, R33 ;  /* 0x0000000112127824 */ /* 0x000fe200078e0221 */
[----:B-1----:R-:W-:-:S03]  /*1a40*/  ULEA UR5, UR6, UR5, 0x18 ;  /* 0x0000000506057291 */ /* 0x002fc6000f8ec0ff */
[----:B------:R-:W-:Y:S01]  /*1a50*/  IMAD.IADD R19, R19, 0x1, R18 ;  /* 0x0000000113137824 */ /* 0x000fe200078e0212 */
[----:B------:R-:W1:Y:S03]  /*1a60*/  LDCU.64 UR6, c[0x0][0x388] ;  /* 0x00007100ff0677ac */ /* 0x000e660008000a00 */
[----:B------:R-:W-:Y:S01]  /*1a70*/  IMAD.IADD R14, R14, 0x1, R19 ;  /* 0x000000010e0e7824 */ /* 0x000fe200078e0213 */
[----:B0-----:R-:W-:-:S03]  /*1a80*/  SHF.R.U32.HI R16, RZ, 0x5, R16 ;  /* 0x00000005ff107819 */ /* 0x001fc60000011610 */
[----:B------:R-:W-:Y:S02]  /*1a90*/  IMAD.IADD R15, R15, 0x1, R14 ;  /* 0x000000010f0f7824 */ /* 0x000fe400078e020e */
[----:B--2---:R-:W-:Y:S02]  /*1aa0*/  IMAD R16, R16, 0x2c0, R17 ;  /* 0x000002c010107824 */ /* 0x004fe400078e0211 */
[----:B------:R-:W-:-:S03]  /*1ab0*/  IMAD.IADD R12, R12, 0x1, R15 ;  /* 0x000000010c0c7824 */ /* 0x000fc600078e020f */
[----:B------:R-:W-:Y:S01]  /*1ac0*/  LEA R16, R16, UR5, 0x2 ;  /* 0x0000000510107c11 */ /* 0x000fe2000f8e10ff */
[----:B------:R-:W-:Y:S01]  /*1ad0*/  IMAD.IADD R13, R13, 0x1, R12 ;  /* 0x000000010d0d7824 */ /* 0x000fe200078e020c */
[----:B-1----:R-:W-:-:S03]  /*1ae0*/  IADD3 R38, P0, PT, R38, UR6, RZ ;  /* 0x0000000626267c10 */ /* 0x002fc6000ff1e0ff */
[----:B------:R-:W-:Y:S02]  /*1af0*/  IMAD.IADD R10, R10, 0x1, R13 ;  /* 0x000000010a0a7824 */ /* 0x000fe400078e020d */
[----:B------:R-:W-:Y:S01]  /*1b00*/  IMAD R20, R17, 0x54, R16 ;  /* 0x0000005411147824 */ /* 0x000fe200078e0210 */
[----:B------:R-:W-:Y:S01]  /*1b10*/  IADD3.X R39, PT, PT, R0, UR7, RZ, P0, !PT ;  /* 0x0000000700277c10 */ /* 0x000fe200087fe4ff */
[----:B------:R-:W-:-:S03]  /*1b20*/  IMAD.IADD R11, R11, 0x1, R10 ;  /* 0x000000010b0b7824 */ /* 0x000fc600078e020a */
[----:B------:R-:W-:Y:S01]  /*1b30*/  STS.64 [R20], R36 ;  /* 0x0000002414007388 */ /* 0x000fe20000000a00 */
[----:B------:R-:W-:-:S03]  /*1b40*/  IMAD.IADD R8, R8, 0x1, R11 ;  /* 0x0000000108087824 */ /* 0x000fc600078e020b */
[----:B------:R-:W-:Y:S01]  /*1b50*/  STS.64 [R20+0x8], R34 ;  /* 0x0000082214007388 */ /* 0x000fe20000000a00 */
        /* <DEDUP_REMOVED lines=13> */
[----:B------:R-:W-:Y:S04]  /*1c30*/  STS.64 [R20+0x40], R6 ;  /* 0x0000400614007388 */ /* 0x000fe80000000a00 */
[----:B------:R-:W-:Y:S04]  /*1c40*/  STS.64 [R20+0x48], R4 ;  /* 0x0000480414007388 */ /* 0x000fe80000000a00 */
[----:B------:R-:W-:Y:S01]  /*1c50*/  STS.64 [R20+0x50], R2 ;  /* 0x0000500214007388 */ /* 0x000fe20000000a00 */
        /* <DEDUP_REMOVED lines=46> */
.L_x_93:
[----:B------:R-:W-:-:S13]  /*1f40*/  ISETP.NE.AND P0, PT, R0, RZ, PT ;  /* 0x000000ff0000720c */ /* 0x000fda0003f05270 */
[----:B------:R-:W-:Y:S05]  /*1f50*/  @!P0 EXIT ;  /* 0x000000000000894d */ /* 0x000fea0003800000 */
[----:B------:R-:W0:Y:S02]  /*1f60*/  LDC.64 R4, c[0x0][0x380] ;  /* 0x0000e000ff047b82 */ /* 0x000e240000000a00 */
[----:B0-----:R-:W-:-:S05]  /*1f70*/  IMAD.WIDE.U32 R4, R3, 0x4, R4 ;  /* 0x0000000403047825 */ /* 0x001fca00078e0004 */
[----:B------:R0:W2:Y:S01]  /*1f80*/  LDG.E R6, desc[UR8][R4.64] ;  /* 0x0000000804067981 */ /* 0x0000a2000c1e1900 */
[----:B------:R-:W1:Y:S02]  /*1f90*/  S2R R2, SR_TID.X ;  /* 0x0000000000027919 */ /* 0x000e640000002100 */
[C---:B-1----:R-:W-:Y:S02]  /*1fa0*/  LOP3.LUT R3, R2.reuse, 0x1f, RZ, 0xc0, !PT ;  /* 0x0000001f02037812 */ /* 0x042fe400078ec0ff */
[----:B------:R-:W-:-:S05]  /*1fb0*/  LOP3.LUT R8, R2, 0x3e0, RZ, 0xc0, !PT ;  /* 0x000003e002087812 */ /* 0x000fca00078ec0ff */
[----:B------:R-:W-:-:S04]  /*1fc0*/  IMAD R3, R8, 0x16, R3 ;  /* 0x0000001608037824 */ /* 0x000fc800078e0203 */
[C---:B------:R-:W-:Y:S01]  /*1fd0*/  VIADD R7, R3.reuse, 0x20 ;  /* 0x0000002003077836 */ /* 0x040fe20000000000 */
[C---:B------:R-:W-:Y:S01]  /*1fe0*/  ISETP.GE.U32.AND P6, PT, R3.reuse, R0, PT ;  /* 0x000000000300720c */ /* 0x040fe20003fc6070 */
[C---:B------:R-:W-:Y:S01]  /*1ff0*/  VIADD R9, R3.reuse, 0x40 ;  /* 0x0000004003097836 */ /* 0x040fe20000000000 */
[C---:B0-----:R-:W-:Y:S01]  /*2000*/  LEA R4, P1, R3.reuse, R4, 0x2 ;  /* 0x0000000403047211 */ /* 0x041fe200078210ff */
[----:B------:R-:W-:Y:S01]  /*2010*/  VIADD R11, R3, 0x60 ;  /* 0x00000060030b7836 */ /* 0x000fe20000000000 */
[-C--:B------:R-:W-:Y:S01]  /*2020*/  ISETP.GE.U32.AND P5, PT, R7, R0.reuse, PT ;  /* 0x000000000700720c */ /* 0x080fe20003fa6070 */
[----:B------:R-:W-:Y:S01]  /*2030*/  VIADD R7, R3, 0x80 ;  /* 0x0000008003077836 */ /* 0x000fe20000000000 */
[-C--:B------:R-:W-:Y:S01]  /*2040*/  ISETP.GE.U32.AND P0, PT, R9, R0.reuse, PT ;  /* 0x000000000900720c */ /* 0x080fe20003f06070 */
[----:B------:R-:W-:Y:S01]  /*2050*/  IMAD.X R5, RZ, RZ, R5, P1 ;  /* 0x000000ffff057224 */ /* 0x000fe200008e0605 */
[-C--:B------:R-:W-:Y:S01]  /*2060*/  ISETP.GE.U32.AND P4, PT, R11, R0.reuse, PT ;  /* 0x000000000b00720c */ /* 0x080fe20003f86070 */
[----:B------:R-:W-:Y:S01]  /*2070*/  VIADD R9, R3, 0xa0 ;  /* 0x000000a003097836 */ /* 0x000fe20000000000 */
[----:B------:R-:W-:Y:S01]  /*2080*/  ISETP.GE.U32.AND P3, PT, R7, R0, PT ;  /* 0x000000000700720c */ /* 0x000fe20003f66070 */
[----:B------:R-:W-:-:S03]  /*2090*/  VIADD R7, R3, 0xc0 ;  /* 0x000000c003077836 */ /* 0x000fc60000000000 */
[-C--:B------:R-:W-:Y:S01]  /*20a0*/  ISETP.GE.U32.AND P2, PT, R9, R0.reuse, PT ;  /* 0x000000000900720c */ /* 0x080fe20003f46070 */
[----:B------:R-:W-:Y:S01]  /*20b0*/  VIADD R9, R3, 0x100 ;  /* 0x0000010003097836 */ /* 0x000fe20000000000 */
[-C--:B------:R-:W-:Y:S01]  /*20c0*/  ISETP.GE.U32.AND P1, PT, R7, R0.reuse, PT ;  /* 0x000000000700720c */ /* 0x080fe20003f26070 */
[C---:B------:R-:W-:Y:S02]  /*20d0*/  VIADD R7, R3.reuse, 0xe0 ;  /* 0x000000e003077836 */ /* 0x040fe40000000000 */
[----:B------:R-:W-:Y:S02]  /*20e0*/  VIADD R39, R3, 0x260 ;  /* 0x0000026003277836 */ /* 0x000fe40000000000 */
[----:B--2---:R-:W-:Y:S02]  /*20f0*/  IMAD.MOV.U32 R16, RZ, RZ, R6 ;  /* 0x000000ffff107224 */ /* 0x004fe400078e0006 */
[----:B------:R-:W2:Y:S01]  /*2100*/  @!P6 LDG.E R6, desc[UR8][R4.64] ;  /* 0x000000080406e981 */ /* 0x000ea2000c1e1900 */
[----:B------:R-:W-:Y:S01]  /*2110*/  ISETP.GE.U32.AND P6, PT, R7, R0, PT ;  /* 0x000000000700720c */ /* 0x000fe20003fc6070 */
[----:B------:R-:W-:-:S02]  /*2120*/  IMAD.MOV.U32 R10, RZ, RZ, R16 ;  /* 0x000000ffff0a7224 */ /* 0x000fc400078e0010 */
[----:B------:R-:W-:Y:S02]  /*2130*/  VIADD R7, R3, 0x120 ;  /* 0x0000012003077836 */ /* 0x000fe40000000000 */
[--C-:B------:R-:W-:Y:S02]  /*2140*/  IMAD.MOV.U32 R12, RZ, RZ, R16.reuse ;  /* 0x000000ffff0c7224 */ /* 0x100fe400078e0010 */
[----:B------:R-:W3:Y:S01]  /*2150*/  @!P0 LDG.E R10, desc[UR8][R4.64+0x100] ;  /* 0x00010008040a8981 */ /* 0x000ee2000c1e1900 */
[-C--:B------:R-:W-:Y:S01]  /*2160*/  ISETP.GE.U32.AND P0, PT, R7, R0.reuse, PT ;  /* 0x000000000700720c */ /* 0x080fe20003f06070 */
[----:B------:R-:W-:Y:S02]  /*2170*/  VIADD R7, R3, 0x140 ;  /* 0x0000014003077836 */ /* 0x000fe40000000000 */
[--C-:B------:R-:W-:Y:S01]  /*2180*/  IMAD.MOV.U32 R8, RZ, RZ, R16.reuse ;  /* 0x000000ffff087224 */ /* 0x100fe200078e0010 */
[----:B------:R-:W4:Y:S01]  /*2190*/  @!P4 LDG.E R12, desc[UR8][R4.64+0x180] ;  /* 0x00018008040cc981 */ /* 0x000f22000c1e1900 */
[----:B------:R-:W-:Y:S01]  /*21a0*/  IMAD.MOV.U32 R18, RZ, RZ, R16 ;  /* 0x000000ffff127224 */ /* 0x000fe200078e0010 */
[----:B------:R-:W-:Y:S01]  /*21b0*/  ISETP.GE.U32.AND P4, PT, R7, R0, PT ;  /* 0x000000000700720c */ /* 0x000fe20003f86070 */
[----:B------:R-:W-:-:S02]  /*21c0*/  VIADD R7, R3, 0x180 ;  /* 0x0000018003077836 */ /* 0x000fc40000000000 */
[----:B------:R-:W5:Y:S01]  /*21d0*/  @!P5 LDG.E R8, desc[UR8][R4.64+0x80] ;  /* 0x000080080408d981 */ /* 0x000f62000c1e1900 */
[-C--:B------:R-:W-:Y:S01]  /*21e0*/  ISETP.GE.U32.AND P5, PT, R9, R0.reuse, PT ;  /* 0x000000000900720c */ /* 0x080fe20003fa6070 */
[--C-:B------:R-:W-:Y:S02]  /*21f0*/  IMAD.MOV.U32 R20, RZ, RZ, R16.reuse ;  /* 0x000000ffff147224 */ /* 0x100fe400078e0010 */
[----:B------:R-:W5:Y:S01]  /*2200*/  @!P2 LDG.E R18, desc[UR8][R4.64+0x280] ;  /* 0x000280080412a981 */ /* 0x000f62000c1e1900 */
[-C--:B------:R-:W-:Y:S01]  /*2210*/  ISETP.GE.U32.AND P2, PT, R7, R0.reuse, PT ;  /* 0x000000000700720c */ /* 0x080fe20003f46070 */
[C---:B------:R-:W-:Y:S02]  /*2220*/  VIADD R7, R3.reuse, 0x1a0 ;  /* 0x000001a003077836 */ /* 0x040fe40000000000 */
[--C-:B------:R-:W-:Y:S01]  /*2230*/  IMAD.MOV.U32 R14, RZ, RZ, R16.reuse ;  /* 0x000000ffff0e7224 */ /* 0x100fe200078e0010 */
[----:B------:R-:W5:Y:S01]  /*2240*/  @!P1 LDG.E R20, desc[UR8][R4.64+0x300] ;  /* 0x0003000804149981 */ /* 0x000f62000c1e1900 */
[----:B------:R-:W-:Y:S01]  /*2250*/  VIADD R9, R3, 0x160 ;  /* 0x0000016003097836 */ /* 0x000fe20000000000 */
[----:B------:R-:W-:Y:S01]  /*2260*/  ISETP.GE.U32.AND P1, PT, R7, R0, PT ;  /* 0x000000000700720c */ /* 0x000fe20003f26070 */
[----:B------:R-:W-:-:S02]  /*2270*/  IMAD.MOV.U32 R24, RZ, RZ, R16 ;  /* 0x000000ffff187224 */ /* 0x000fc400078e0010 */
[----:B------:R-:W-:Y:S01]  /*2280*/  VIADD R7, R3, 0x1e0 ;  /* 0x000001e003077836 */ /* 0x000fe20000000000 */
        /* <DEDUP_REMOVED lines=17> */
[----:B------:R-:W-:Y:S02]  /*23a0*/  VIADD R7, R3, 0x280 ;  /* 0x0000028003077836 */ /* 0x000fe40000000000 */
[--C-:B------:R-:W-:Y:S01]  /*23b0*/  IMAD.MOV.U32 R28, RZ, RZ, R16.reuse ;  /* 0x000000ffff1c7224 */ /* 0x100fe200078e0010 */
[----:B------:R-:W5:Y:S01]  /*23c0*/  @!P2 LDG.E R32, desc[UR8][R4.64+0x600] ;  /* 0x000600080420a981 */ /* 0x000f62000c1e1900 */
[--C-:B------:R-:W-:Y:S01]  /*23d0*/  IMAD.MOV.U32 R34, RZ, RZ, R16.reuse ;  /* 0x000000ffff227224 */ /* 0x100fe200078e0010 */
[----:B------:R-:W-:Y:S01]  /*23e0*/  ISETP.GE.U32.AND P2, PT, R7, R0, PT ;  /* 0x000000000700720c */ /* 0x000fe20003f46070 */
[----:B------:R-:W-:-:S02]  /*23f0*/  IMAD.MOV.U32 R36, RZ, RZ, R16 ;  /* 0x000000ffff247224 */ /* 0x000fc400078e0010 */
[C---:B------:R-:W-:Y:S01]  /*2400*/  VIADD R9, R3.reuse, 0x220 ;  /* 0x0000022003097836 */ /* 0x040fe20000000000 */
[----:B------:R-:W5:Y:S01]  /*2410*/  @!P4 LDG.E R28, desc[UR8][R4.64+0x500] ;  /* 0x00050008041cc981 */ /* 0x000f62000c1e1900 */
[----:B------:R-:W-:-:S03]  /*2420*/  VIADD R7, R3, 0x2a0 ;  /* 0x000002a003077836 */ /* 0x000fc60000000000 */
[----:B------:R-:W5:Y:S01]  /*2430*/  @!P1 LDG.E R34, desc[UR8][R4.64+0x680] ;  /* 0x0006800804229981 */ /* 0x000f62000c1e1900 */
[-C--:B------:R-:W-:Y:S02]  /*2440*/  ISETP.GE.U32.AND P4, PT, R9, R0.reuse, PT ;  /* 0x000000000900720c */ /* 0x080fe40003f86070 */
[-C--:B------:R-:W-:Y:S01]  /*2450*/  ISETP.GE.U32.AND P1, PT, R39, R0.reuse, PT ;  /* 0x000000002700720c */ /* 0x080fe20003f26070 */
[----:B------:R-:W5:Y:S01]  /*2460*/  @!P6 LDG.E R36, desc[UR8][R4.64+0x700] ;  /* 0x000700080424e981 */ /* 0x000f62000c1e1900 */
[----:B------:R-:W-:Y:S01]  /*2470*/  ISETP.GE.U32.AND P6, PT, R7, R0, PT ;  /* 0x000000000700720c */ /* 0x000fe20003fc6070 */
        /* <DEDUP_REMOVED lines=16> */
[----:B------:R-:W-:Y:S01]  /*2580*/  UMOV UR4, 0x400 ;  /* 0x0000040000047882 */ /* 0x000fe20000000000 */
[----:B------:R-:W-:Y:S01]  /*2590*/  ISETP.NE.AND P0, PT, R42, RZ, PT ;  /* 0x000000ff2a00720c */ /* 0x000fe20003f05270 */
[----:B-1----:R-:W-:-:S02]  /*25a0*/  ULEA UR4, UR5, UR4, 0x18 ;  /* 0x0000000405047291 */ /* 0x002fc4000f8ec0ff */
[----:B0-----:R-:W-:-:S05]  /*25b0*/  IMAD R41, R43, 0x2c0, R38 ;  /* 0x000002c02b297824 */ /* 0x001fca00078e0226 */
        /* <DEDUP_REMOVED lines=39> */
[----:B------:R-:W-:Y:S02]  /*2830*/  ISETP.NE.AND P1, PT, R38, 0x1f, PT ;  /* 0x0000001f2600780c */ /* 0x000fe40003f25270 */
[----:B---3--:R-:W-:Y:S02]  /*2840*/  IADD3 R16, PT, PT, R8, R7, R16 ;  /* 0x0000000708107210 */ /* 0x008fe40007ffe010 */
[----:B------:R-:W-:Y:S02]  /*2850*/  ISETP.NE.AND P2, PT, R43, 0xb, PT ;  /* 0x0000000b2b00780c */ /* 0x000fe40003f45270 */
[----:B----4-:R-:W-:Y:S02]  /*2860*/  IADD3 R16, PT, PT, R10, R9, R16 ;  /* 0x000000090a107210 */ /* 0x010fe40007ffe010 */
[----:B------:R-:W-:-:S02]  /*2870*/  ISETP.GE.U32.AND P3, PT, R2, 0x20, PT ;  /* 0x000000200200780c */ /* 0x000fc40003f66070 */
        /* <DEDUP_REMOVED lines=46> */
[----:B------:R-:W-:Y:S02]  /*2b60*/  SEL R16, R22, R16, !P0 ;  /* 0x0000001016107207 */ /* 0x000fe40004000000 */
[----:B------:R-:W-:-:S04]  /*2b70*/  ISETP.NE.AND P0, PT, R43, 0x8, PT ;  /* 0x000000082b00780c */ /* 0x000fc80003f05270 */
[----:B------:R-:W-:Y:S02]  /*2b80*/  SEL R16, R23, R16, !P0 ;  /* 0x0000001017107207 */ /* 0x000fe40004000000 */
[----:B------:R-:W-:Y:S02]  /*2b90*/  ISETP.NE.AND P0, PT, R43, 0xa, PT ;  /* 0x0000000a2b00780c */ /* 0x000fe40003f05270 */
[----:B------:R-:W-:Y:S02]  /*2ba0*/  SEL R16, R24, R16, !P1 ;  /* 0x0000001018107207 */ /* 0x000fe40004800000 */
[----:B------:R-:W-:Y:S02]  /*2bb0*/  ISETP.NE.AND P1, PT, R38, RZ, PT ;  /* 0x000000ff2600720c */ /* 0x000fe40003f25270 */
[----:B------:R-:W-:Y:S01]  /*2bc0*/  SEL R16, R25, R16, !P0 ;  /* 0x0000001019107207 */ /* 0x000fe20004000000 */
[----:B------:R-:W-:Y:S01]  /*2bd0*/  @!P2 IMAD.IADD R16, R26, 0x1, R25 ;  /* 0x000000011a10a824 */ /* 0x000fe200078e0219 */
[----:B------:R-:W-:-:S02]  /*2be0*/  SEL R17, R42, RZ, P1 ;  /* 0x000000ff2a117207 */ /* 0x000fc40000800000 */
[----:B------:R-:W-:-:S03]  /*2bf0*/  ISETP.NE.AND P0, PT, R2, RZ, PT ;  /* 0x000000ff0200720c */ /* 0x000fc60003f05270 */
[----:B------:R-:W-:-:S05]  /*2c00*/  @P3 IMAD.IADD R42, R16, 0x1, R17 ;  /* 0x00000001102a3824 */ /* 0x000fca00078e0211 */
[----:B------:R-:W-:Y:S01]  /*2c10*/  SEL R17, R42, RZ, P0 ;  /* 0x000000ff2a117207 */ /* 0x000fe20000000000 */
[----:B------:R-:W-:Y:S06]  /*2c20*/  BRA `(.L_x_111) ;  /* 0x0000000c00e87947 */ /* 0x000fec0003800000 */
.L_x_110:
[----:B0-2---:R-:W-:Y:S02]  /*2c30*/  IADD3 R16, PT, PT, R6, R5, R4 ;  /* 0x0000000506107210 */ /* 0x005fe40007ffe004 */
[----:B------:R-:W-:Y:S02]  /*2c40*/  ISETP.NE.AND P1, PT, R38, 0x1f, PT ;  /* 0x0000001f2600780c */ /* 0x000fe40003f25270 */
        /* <DEDUP_REMOVED lines=52> */
[----:B------:R-:W-:Y:S01]  /*2f90*/  SEL R16, R23, R16, !P0 ;  /* 0x0000001017107207 */ /* 0x000fe20004000000 */
[----:B------:R-:W-:Y:S01]  /*2fa0*/  IMAD.IADD R23, R45, 0x1, -R44 ;  /* 0x000000012d177824 */ /* 0x000fe200078e0a2c */
[C---:B------:R-:W-:Y:S02]  /*2fb0*/  ISETP.NE.AND P0, PT, R43.reuse, 0xa, PT ;  /* 0x0000000a2b00780c */ /* 0x040fe40003f05270 */
[----:B------:R-:W-:Y:S02]  /*2fc0*/  SEL R16, R24, R16, !P1 ;  /* 0x0000001018107207 */ /* 0x000fe40004800000 */
[----:B------:R-:W-:Y:S02]  /*2fd0*/  ISETP.NE.AND P1, PT, R43, 0xb, PT ;  /* 0x0000000b2b00780c */ /* 0x000fe40003f25270 */
[----:B------:R-:W-:Y:S02]  /*2fe0*/  SEL R16, R25, R16, !P0 ;  /* 0x0000001019107207 */ /* 0x000fe40004000000 */
[----:B------:R-:W-:-:S02]  /*2ff0*/  ISETP.GT.U32.AND P0, PT, R2, 0x1f, PT ;  /* 0x0000001f0200780c */ /* 0x000fc40003f04070 */
[----:B------:R-:W-:Y:S02]  /*3000*/  SEL R17, R23, RZ, P2 ;  /* 0x000000ff17117207 */ /* 0x000fe40001000000 */
        /* <DEDUP_REMOVED lines=20> */
.L_x_157:
[----:B------:R-:W-:Y:S05]  /*3150*/  @!P0 BRA `(.L_x_114) ;  /* 0x0000000000748947 */ /* 0x000fea0003800000 */
[----:B------:R-:W-:-:S07]  /*3160*/  IMAD.MOV.U32 R20, RZ, RZ, 0x3b8 ;  /* 0x000003b8ff147424 */ /* 0x000fce00078e00ff */
.L_x_116:
        /* <DEDUP_REMOVED lines=27> */
.L_x_160:
[----:B------:R-:W-:Y:S05]  /*3320*/  @P0 BRA `(.L_x_116) ;  /* 0xfffffffc00900947 */ /* 0x000fea000383ffff */
.L_x_114:
        /* <DEDUP_REMOVED lines=23> */
[----:B------:R-:W-:-:S03]  /*34a0*/  ISETP.GT.AND P0, PT, R16, R47, PT ;  /* 0x0000002f1000720c */ /* 0x000fc60003f04270 */
[----:B------:R-:W-:-:S05]  /*34b0*/  IMAD.IADD R50, R46, 0x1, R17 ;  /* 0x000000012e327824 */ /* 0x000fca00078e0211 */
[----:B------:R-:W0:Y:S02]  /*34c0*/  SHFL.DOWN PT, R22, R50, 0x8, R47 ;  /* 0x0900000032167989 */ /* 0x000e2400000e002f */
[----:B0-----:R-:W-:Y:S02]  /*34d0*/  SEL R17, R22, RZ, !P0 ;  /* 0x000000ff16117207 */ /* 0x001fe40004000000 */
[----:B------:R-:W-:Y:S01]  /*34e0*/  ISETP.NE.AND P0, PT, R18, 0x65, PT ;  /* 0x000000651200780c */ /* 0x000fe20003f05270 */
[----:B------:R-:W-:Y:S02]  /*34f0*/  VIADD R18, R38, 0x10 ;  /* 0x0000001026127836 */ /* 0x000fe40000000000 */
[----:B------:R-:W-:Y:S02]  /*3500*/  IMAD.IADD R48, R50, 0x1, R17 ;  /* 0x0000000132307824 */ /* 0x000fe400078e0211 */
[----:B------:R-:W0:Y:S01]  /*3510*/  LDC.64 R16, c[0x0][0x390] ;  /* 0x0000e400ff107b82 */ /* 0x000e220000000a00 */
[----:B------:R-:W-:-:S02]  /*3520*/  ISETP.GT.AND P2, PT, R18, R47, PT ;  /* 0x0000002f1200720c */ /* 0x000fc40003f44270 */
[----:B------:R-:W1:Y:S05]  /*3530*/  SHFL.DOWN PT, R22, R48, 0x10, R47 ;  /* 0x0a00000030167989 */ /* 0x000e6a00000e002f */
[----:B------:R-:W-:Y:S02]  /*3540*/  VOTE.ALL P0, P0 ;  /* 0x0000000000ff7806 */ /* 0x000fe40000000000 */
[----:B0-----:R-:W-:Y:S02]  /*3550*/  IADD3 R44, P3, PT, R16, 0x100, RZ ;  /* 0x00000100102c7810 */ /* 0x001fe40007f7e0ff */
[----:B-1----:R-:W-:-:S03]  /*3560*/  SEL R19, R22, RZ, !P2 ;  /* 0x000000ff16137207 */ /* 0x002fc60005000000 */
[----:B------:R-:W-:Y:S02]  /*3570*/  IMAD.X R45, RZ, RZ, R17, P3 ;  /* 0x000000ffff2d7224 */ /* 0x000fe400018e0611 */
[----:B------:R-:W-:-:S07]  /*3580*/  IMAD.IADD R46, R48, 0x1, R19 ;  /* 0x00000001302e7824 */ /* 0x000fce00078e0213 */
.L_x_169:
[----:B------:R-:W-:Y:S05]  /*3590*/  @!P0 BRA `(.L_x_118) ;  /* 0x00000004002c8947 */ /* 0x000fea0003800000 */
[----:B------:R-:W-:-:S07]  /*35a0*/  IMAD.MOV.U32 R47, RZ, RZ, 0x3b8 ;  /* 0x000003b8ff2f7424 */ /* 0x000fce00078e00ff */
.L_x_124:
        /* <DEDUP_REMOVED lines=8> */
.L_x_172:
[----:B------:R-:W-:Y:S05]  /*3630*/  @!P0 BRA `(.L_x_120) ;  /* 0x0000000000748947 */ /* 0x000fea0003800000 */
[----:B------:R-:W-:-:S07]  /*3640*/  IMAD.MOV.U32 R20, RZ, RZ, R47 ;  /* 0x000000ffff147224 */ /* 0x000fce00078e002f */
.L_x_122:
        /* <DEDUP_REMOVED lines=27> */
.L_x_175:
[----:B------:R-:W-:Y:S05]  /*3800*/  @P0 BRA `(.L_x_122) ;  /* 0xfffffffc00900947 */ /* 0x000fea000383ffff */
.L_x_120:
[----:B------:R-:W-:Y:S01]  /*3810*/  UMOV UR5, 0xffffffff ;  /* 0xffffffff00057882 */ /* 0x000fe20000000000 */
[----:B------:R-:W-:Y:S02]  /*3820*/  ISETP.NE.AND P0, PT, R18, 0x65, PT ;  /* 0x000000651200780c */ /* 0x000fe40003f05270 */
[----:B------:R-:W-:Y:S11]  /*3830*/  BRA.DIV UR5, `(.L_x_123) ;  /* 0x0000001e051c7947 */ /* 0x000ff6000b800000 */
[----:B------:R-:W-:Y:S01]  /*3840*/  VOTE.ANY R21, PT, !P0 ;  /* 0x0000000000157806 */ /* 0x000fe200040e0100 */
[----:B------:R-:W-:Y:S02]  /*3850*/  VIADD R20, R38, 0x2 ;  /* 0x0000000226147836 */ /* 0x000fe40000000000 */
[----:B------:R-:W-:Y:S01]  /*3860*/  VIADD R43, R43, 0xffffffe0 ;  /* 0xffffffe02b2b7836 */ /* 0x000fe20000000000 */
[----:B------:R-:W-:-:S05]  /*3870*/  LOP3.LUT R21, R21, 0x80000000, R26, 0xec, !PT ;  /* 0x8000000015157812 */ /* 0x000fca00078eec1a */
        /* <DEDUP_REMOVED lines=28> */
.L_x_184:
[----:B------:R-:W-:Y:S05]  /*3a40*/  @P0 BRA `(.L_x_124) ;  /* 0xfffffff800d80947 */ /* 0x000fea000383ffff */
.L_x_118:
        /* <DEDUP_REMOVED lines=15> */
.L_x_112:
[----:B------:R-:W-:Y:S05]  /*3b40*/  WARPSYNC.ALL ;  /* 0x0000000000007948 */ /* 0x000fea0003800000 */
[----:B------:R-:W0:Y:S08]  /*3b50*/  S2UR UR5, SR_CgaCtaId ;  /* 0x00000000000579c3 */ /* 0x000e300000008800 */
[----:B------:R-:W-:Y:S01]  /*3b60*/  BAR.SYNC.DEFER_BLOCKING 0x0 ;  /* 0x0000000000007b1d */ /* 0x000fe20000010000 */
[----:B------:R-:W-:-:S05]  /*3b70*/  ISETP.NE.AND P0, PT, R2, RZ, PT ;  /* 0x000000ff0200720c */ /* 0x000fca0003f05270 */
[----:B------:R-:W-:Y:S02]  /*3b80*/  UMOV UR4, 0x400 ;  /* 0x0000040000047882 */ /* 0x000fe40000000000 */
[----:B0-----:R-:W-:-:S09]  /*3b90*/  ULEA UR4, UR5, UR4, 0x18 ;  /* 0x0000000405047291 */ /* 0x001fd2000f8ec0ff */
[----:B-1----:R-:W0:Y:S02]  /*3ba0*/  LDS R17, [UR4+0x4c] ;  /* 0x00004c04ff117984 */ /* 0x002e240008000800 */
[----:B0-----:R-:W-:-:S05]  /*3bb0*/  SEL R17, R17, RZ, P0 ;  /* 0x000000ff11117207 */ /* 0x001fca0000000000 */
[----:B------:R-:W-:-:S07]  /*3bc0*/  IMAD.IADD R17, R17, 0x1, R16 ;  /* 0x0000000111117824 */ /* 0x000fce00078e0210 */
.L_x_111:
[----:B------:R-:W-:Y:S01]  /*3bd0*/  IMAD.IADD R4, R4, 0x1, R17 ;  /* 0x0000000104047824 */ /* 0x000fe200078e0211 */
[----:B------:R-:W-:Y:S01]  /*3be0*/  BAR.SYNC.DEFER_BLOCKING 0x0 ;  /* 0x0000000000007b1d */ /* 0x000fe20000010000 */
[----:B------:R-:W-:Y:S02]  /*3bf0*/  ISETP.NE.AND P0, PT, R2, RZ, PT ;  /* 0x000000ff0200720c */ /* 0x000fe40003f05270 */
[----:B------:R-:W-:-:S05]  /*3c00*/  IMAD.IADD R5, R5, 0x1, R4 ;  /* 0x0000000105057824 */ /* 0x000fca00078e0204 */
[----:B------:R-:W0:Y:S01]  /*3c10*/  S2UR UR5, SR_CTAID.X ;  /* 0x00000000000579c3 */ /* 0x000e220000002500 */
[----:B------:R-:W-:Y:S01]  /*3c20*/  IMAD.IADD R6, R6, 0x1, R5 ;  /* 0x0000000106067824 */ /* 0x000fe200078e0205 */
[----:B------:R-:W1:Y:S03]  /*3c30*/  LDCU.64 UR6, c[0x0][0x388] ;  /* 0x00007100ff0677ac */ /* 0x000e660008000a00 */
[----:B------:R-:W-:-:S04]  /*3c40*/  IMAD.IADD R7, R7, 0x1, R6 ;  /* 0x0000000107077824 */ /* 0x000fc800078e0206 */
[----:B------:R-:W-:-:S04]  /*3c50*/  IMAD.IADD R8, R8, 0x1, R7 ;  /* 0x0000000108087824 */ /* 0x000fc800078e0207 */
[----:B------:R-:W-:-:S04]  /*3c60*/  IMAD.IADD R9, R9, 0x1, R8 ;  /* 0x0000000109097824 */ /* 0x000fc800078e0208 */
[----:B------:R-:W-:Y:S01]  /*3c70*/  IMAD.IADD R10, R10, 0x1, R9 ;  /* 0x000000010a0a7824 */ /* 0x000fe200078e0209 */
[----:B------:R2:W-:Y:S03]  /*3c80*/  STS.64 [R40], R4 ;  /* 0x0000000428007388 */ /* 0x0005e60000000a00 */
[----:B------:R-:W-:Y:S01]  /*3c90*/  IMAD.IADD R11, R11, 0x1, R10 ;  /* 0x000000010b0b7824 */ /* 0x000fe200078e020a */
[----:B------:R-:W-:Y:S03]  /*3ca0*/  STS.64 [R40+0x8], R6 ;  /* 0x0000080628007388 */ /* 0x000fe60000000a00 */
[----:B------:R-:W-:Y:S01]  /*3cb0*/  IMAD.IADD R12, R12, 0x1, R11 ;  /* 0x000000010c0c7824 */ /* 0x000fe200078e020b */
[----:B------:R3:W-:Y:S03]  /*3cc0*/  STS.64 [R40+0x10], R8 ;  /* 0x0000100828007388 */ /* 0x0007e60000000a00 */
[----:B------:R-:W-:Y:S01]  /*3cd0*/  IMAD.IADD R13, R13, 0x1, R12 ;  /* 0x000000010d0d7824 */ /* 0x000fe200078e020c */
[----:B------:R-:W-:Y:S01]  /*3ce0*/  STS.64 [R40+0x18], R10 ;  /* 0x0000180a28007388 */ /* 0x000fe20000000a00 */
[----:B--2---:R-:W0:Y:S02]  /*3cf0*/  LDC R4, c[0x0][0x398] ;  /* 0x0000e600ff047b82 */ /* 0x004e240000000800 */
[----:B------:R-:W-:Y:S01]  /*3d00*/  IMAD.IADD R14, R14, 0x1, R13 ;  /* 0x000000010e0e7824 */ /* 0x000fe200078e020d */
[----:B------:R2:W-:Y:S03]  /*3d10*/  STS.64 [R40+0x20], R12 ;  /* 0x0000200c28007388 */ /* 0x0005e60000000a00 */
[----:B------:R-:W-:Y:S01]  /*3d20*/  IMAD.IADD R15, R15, 0x1, R14 ;  /* 0x000000010f0f7824 */ /* 0x000fe200078e020e */
[----:B------:R-:W4:Y:S03]  /*3d30*/  S2R R5, SR_TID.X ;  /* 0x0000000000057919 */ /* 0x000f260000002100 */
[----:B------:R-:W-:Y:S01]  /*3d40*/  IMAD.IADD R28, R28, 0x1, R15 ;  /* 0x000000011c1c7824 */ /* 0x000fe200078e020f */
[----:B------:R-:W-:Y:S03]  /*3d50*/  STS.64 [R40+0x28], R14 ;  /* 0x0000280e28007388 */ /* 0x000fe60000000a00 */
[----:B------:R-:W-:Y:S01]  /*3d60*/  IMAD.IADD R29, R29, 0x1, R28 ;  /* 0x000000011d1d7824 */ /* 0x000fe200078e021c */
[----:B---3--:R-:W3:Y:S03]  /*3d70*/  S2R R8, SR_TID.X ;  /* 0x0000000000087919 */ /* 0x008ee60000002100 */
[----:B------:R-:W-:Y:S01]  /*3d80*/  IMAD.IADD R30, R30, 0x1, R29 ;  /* 0x000000011e1e7824 */ /* 0x000fe200078e021d */
[----:B------:R-:W-:Y:S03]  /*3d90*/  STS.64 [R40+0x30], R28 ;  /* 0x0000301c28007388 */ /* 0x000fe60000000a00 */
[----:B------:R-:W-:-:S02]  /*3da0*/  IMAD.IADD R31, R31, 0x1, R30 ;  /* 0x000000011f1f7824 */ /* 0x000fc400078e021e */
[----:B0-----:R-:W-:Y:S02]  /*3db0*/  VIADD R4, R4, UR5 ;  /* 0x0000000504047c36 */ /* 0x001fe40008000000 */
[----:B------:R-:W-:Y:S01]  /*3dc0*/  IMAD.IADD R32, R32, 0x1, R31 ;  /* 0x0000000120207824 */ /* 0x000fe200078e021f */
[----:B------:R-:W-:Y:S01]  /*3dd0*/  STS.64 [R40+0x38], R30 ;  /* 0x0000381e28007388 */ /* 0x000fe20000000a00 */
[----:B--2---:R-:W-:Y:S02]  /*3de0*/  IMAD R12, R4, 0x2100, RZ ;  /* 0x00002100040c7824 */ /* 0x004fe400078e02ff */
[----:B------:R-:W-:-:S04]  /*3df0*/  IMAD.IADD R33, R33, 0x1, R32 ;  /* 0x0000000121217824 */ /* 0x000fc800078e0220 */
[----:B------:R-:W-:Y:S01]  /*3e00*/  IMAD.IADD R34, R34, 0x1, R33 ;  /* 0x0000000122227824 */ /* 0x000fe200078e0221 */
[----:B------:R-:W-:Y:S03]  /*3e10*/  STS.64 [R40+0x40], R32 ;  /* 0x0000402028007388 */ /* 0x000fe60000000a00 */
[----:B------:R-:W-:Y:S01]  /*3e20*/  IMAD.IADD R35, R35, 0x1, R34 ;  /* 0x0000000123237824 */ /* 0x000fe200078e0222 */
[C---:B----4-:R-:W-:Y:S02]  /*3e30*/  LOP3.LUT R4, R5.reuse, 0x3e0, RZ, 0xc0, !PT ;  /* 0x000003e005047812 */ /* 0x050fe400078ec0ff */
[----:B------:R-:W-:Y:S01]  /*3e40*/  LOP3.LUT R6, R5, 0x1f, RZ, 0xc0, !PT ;  /* 0x0000001f05067812 */ /* 0x000fe200078ec0ff */
[----:B------:R-:W-:Y:S01]  /*3e50*/  IMAD.IADD R36, R36, 0x1, R35 ;  /* 0x0000000124247824 */ /* 0x000fe200078e0223 */
[----:B------:R-:W-:Y:S03]  /*3e60*/  STS.64 [R40+0x48], R34 ;  /* 0x0000482228007388 */ /* 0x000fe60000000a00 */
[----:B------:R-:W-:Y:S01]  /*3e70*/  IMAD.IADD R37, R37, 0x1, R36 ;  /* 0x0000000125257824 */ /* 0x000fe200078e0224 */
[----:B---3--:R-:W-:Y:S01]  /*3e80*/  LOP3.LUT R10, R8, 0x1f, RZ, 0xc0, !PT ;  /* 0x0000001f080a7812 */ /* 0x008fe200078ec0ff */
[----:B------:R-:W-:-:S03]  /*3e90*/  IMAD R6, R4, 0x16, R6 ;  /* 0x0000001604067824 */ /* 0x000fc600078e0206 */
[----:B------:R-:W-:Y:S01]  /*3ea0*/  STS.64 [R40+0x50], R36 ;  /* 0x0000502428007388 */ /* 0x000fe20000000a00 */
        /* <DEDUP_REMOVED lines=22> */
[----:B------:R0:W-:Y:S04]  /*4010*/  LDS R21, [R41+0xa80] ;  /* 0x000a800029157984 */ /* 0x0001e80000000800 */
[----:B------:R2:W-:Y:S01]  /*4020*/  @!P0 STS [UR4+0x8400], R0 ;  /* 0x00840000ff008988 */ /* 0x0005e20008000804 */
[----:B------:R-:W-:Y:S01]  /*4030*/  BAR.SYNC.DEFER_BLOCKING 0x0 ;  /* 0x0000000000007b1d */ /* 0x000fe20000010000 */
[----:B0-----:R-:W-:Y:S01]  /*4040*/  LOP3.LUT R41, R8, 0x3e0, RZ, 0xc0, !PT ;  /* 0x000003e008297812 */ /* 0x001fe200078ec0ff */
[----:B------:R-:W-:Y:S01]  /*4050*/  VIADD R8, R6, 0x80 ;  /* 0x0000008006087836 */ /* 0x000fe20000000000 */
[----:B------:R-:W-:-:S03]  /*4060*/  IADD3 R5, P0, PT, R12, R3, RZ ;  /* 0x000000030c057210 */ /* 0x000fc60007f1e0ff */
[----:B------:R-:W-:Y:S02]  /*4070*/  IMAD R10, R41, 0x16, R10 ;  /* 0x00000016290a7824 */ /* 0x000fe400078e020a */
[----:B------:R-:W-:Y:S02]  /*4080*/  VIADD R41, R6, 0x20 ;  /* 0x0000002006297836 */ /* 0x000fe40000000000 */
[----:B--2---:R-:W-:Y:S01]  /*4090*/  IMAD.X R0, RZ, RZ, RZ, P0 ;  /* 0x000000ffff007224 */ /* 0x004fe200000e06ff */
[----:B-1----:R-:W-:-:S04]  /*40a0*/  LEA R4, P0, R5, UR6, 0x2 ;  /* 0x0000000605047c11 */ /* 0x002fc8000f8010ff */
[----:B------:R-:W-:Y:S01]  /*40b0*/  LEA.HI.X R5, R5, UR7, R0, 0x2, P0 ;  /* 0x0000000705057c11 */ /* 0x000fe200080f1400 */
[----:B------:R-:W-:Y:S01]  /*40c0*/  VIADD R0, R10, 0xe0 ;  /* 0x000000e00a007836 */ /* 0x000fe20000000000 */
[----:B------:R-:W0:Y:S02]  /*40d0*/  LDS R2, [UR4+0x8400] ;  /* 0x00840004ff027984 */ /* 0x000e240008000800 */
[-C--:B0-----:R-:W-:Y:S01]  /*40e0*/  ISETP.GE.AND P6, PT, R3, R2.reuse, PT ;  /* 0x000000020300720c */ /* 0x081fe20003fc6270 */
[C---:B------:R-:W-:Y:S01]  /*40f0*/  VIADD R3, R6.reuse, 0xa0 ;  /* 0x000000a006037836 */ /* 0x040fe20000000000 */
[-C--:B------:R-:W-:Y:S01]  /*4100*/  ISETP.GE.AND P5, PT, R41, R2.reuse, PT ;  /* 0x000000022900720c */ /* 0x080fe20003fa6270 */
[----:B------:R-:W-:Y:S01]  /*4110*/  VIADD R41, R6, 0xc0 ;  /* 0x000000c006297836 */ /* 0x000fe20000000000 */
[-C--:B------:R-:W-:Y:S01]  /*4120*/  ISETP.GE.AND P0, PT, R8, R2.reuse, PT ;  /* 0x000000020800720c */ /* 0x080fe20003f06270 */
[----:B------:R-:W-:Y:S01]  /*4130*/  VIADD R8, R10, 0x40 ;  /* 0x000000400a087836 */ /* 0x000fe20000000000 */
[-C--:B------:R-:W-:Y:S01]  /*4140*/  ISETP.GE.AND P4, PT, R3, R2.reuse, PT ;  /* 0x000000020300720c */ /* 0x080fe20003f86270 */
[C---:B------:R-:W-:Y:S01]  /*4150*/  VIADD R3, R6.reuse, 0x100 ;  /* 0x0000010006037836 */ /* 0x040fe20000000000 */
[-C--:B------:R-:W-:Y:S01]  /*4160*/  ISETP.GE.AND P2, PT, R41, R2.reuse, PT ;  /* 0x000000022900720c */ /* 0x080fe20003f46270 */
[----:B------:R-:W-:Y:S01]  /*4170*/  VIADD R41, R6, 0x120 ;  /* 0x0000012006297836 */ /* 0x000fe20000000000 */
[----:B------:R-:W-:-:S02]  /*4180*/  ISETP.GE.AND P3, PT, R8, R2, PT ;  /* 0x000000020800720c */ /* 0x000fc40003f66270 */
[-C--:B------:R-:W-:Y:S01]  /*4190*/  ISETP.GE.AND P1, PT, R0, R2.reuse, PT ;  /* 0x000000020000720c */ /* 0x080fe20003f26270 */
[----:B------:R-:W-:Y:S01]  /*41a0*/  @!P6 STG.E desc[UR8][R4.64], R45 ;  /* 0x0000002d0400e986 */ /* 0x000fe2000c101908 */
[-C--:B------:R-:W-:Y:S01]  /*41b0*/  ISETP.GE.AND P6, PT, R3, R2.reuse, PT ;  /* 0x000000020300720c */ /* 0x080fe20003fc6270 */
[----:B------:R-:W-:Y:S02]  /*41c0*/  VIADD R3, R6, 0x140 ;  /* 0x0000014006037836 */ /* 0x000fe40000000000 */
[----:B------:R-:W-:Y:S01]  /*41d0*/  @!P5 STG.E desc[UR8][R4.64+0x80], R47 ;  /* 0x0000802f0400d986 */ /* 0x000fe2000c101908 */
[-C--:B------:R-:W-:Y:S01]  /*41e0*/  ISETP.GE.AND P5, PT, R41, R2.reuse, PT ;  /* 0x000000022900720c */ /* 0x080fe20003fa6270 */
[C---:B------:R-:W-:Y:S02]  /*41f0*/  VIADD R41, R10.reuse, 0x160 ;  /* 0x000001600a297836 */ /* 0x040fe40000000000 */
[----:B------:R-:W-:Y:S01]  /*4200*/  @!P0 STG.E desc[UR8][R4.64+0x200], R49 ;  /* 0x0002003104008986 */ /* 0x000fe2000c101908 */
[----:B------:R-:W-:Y:S01]  /*4210*/  ISETP.GE.AND P0, PT, R3, R2, PT ;  /* 0x000000020300720c */ /* 0x000fe20003f06270 */
[----:B------:R-:W-:-:S02]  /*4220*/  VIADD R3, R10, 0x180 ;  /* 0x000001800a037836 */ /* 0x000fc40000000000 */
[----:B------:R-:W-:Y:S01]  /*4230*/  @!P4 STG.E desc[UR8][R4.64+0x280], R51 ;  /* 0x000280330400c986 */ /* 0x000fe2000c101908 */
[-C--:B------:R-:W-:Y:S01]  /*4240*/  ISETP.GE.AND P4, PT, R41, R2.reuse, PT ;  /* 0x000000022900720c */ /* 0x080fe20003f86270 */
[C---:B------:R-:W-:Y:S02]  /*4250*/  VIADD R41, R10.reuse, 0x60 ;  /* 0x000000600a297836 */ /* 0x040fe40000000000 */
[----:B------:R-:W-:Y:S01]  /*4260*/  @!P2 STG.E desc[UR8][R4.64+0x300], R53 ;  /* 0x000300350400a986 */ /* 0x000fe2000c101908 */
[-C--:B------:R-:W-:Y:S01]  /*4270*/  ISETP.GE.AND P2, PT, R3, R2.reuse, PT ;  /* 0x000000020300720c */ /* 0x080fe20003f46270 */
[C---:B------:R-:W-:Y:S02]  /*4280*/  VIADD R3, R10.reuse, 0x1a0 ;  /* 0x000001a00a037836 */ /* 0x040fe40000000000 */
[----:B------:R0:W-:Y:S01]  /*4290*/  @!P3 STG.E desc[UR8][R4.64+0x100], R43 ;  /* 0x0001002b0400b986 */ /* 0x0001e2000c101908 */
[----:B------:R-:W-:Y:S01]  /*42a0*/  ISETP.GE.AND P3, PT, R41, R2, PT ;  /* 0x000000022900720c */ /* 0x000fe20003f66270 */
[----:B------:R-:W-:-:S02]  /*42b0*/  VIADD R41, R10, 0x1c0 ;  /* 0x000001c00a297836 */ /* 0x000fc40000000000 */
[----:B------:R1:W-:Y:S01]  /*42c0*/  @!P1 STG.E desc[UR8][R4.64+0x380], R37 ;  /* 0x0003802504009986 */ /* 0x0003e2000c101908 */
[-C--:B------:R-:W-:Y:S01]  /*42d0*/  ISETP.GE.AND P1, PT, R3, R2.reuse, PT ;  /* 0x000000020300720c */ /* 0x080fe20003f26270 */
[C---:B------:R-:W-:Y:S02]  /*42e0*/  VIADD R3, R6.reuse, 0x1e0 ;  /* 0x000001e006037836 */ /* 0x040fe40000000000 */
[----:B------:R1:W-:Y:S03]  /*42f0*/  @!P5 STG.E desc[UR8][R4.64+0x480], R33 ;  /* 0x000480210400d986 */ /* 0x0003e6000c101908 */
[-C--:B------:R-:W-:Y:S01]  /*4300*/  ISETP.GE.AND P5, PT, R3, R2.reuse, PT ;  /* 0x000000020300720c */ /* 0x080fe20003fa6270 */
[C---:B------:R-:W-:Y:S01]  /*4310*/  VIADD R3, R6.reuse, 0x240 ;  /* 0x0000024006037836 */ /* 0x040fe20000000000 */
[----:B------:R1:W-:Y:S01]  /*4320*/  @!P6 STG.E desc[UR8][R4.64+0x400], R35 ;  /* 0x000400230400e986 */ /* 0x0003e2000c101908 */
[----:B------:R-:W-:Y:S01]  /*4330*/  ISETP.GE.AND P6, PT, R41, R2, PT ;  /* 0x000000022900720c */ /* 0x000fe20003fc6270 */
[----:B------:R-:W-:-:S02]  /*4340*/  VIADD R41, R6, 0x200 ;  /* 0x0000020006297836 */ /* 0x000fc40000000000 */
[----:B------:R1:W-:Y:S01]  /*4350*/  @!P3 STG.E desc[UR8][R4.64+0x180], R29 ;  /* 0x0001801d0400b986 */ /* 0x0003e2000c101908 */
[-C--:B------:R-:W-:Y:S01]  /*4360*/  ISETP.GE.AND P3, PT, R3, R2.reuse, PT ;  /* 0x000000020300720c */ /* 0x080fe20003f66270 */
[----:B------:R-:W-:Y:S02]  /*4370*/  VIADD R3, R6, 0x280 ;  /* 0x0000028006037836 */ /* 0x000fe40000000000 */
[----:B------:R1:W-:Y:S01]  /*4380*/  @!P1 STG.E desc[UR8][R4.64+0x680], R25 ;  /* 0x0006801904009986 */ /* 0x0003e2000c101908 */
[----:B0-----:R-:W-:Y:S02]  /*4390*/  VIADD R43, R10, 0x220 ;  /* 0x000002200a2b7836 */ /* 0x001fe40000000000 */
[-C--:B------:R-:W-:Y:S01]  /*43a0*/  ISETP.GE.AND P1, PT, R3, R2.reuse, PT ;  /* 0x000000020300720c */ /* 0x080fe20003f26270 */
        /* <DEDUP_REMOVED lines=18> */
.L_x_98:
[----:B------:R-:W-:Y:S01]  /*44d0*/  BSSY B1, `(.L_x_125) ;  /* 0x0000006000017945 */ /* 0x000fe20003800000 */
[----:B------:R-:W-:Y:S01]  /*44e0*/  PLOP3.LUT P0, PT, P0, PT, PT, 0x8, 0x80 ;  /* 0x000000000080781c */ /* 0x000fe2000070e170 */
[----:B------:R-:W-:-:S12]  /*44f0*/  IMAD.MOV.U32 R21, RZ, RZ, -0x1 ;  /* 0xffffffffff157424 */ /* 0x000fd800078e00ff */
[----:B------:R-:W-:Y:S05]  /*4500*/  WARPSYNC.COLLECTIVE R21, `(.L_x_126) ;  /* 0x0000000015087348 */ /* 0x000fea0003c00000 */
[----:B------:R-:W-:Y:S01]  /*4510*/  VOTE.ANY P0, P0 ;  /* 0x0000000000ff7806 */ /* 0x000fe20000000100 */
[----:B------:R-:W-:-:S12]  /*4520*/  ENDCOLLECTIVE ;  /* 0x000000000000791b */ /* 0x000fd80003800000 */
.L_x_126:
[----:B------:R-:W-:Y:S05]  /*4530*/  BSYNC B1 ;  /* 0x0000000000017941 */ /* 0x000fea0003800000 */
.L_x_125:
[----:B------:R-:W-:Y:S05]  /*4540*/  BRA `(.L_x_127) ;  /* 0xffffffc800747947 */ /* 0x000fea000383ffff */
.L_x_100:
[----:B------:R-:W-:Y:S01]  /*4550*/  BSSY B1, `(.L_x_128) ;  /* 0x0000006000017945 */ /* 0x000fe20003800000 */
[----:B------:R-:W-:Y:S01]  /*4560*/  PLOP3.LUT P0, PT, P0, PT, PT, 0x8, 0x80 ;  /* 0x000000000080781c */ /* 0x000fe2000070e170 */
[----:B------:R-:W-:-:S12]  /*4570*/  IMAD.MOV.U32 R21, RZ, RZ, -0x1 ;  /* 0xffffffffff157424 */ /* 0x000fd800078e00ff */
[----:B------:R-:W-:Y:S05]  /*4580*/  WARPSYNC.COLLECTIVE R21, `(.L_x_129) ;  /* 0x0000000015087348 */ /* 0x000fea0003c00000 */
[----:B------:R-:W-:Y:S01]  /*4590*/  VOTE.ANY P0, P0 ;  /* 0x0000000000ff7806 */ /* 0x000fe20000000100 */
[----:B------:R-:W-:-:S12]  /*45a0*/  ENDCOLLECTIVE ;  /* 0x000000000000791b */ /* 0x000fd80003800000 */
.L_x_129:
[----:B------:R-:W-:Y:S05]  /*45b0*/  BSYNC B1 ;  /* 0x0000000000017941 */ /* 0x000fea0003800000 */
.L_x_128:
[----:B------:R-:W-:Y:S05]  /*45c0*/  BRA `(.L_x_130) ;  /* 0xffffffc800c87947 */ /* 0x000fea000383ffff */
.L_x_102:
[----:B------:R-:W0:Y:S01]  /*45d0*/  S2R R25, SR_GEMASK ;  /* 0x0000000000197919 */ /* 0x000e220000003c00 */
[----:B------:R-:W-:Y:S01]  /*45e0*/  BSSY B1, `(.L_x_131) ;  /* 0x0000006000017945 */ /* 0x000fe20003800000 */
[----:B------:R-:W-:Y:S01]  /*45f0*/  PLOP3.LUT P0, PT, P0, PT, PT, 0x8, 0x80 ;  /* 0x000000000080781c */ /* 0x000fe2000070e170 */
[----:B------:R-:W-:-:S12]  /*4600*/  IMAD.MOV.U32 R21, RZ, RZ, -0x1 ;  /* 0xffffffffff157424 */ /* 0x000fd800078e00ff */
[----:B0-----:R-:W-:Y:S05]  /*4610*/  WARPSYNC.COLLECTIVE R21, `(.L_x_132) ;  /* 0x0000000015087348 */ /* 0x001fea0003c00000 */
[----:B------:R-:W-:Y:S01]  /*4620*/  VOTE.ANY R21, PT, P0 ;  /* 0x0000000000157806 */ /* 0x000fe200000e0100 */
[----:B0-----:R-:W-:Y:S06]  /*4630*/  ENDCOLLECTIVE ;  /* 0x000000000000791b */ /* 0x001fec0003800000 */
.L_x_132:
[----:B------:R-:W-:Y:S05]  /*4640*/  BSYNC B1 ;  /* 0x0000000000017941 */ /* 0x000fea0003800000 */
.L_x_131:
[----:B------:R-:W-:Y:S01]  /*4650*/  LOP3.LUT R21, R21, 0x80000000, R25, 0xec, !PT ;  /* 0x8000000015157812 */ /* 0x000fe200078eec19 */
[----:B------:R-:W-:Y:S02]  /*4660*/  IMAD.MOV.U32 R20, RZ, RZ, R29 ;  /* 0x000000ffff147224 */ /* 0x000fe400078e001d */
[----:B------:R-:W-:Y:S02]  /*4670*/  VIADD R41, R39, 0x2 ;  /* 0x0000000227297836 */ /* 0x000fe40000000000 */
[----:B------:R-:W-:Y:S02]  /*4680*/  VIADD R16, R21, 0xffffffff ;  /* 0xffffffff15107836 */ /* 0x000fe40000000000 */
[C---:B------:R-:W-:Y:S02]  /*4690*/  VIADD R40, R39.reuse, 0x4 ;  /* 0x0000000427287836 */ /* 0x040fe40000000000 */
[----:B------:R-:W-:Y:S01]  /*46a0*/  VIADD R30, R39, 0x8 ;  /* 0x00000008271e7836 */ /* 0x000fe20000000000 */
[----:B------:R-:W-:Y:S01]  /*46b0*/  LOP3.LUT R48, R21, R16, RZ, 0xc, !PT ;  /* 0x0000001015307212 */ /* 0x000fe200078e0cff */
[----:B------:R-:W-:-:S02]  /*46c0*/  IMAD.MOV.U32 R16, RZ, RZ, 0x1 ;  /* 0x00000001ff107424 */ /* 0x000fc400078e00ff */
[----:B------:R-:W-:-:S03]  /*46d0*/  IMAD.MOV.U32 R21, RZ, RZ, -0x1 ;  /* 0xffffffffff157424 */ /* 0x000fc600078e00ff */
[----:B------:R-:W0:Y:S02]  /*46e0*/  POPC R48, R48 ;  /* 0x0000003000307309 */ /* 0x000e240000000000 */
[----:B0-----:R-:W-:Y:S01]  /*46f0*/  IMAD.MOV.U32 R17, RZ, RZ, R48 ;  /* 0x000000ffff117224 */ /* 0x001fe200078e0030 */
[----:B------:R-:W-:-:S13]  /*4700*/  ISETP.GE.AND P0, PT, R39, R48, PT ;  /* 0x000000302700720c */ /* 0x000fda0003f06270 */
[----:B------:R-:W-:Y:S05]  /*4710*/  WARPSYNC.COLLECTIVE R21, `(.L_x_133) ;  /* 0x0000000015087348 */ /* 0x000fea0003c00000 */
[----:B------:R0:W1:Y:S02]  /*4720*/  SHFL.DOWN P3, R22, R20, R16, R17 ;  /* 0x0800001014167389 */ /* 0x0000640000060011 */
[----:B01----:R-:W-:Y:S05]  /*4730*/  ENDCOLLECTIVE ;  /* 0x000000000000791b */ /* 0x003fea0003800000 */
.L_x_133:
        /* <DEDUP_REMOVED lines=8> */
.L_x_134:
[----:B------:R-:W-:Y:S01]  /*47c0*/  IMAD.MOV.U32 R16, RZ, RZ, 0x4 ;  /* 0x00000004ff107424 */ /* 0x000fe200078e00ff */
[----:B------:R-:W-:Y:S02]  /*47d0*/  SEL R22, R22, RZ, !P0 ;  /* 0x000000ff16167207 */ /* 0x000fe40004000000 */
[----:B------:R-:W-:-:S03]  /*47e0*/  ISETP.GT.AND P0, PT, R40, R48, PT ;  /* 0x000000302800720c */ /* 0x000fc60003f04270 */
[----:B------:R-:W-:Y:S02]  /*47f0*/  IMAD.IADD R45, R43, 0x1, R22 ;  /* 0x000000012b2d7824 */ /* 0x000fe400078e0216 */
[----:B------:R-:W-:Y:S02]  /*4800*/  VIADD R43, R39, 0x10 ;  /* 0x00000010272b7836 */ /* 0x000fe40000000000 */
[----:B------:R-:W-:-:S03]  /*4810*/  IMAD.MOV.U32 R20, RZ, RZ, R45 ;  /* 0x000000ffff147224 */ /* 0x000fc600078e002d */
[----:B------:R-:W-:-:S13]  /*4820*/  ISETP.GT.AND P2, PT, R43, R48, PT ;  /* 0x000000302b00720c */ /* 0x000fda0003f44270 */
[----:B------:R-:W-:Y:S05]  /*4830*/  WARPSYNC.COLLECTIVE R21, `(.L_x_135) ;  /* 0x0000000015087348 */ /* 0x000fea0003c00000 */
[----:B------:R0:W1:Y:S02]  /*4840*/  SHFL.DOWN P3, R22, R20, R16, R17 ;  /* 0x0800001014167389 */ /* 0x0000640000060011 */
[----:B01----:R-:W-:Y:S05]  /*4850*/  ENDCOLLECTIVE ;  /* 0x000000000000791b */ /* 0x003fea0003800000 */
.L_x_135:
        /* <DEDUP_REMOVED lines=8> */
.L_x_136:
[----:B------:R-:W-:Y:S01]  /*48e0*/  IMAD.MOV.U32 R16, RZ, RZ, 0x10 ;  /* 0x00000010ff107424 */ /* 0x000fe200078e00ff */
[----:B------:R-:W-:Y:S02]  /*48f0*/  SEL R22, R22, RZ, !P0 ;  /* 0x000000ff16167207 */ /* 0x000fe40004000000 */
[----:B------:R-:W-:-:S03]  /*4900*/  ISETP.NE.AND P0, PT, R28, 0x65, PT ;  /* 0x000000651c00780c */ /* 0x000fc60003f05270 */
[----:B------:R-:W-:Y:S02]  /*4910*/  IMAD.IADD R47, R29, 0x1, R22 ;  /* 0x000000011d2f7824 */ /* 0x000fe400078e0216 */
[----:B------:R-:W0:Y:S02]  /*4920*/  LDC.64 R28, c[0x0][0x390] ;  /* 0x0000e400ff1c7b82 */ /* 0x000e240000000a00 */
[----:B------:R-:W-:-:S07]  /*4930*/  IMAD.MOV.U32 R20, RZ, RZ, R47 ;  /* 0x000000ffff147224 */ /* 0x000fce00078e002f */
[----:B0-----:R-:W-:Y:S05]  /*4940*/  WARPSYNC.COLLECTIVE R21, `(.L_x_137) ;  /* 0x0000000015087348 */ /* 0x001fea0003c00000 */
[----:B------:R1:W2:Y:S02]  /*4950*/  SHFL.DOWN P3, R22, R20, R16, R17 ;  /* 0x0800001014167389 */ /* 0x0002a40000060011 */
[----:B012---:R-:W-:Y:S05]  /*4960*/  ENDCOLLECTIVE ;  /* 0x000000000000791b */ /* 0x007fea0003800000 */
.L_x_137:
[----:B------:R-:W-:Y:S05]  /*4970*/  WARPSYNC.COLLECTIVE R21, `(.L_x_138) ;  /* 0x0000000015087348 */ /* 0x000fea0003c00000 */
[----:B------:R-:W-:Y:S01]  /*4980*/  VOTE.ALL P0, P0 ;  /* 0x0000000000ff7806 */ /* 0x000fe20000000000 */
[----:B------:R-:W-:-:S12]  /*4990*/  ENDCOLLECTIVE ;  /* 0x000000000000791b */ /* 0x000fd80003800000 */
.L_x_138:
[----:B------:R-:W-:Y:S02]  /*49a0*/  IADD3 R44, P3, PT, R28, 0x100, RZ ;  /* 0x000001001c2c7810 */ /* 0x000fe40007f7e0ff */
[----:B------:R-:W-:-:S03]  /*49b0*/  SEL R22, R22, RZ, !P2 ;  /* 0x000000ff16167207 */ /* 0x000fc60005000000 */
[----:B------:R-:W-:Y:S02]  /*49c0*/  IMAD.X R45, RZ, RZ, R29, P3 ;  /* 0x000000ffff2d7224 */ /* 0x000fe400018e061d */
[----:B------:R-:W-:Y:S01]  /*49d0*/  IMAD.IADD R46, R47, 0x1, R22 ;  /* 0x000000012f2e7824 */ /* 0x000fe200078e0216 */
[----:B------:R-:W-:Y:S06]  /*49e0*/  BRA `(.L_x_139) ;  /* 0xffffffc8005c7947 */ /* 0x000fec000383ffff */
.L_x_104:
[----:B------:R-:W-:Y:S01]  /*49f0*/  BSSY B1, `(.L_x_140) ;  /* 0x0000006000017945 */ /* 0x000fe20003800000 */
[----:B------:R-:W-:Y:S01]  /*4a00*/  PLOP3.LUT P0, PT, P0, PT, PT, 0x8, 0x80 ;  /* 0x000000000080781c */ /* 0x000fe2000070e170 */
[----:B------:R-:W-:-:S12]  /*4a10*/  IMAD.MOV.U32 R21, RZ, RZ, -0x1 ;  /* 0xffffffffff157424 */ /* 0x000fd800078e00ff */
[----:B------:R-:W-:Y:S05]  /*4a20*/  WARPSYNC.COLLECTIVE R21, `(.L_x_141) ;  /* 0x0000000015087348 */ /* 0x000fea0003c00000 */
[----:B------:R-:W-:Y:S01]  /*4a30*/  VOTE.ANY P0, P0 ;  /* 0x0000000000ff7806 */ /* 0x000fe20000000100 */
[----:B------:R-:W-:-:S12]  /*4a40*/  ENDCOLLECTIVE ;  /* 0x000000000000791b */ /* 0x000fd80003800000 */
.L_x_141:
[----:B------:R-:W-:Y:S05]  /*4a50*/  BSYNC B1 ;  /* 0x0000000000017941 */ /* 0x000fea0003800000 */
.L_x_140:
[----:B------:R-:W-:Y:S05]  /*4a60*/  BRA `(.L_x_142) ;  /* 0xffffffc800647947 */ /* 0x000fea000383ffff */
.L_x_106:
[----:B------:R-:W-:Y:S01]  /*4a70*/  BSSY B1, `(.L_x_143) ;  /* 0x0000006000017945 */ /* 0x000fe20003800000 */
[----:B------:R-:W-:Y:S01]  /*4a80*/  PLOP3.LUT P0, PT, P0, PT, PT, 0x8, 0x80 ;  /* 0x000000000080781c */ /* 0x000fe2000070e170 */
[----:B------:R-:W-:-:S12]  /*4a90*/  IMAD.MOV.U32 R21, RZ, RZ, -0x1 ;  /* 0xffffffffff157424 */ /* 0x000fd800078e00ff */
[----:B------:R-:W-:Y:S05]  /*4aa0*/  WARPSYNC.COLLECTIVE R21, `(.L_x_144) ;  /* 0x0000000015087348 */ /* 0x000fea0003c00000 */
[----:B------:R-:W-:Y:S01]  /*4ab0*/  VOTE.ANY P0, P0 ;  /* 0x0000000000ff7806 */ /* 0x000fe20000000100 */
[----:B------:R-:W-:-:S12]  /*4ac0*/  ENDCOLLECTIVE ;  /* 0x000000000000791b */ /* 0x000fd80003800000 */
.L_x_144:
[----:B------:R-:W-:Y:S05]  /*4ad0*/  BSYNC B1 ;  /* 0x0000000000017941 */ /* 0x000fea0003800000 */
.L_x_143:
[----:B------:R-:W-:Y:S05]  /*4ae0*/  BRA `(.L_x_145) ;  /* 0xffffffc800b87947 */ /* 0x000fea000383ffff */
.L_x_108:
[----:B------:R-:W-:Y:S01]  /*4af0*/  BSSY B1, `(.L_x_146) ;  /* 0x0000006000017945 */ /* 0x000fe20003800000 */
[----:B------:R-:W-:Y:S01]  /*4b00*/  PLOP3.LUT P0, PT, P0, PT, PT, 0x8, 0x80 ;  /* 0x000000000080781c */ /* 0x000fe2000070e170 */
[----:B------:R-:W-:-:S12]  /*4b10*/  IMAD.MOV.U32 R21, RZ, RZ, -0x1 ;  /* 0xffffffffff157424 */ /* 0x000fd800078e00ff */
[----:B------:R-:W-:Y:S05]  /*4b20*/  WARPSYNC.COLLECTIVE R21, `(.L_x_147) ;  /* 0x0000000015087348 */ /* 0x000fea0003c00000 */
[----:B------:R-:W-:Y:S01]  /*4b30*/  VOTE.ANY R21, PT, P0 ;  /* 0x0000000000157806 */ /* 0x000fe200000e0100 */
[----:B------:R-:W-:Y:S06]  /*4b40*/  ENDCOLLECTIVE ;  /* 0x000000000000791b */ /* 0x000fec0003800000 */
.L_x_147:
[----:B------:R-:W-:Y:S05]  /*4b50*/  BSYNC B1 ;  /* 0x0000000000017941 */ /* 0x000fea0003800000 */
.L_x_146:
[----:B------:R-:W-:Y:S01]  /*4b60*/  LOP3.LUT R21, R21, 0x80000000, R25, 0xec, !PT ;  /* 0x8000000015157812 */ /* 0x000fe200078eec19 */
[----:B------:R-:W-:Y:S02]  /*4b70*/  IMAD.MOV.U32 R20, RZ, RZ, R29 ;  /* 0x000000ffff147224 */ /* 0x000fe400078e001d */
[----:B------:R-:W-:Y:S02]  /*4b80*/  VIADD R24, R24, 0xffffffe0 ;  /* 0xffffffe018187836 */ /* 0x000fe40000000000 */
[----:B------:R-:W-:-:S05]  /*4b90*/  VIADD R16, R21, 0xffffffff ;  /* 0xffffffff15107836 */ /* 0x000fca0000000000 */
[----:B------:R-:W-:Y:S01]  /*4ba0*/  LOP3.LUT R49, R21, R16, RZ, 0xc, !PT ;  /* 0x0000001015317212 */ /* 0x000fe200078e0cff */
[----:B------:R-:W-:Y:S02]  /*4bb0*/  IMAD.MOV.U32 R16, RZ, RZ, 0x1 ;  /* 0x00000001ff107424 */ /* 0x000fe400078e00ff */
[----:B------:R-:W-:Y:S01]  /*4bc0*/  IMAD.MOV.U32 R21, RZ, RZ, -0x1 ;  /* 0xffffffffff157424 */ /* 0x000fe200078e00ff */
[----:B------:R0:W1:Y:S06]  /*4bd0*/  POPC R17, R49 ;  /* 0x0000003100117309 */ /* 0x00006c0000000000 */
[----:B01----:R-:W-:Y:S05]  /*4be0*/  WARPSYNC.COLLECTIVE R21, `(.L_x_148) ;  /* 0x0000000015087348 */ /* 0x003fea0003c00000 */
[----:B-1----:R1:W2:Y:S02]  /*4bf0*/  SHFL.DOWN P3, R22, R20, R16, R17 ;  /* 0x0800001014167389 */ /* 0x0022a40000060011 */
[----:B012---:R-:W-:Y:S05]  /*4c00*/  ENDCOLLECTIVE ;  /* 0x000000000000791b */ /* 0x007fea0003800000 */
.L_x_148:
[----:B------:R-:W-:Y:S01]  /*4c10*/  ISETP.GE.AND P0, PT, R39, R17, PT ;  /* 0x000000112700720c */ /* 0x000fe20003f06270 */
[----:B------:R-:W-:-:S03]  /*4c20*/  IMAD.MOV.U32 R16, RZ, RZ, 0x2 ;  /* 0x00000002ff107424 */ /* 0x000fc600078e00ff */
[----:B------:R-:W-:Y:S02]  /*4c30*/  SEL R22, R22, RZ, !P0 ;  /* 0x000000ff16167207 */ /* 0x000fe40004000000 */
[----:B------:R-:W-:-:S03]  /*4c40*/  ISETP.GT.AND P0, PT, R41, R17, PT ;  /* 0x000000112900720c */ /* 0x000fc60003f04270 */
[----:B------:R-:W-:-:S04]  /*4c50*/  IMAD.IADD R48, R22, 0x1, R29 ;  /* 0x0000000116307824 */ /* 0x000fc800078e021d */
[----:B------:R-:W-:-:S07]  /*4c60*/  IMAD.MOV.U32 R20, RZ, RZ, R48 ;  /* 0x000000ffff147224 */ /* 0x000fce00078e0030 */
[----:B------:R-:W-:Y:S05]  /*4c70*/  WARPSYNC.COLLECTIVE R21, `(.L_x_149) ;  /* 0x0000000015087348 */ /* 0x000fea0003c00000 */
[----:B------:R0:W1:Y:S02]  /*4c80*/  SHFL.DOWN P3, R22, R20, R16, R17 ;  /* 0x0800001014167389 */ /* 0x0000640000060011 */
[----:B01----:R-:W-:Y:S05]  /*4c90*/  ENDCOLLECTIVE ;  /* 0x000000000000791b */ /* 0x003fea0003800000 */
.L_x_149:
        /* <DEDUP_REMOVED lines=8> */
.L_x_150:
        /* <DEDUP_REMOVED lines=8> */
.L_x_151:
        /* <DEDUP_REMOVED lines=8> */
.L_x_152:
[----:B------:R-:W-:Y:S02]  /*4e20*/  SEL R22, R22, RZ, !P0 ;  /* 0x000000ff16167207 */ /* 0x000fe40004000000 */
[----:B------:R-:W-:Y:S02]  /*4e30*/  ISETP.NE.AND P0, PT, R28, 0x65, PT ;  /* 0x000000651c00780c */ /* 0x000fe40003f05270 */
[----:B------:R-:W-:-:S11]  /*4e40*/  IADD3 R46, PT, PT, R29, R22, R46 ;  /* 0x000000161d2e7210 */ /* 0x000fd60007ffe02e */
[----:B------:R-:W-:Y:S05]  /*4e50*/  WARPSYNC.COLLECTIVE R21, `(.L_x_153) ;  /* 0x0000000015087348 */ /* 0x000fea0003c00000 */
[----:B------:R-:W-:Y:S01]  /*4e60*/  VOTE.ALL P0, P0 ;  /* 0x0000000000ff7806 */ /* 0x000fe20000000000 */
[----:B------:R-:W-:-:S12]  /*4e70*/  ENDCOLLECTIVE ;  /* 0x000000000000791b */ /* 0x000fd80003800000 */
.L_x_153:
[----:B------:R-:W-:Y:S05]  /*4e80*/  BRA `(.L_x_154) ;  /* 0xffffffc800507947 */ /* 0x000fea000383ffff */
.L_x_113:
[----:B------:R-:W-:Y:S01]  /*4e90*/  BSSY B0, `(.L_x_155) ;  /* 0x0000006000007945 */ /* 0x000fe20003800000 */
[----:B------:R-:W-:Y:S01]  /*4ea0*/  PLOP3.LUT P0, PT, P0, PT, PT, 0x8, 0x80 ;  /* 0x000000000080781c */ /* 0x000fe2000070e170 */
[----:B------:R-:W-:-:S12]  /*4eb0*/  IMAD.MOV.U32 R21, RZ, RZ, -0x1 ;  /* 0xffffffffff157424 */ /* 0x000fd800078e00ff */
[----:B------:R-:W-:Y:S05]  /*4ec0*/  WARPSYNC.COLLECTIVE R21, `(.L_x_156) ;  /* 0x0000000015087348 */ /* 0x000fea0003c00000 */
[----:B------:R-:W-:Y:S01]  /*4ed0*/  VOTE.ANY P0, P0 ;  /* 0x0000000000ff7806 */ /* 0x000fe20000000100 */
[----:B------:R-:W-:-:S12]  /*4ee0*/  ENDCOLLECTIVE ;  /* 0x000000000000791b */ /* 0x000fd80003800000 */
.L_x_156:
[----:B------:R-:W-:Y:S05]  /*4ef0*/  BSYNC B0 ;  /* 0x0000000000007941 */ /* 0x000fea0003800000 */
.L_x_155:
[----:B------:R-:W-:Y:S05]  /*4f00*/  BRA `(.L_x_157) ;  /* 0xffffffe000907947 */ /* 0x000fea000383ffff */
.L_x_115:
[----:B------:R-:W-:Y:S01]  /*4f10*/  BSSY B0, `(.L_x_158) ;  /* 0x0000006000007945 */ /* 0x000fe20003800000 */
[----:B------:R-:W-:Y:S01]  /*4f20*/  PLOP3.LUT P0, PT, P0, PT, PT, 0x8, 0x80 ;  /* 0x000000000080781c */ /* 0x000fe2000070e170 */
[----:B------:R-:W-:-:S12]  /*4f30*/  IMAD.MOV.U32 R21, RZ, RZ, -0x1 ;  /* 0xffffffffff157424 */ /* 0x000fd800078e00ff */
[----:B------:R-:W-:Y:S05]  /*4f40*/  WARPSYNC.COLLECTIVE R21, `(.L_x_159) ;  /* 0x0000000015087348 */ /* 0x000fea0003c00000 */
[----:B------:R-:W-:Y:S01]  /*4f50*/  VOTE.ANY P0, P0 ;  /* 0x0000000000ff7806 */ /* 0x000fe20000000100 */
[----:B------:R-:W-:-:S12]  /*4f60*/  ENDCOLLECTIVE ;  /* 0x000000000000791b */ /* 0x000fd80003800000 */
.L_x_159:
[----:B------:R-:W-:Y:S05]  /*4f70*/  BSYNC B0 ;  /* 0x0000000000007941 */ /* 0x000fea0003800000 */
.L_x_158:
[----:B------:R-:W-:Y:S05]  /*4f80*/  BRA `(.L_x_160) ;  /* 0xffffffe000e47947 */ /* 0x000fea000383ffff */
.L_x_117:
[----:B------:R-:W0:Y:S01]  /*4f90*/  S2R R26, SR_GEMASK ;  /* 0x00000000001a7919 */ /* 0x000e220000003c00 */
[----:B------:R-:W-:Y:S01]  /*4fa0*/  BSSY B0, `(.L_x_161) ;  /* 0x0000006000007945 */ /* 0x000fe20003800000 */
[----:B------:R-:W-:Y:S01]  /*4fb0*/  PLOP3.LUT P0, PT, P0, PT, PT, 0x8, 0x80 ;  /* 0x000000000080781c */ /* 0x000fe2000070e170 */
[----:B------:R-:W-:-:S12]  /*4fc0*/  IMAD.MOV.U32 R21, RZ, RZ, -0x1 ;  /* 0xffffffffff157424 */ /* 0x000fd800078e00ff */
[----:B0-----:R-:W-:Y:S05]  /*4fd0*/  WARPSYNC.COLLECTIVE R21, `(.L_x_162) ;  /* 0x0000000015087348 */ /* 0x001fea0003c00000 */
[----:B------:R-:W-:Y:S01]  /*4fe0*/  VOTE.ANY R21, PT, P0 ;  /* 0x0000000000157806 */ /* 0x000fe200000e0100 */
[----:B0-----:R-:W-:Y:S06]  /*4ff0*/  ENDCOLLECTIVE ;  /* 0x000000000000791b */ /* 0x001fec0003800000 */
.L_x_162:
[----:B------:R-:W-:Y:S05]  /*5000*/  BSYNC B0 ;  /* 0x0000000000007941 */ /* 0x000fea0003800000 */
.L_x_161:
[----:B------:R-:W-:Y:S01]  /*5010*/  LOP3.LUT R21, R21, 0x80000000, R26, 0xec, !PT ;  /* 0x8000000015157812 */ /* 0x000fe200078eec1a */
[----:B------:R-:W-:-:S04]  /*5020*/  IMAD.MOV.U32 R20, RZ, RZ, R19 ;  /* 0x000000ffff147224 */ /* 0x000fc800078e0013 */
[----:B------:R-:W-:-:S05]  /*5030*/  VIADD R16, R21, 0xffffffff ;  /* 0xffffffff15107836 */ /* 0x000fca0000000000 */
[----:B------:R-:W-:Y:S01]  /*5040*/  LOP3.LUT R47, R21, R16, RZ, 0xc, !PT ;  /* 0x00000010152f7212 */ /* 0x000fe200078e0cff */
[----:B------:R-:W-:Y:S02]  /*5050*/  IMAD.MOV.U32 R16, RZ, RZ, 0x1 ;  /* 0x00000001ff107424 */ /* 0x000fe400078e00ff */
[----:B------:R-:W-:-:S03]  /*5060*/  IMAD.MOV.U32 R21, RZ, RZ, -0x1 ;  /* 0xffffffffff157424 */ /* 0x000fc600078e00ff */
[----:B------:R-:W0:Y:S02]  /*5070*/  POPC R47, R47 ;  /* 0x0000002f002f7309 */ /* 0x000e240000000000 */
[----:B0-----:R-:W-:Y:S01]  /*5080*/  IMAD.MOV.U32 R17, RZ, RZ, R47 ;  /* 0x000000ffff117224 */ /* 0x001fe200078e002f */
[----:B------:R-:W-:-:S13]  /*5090*/  ISETP.GE.AND P0, PT, R38, R47, PT ;  /* 0x0000002f2600720c */ /* 0x000fda0003f06270 */
[----:B------:R-:W-:Y:S05]  /*50a0*/  WARPSYNC.COLLECTIVE R21, `(.L_x_163) ;  /* 0x0000000015087348 */ /* 0x000fea0003c00000 */
[----:B------:R0:W1:Y:S02]  /*50b0*/  SHFL.DOWN P3, R22, R20, R16, R17 ;  /* 0x0800001014167389 */ /* 0x0000640000060011 */
[----:B01----:R-:W-:Y:S05]  /*50c0*/  ENDCOLLECTIVE ;  /* 0x000000000000791b */ /* 0x003fea0003800000 */
.L_x_163:
[----:B------:R-:W-:Y:S01]  /*50d0*/  IMAD.MOV.U32 R16, RZ, RZ, 0x2 ;  /* 0x00000002ff107424 */ /* 0x000fe200078e00ff */
        /* <DEDUP_REMOVED lines=8> */
.L_x_164:
        /* <DEDUP_REMOVED lines=9> */
.L_x_165:
        /* <DEDUP_REMOVED lines=9> */
.L_x_166:
[----:B------:R-:W-:Y:S01]  /*5280*/  IMAD.MOV.U32 R16, RZ, RZ, 0x10 ;  /* 0x00000010ff107424 */ /* 0x000fe200078e00ff */
[----:B------:R-:W-:Y:S02]  /*5290*/  SEL R19, R22, RZ, !P0 ;  /* 0x000000ff16137207 */ /* 0x000fe40004000000 */
[----:B------:R-:W-:Y:S01]  /*52a0*/  ISETP.NE.AND P0, PT, R18, 0x65, PT ;  /* 0x000000651200780c */ /* 0x000fe20003f05270 */
[----:B------:R-:W-:Y:S02]  /*52b0*/  VIADD R18, R38, 0x10 ;  /* 0x0000001026127836 */ /* 0x000fe40000000000 */
[----:B------:R-:W-:-:S03]  /*52c0*/  IMAD.IADD R48, R50, 0x1, R19 ;  /* 0x0000000132307824 */ /* 0x000fc600078e0213 */
[----:B------:R-:W-:Y:S01]  /*52d0*/  ISETP.GT.AND P2, PT, R18, R47, PT ;  /* 0x0000002f1200720c */ /* 0x000fe20003f44270 */
[----:B------:R-:W-:Y:S01]  /*52e0*/  IMAD.MOV.U32 R20, RZ, RZ, R48 ;  /* 0x000000ffff147224 */ /* 0x000fe200078e0030 */
[----:B------:R-:W0:Y:S11]  /*52f0*/  LDC.64 R18, c[0x0][0x390] ;  /* 0x0000e400ff127b82 */ /* 0x000e360000000a00 */
[----:B0-----:R-:W-:Y:S05]  /*5300*/  WARPSYNC.COLLECTIVE R21, `(.L_x_167) ;  /* 0x0000000015087348 */ /* 0x001fea0003c00000 */
[----:B------:R1:W2:Y:S02]  /*5310*/  SHFL.DOWN P3, R22, R20, R16, R17 ;  /* 0x0800001014167389 */ /* 0x0002a40000060011 */
[----:B012---:R-:W-:Y:S05]  /*5320*/  ENDCOLLECTIVE ;  /* 0x000000000000791b */ /* 0x007fea0003800000 */
.L_x_167:
[----:B------:R-:W-:Y:S05]  /*5330*/  WARPSYNC.COLLECTIVE R21, `(.L_x_168) ;  /* 0x0000000015087348 */ /* 0x000fea0003c00000 */
[----:B------:R-:W-:Y:S01]  /*5340*/  VOTE.ALL P0, P0 ;  /* 0x0000000000ff7806 */ /* 0x000fe20000000000 */
[----:B------:R-:W-:-:S12]  /*5350*/  ENDCOLLECTIVE ;  /* 0x000000000000791b */ /* 0x000fd80003800000 */
.L_x_168:
[----:B------:R-:W-:Y:S02]  /*5360*/  SEL R45, R22, RZ, !P2 ;  /* 0x000000ff162d7207 */ /* 0x000fe40005000000 */
[----:B------:R-:W-:-:S03]  /*5370*/  IADD3 R44, P3, PT, R18, 0x100, RZ ;  /* 0x00000100122c7810 */ /* 0x000fc60007f7e0ff */
[----:B------:R-:W-:Y:S02]  /*5380*/  IMAD.IADD R46, R48, 0x1, R45 ;  /* 0x00000001302e7824 */ /* 0x000fe400078e022d */
[----:B------:R-:W-:Y:S01]  /*5390*/  IMAD.X R45, RZ, RZ, R19, P3 ;  /* 0x000000ffff2d7224 */ /* 0x000fe200018e0613 */
[----:B------:R-:W-:Y:S07]  /*53a0*/  BRA `(.L_x_169) ;  /* 0xffffffe000787947 */ /* 0x000fee000383ffff */
.L_x_119:
[----:B------:R-:W-:Y:S01]  /*53b0*/  BSSY B0, `(.L_x_170) ;  /* 0x0000006000007945 */ /* 0x000fe20003800000 */
[----:B------:R-:W-:Y:S01]  /*53c0*/  PLOP3.LUT P0, PT, P0, PT, PT, 0x8, 0x80 ;  /* 0x000000000080781c */ /* 0x000fe2000070e170 */
[----:B------:R-:W-:-:S12]  /*53d0*/  IMAD.MOV.U32 R21, RZ, RZ, -0x1 ;  /* 0xffffffffff157424 */ /* 0x000fd800078e00ff */
[----:B------:R-:W-:Y:S05]  /*53e0*/  WARPSYNC.COLLECTIVE R21, `(.L_x_171) ;  /* 0x0000000015087348 */ /* 0x000fea0003c00000 */
[----:B------:R-:W-:Y:S01]  /*53f0*/  VOTE.ANY P0, P0 ;  /* 0x0000000000ff7806 */ /* 0x000fe20000000100 */
[----:B------:R-:W-:-:S12]  /*5400*/  ENDCOLLECTIVE ;  /* 0x000000000000791b */ /* 0x000fd80003800000 */
.L_x_171:
[----:B------:R-:W-:Y:S05]  /*5410*/  BSYNC B0 ;  /* 0x0000000000007941 */ /* 0x000fea0003800000 */
.L_x_170:
[----:B------:R-:W-:Y:S05]  /*5420*/  BRA `(.L_x_172) ;  /* 0xffffffe000807947 */ /* 0x000fea000383ffff */
.L_x_121:
[----:B------:R-:W-:Y:S01]  /*5430*/  BSSY B0, `(.L_x_173) ;  /* 0x0000006000007945 */ /* 0x000fe20003800000 */
[----:B------:R-:W-:Y:S01]  /*5440*/  PLOP3.LUT P0, PT, P0, PT, PT, 0x8, 0x80 ;  /* 0x000000000080781c */ /* 0x000fe2000070e170 */
[----:B------:R-:W-:-:S12]  /*5450*/  IMAD.MOV.U32 R21, RZ, RZ, -0x1 ;  /* 0xffffffffff157424 */ /* 0x000fd800078e00ff */
[----:B------:R-:W-:Y:S05]  /*5460*/  WARPSYNC.COLLECTIVE R21, `(.L_x_174) ;  /* 0x0000000015087348 */ /* 0x000fea0003c00000 */
[----:B------:R-:W-:Y:S01]  /*5470*/  VOTE.ANY P0, P0 ;  /* 0x0000000000ff7806 */ /* 0x000fe20000000100 */
[----:B------:R-:W-:-:S12]  /*5480*/  ENDCOLLECTIVE ;  /* 0x000000000000791b */ /* 0x000fd80003800000 */
.L_x_174:
[----:B------:R-:W-:Y:S05]  /*5490*/  BSYNC B0 ;  /* 0x0000000000007941 */ /* 0x000fea0003800000 */
.L_x_173:
[----:B------:R-:W-:Y:S05]  /*54a0*/  BRA `(.L_x_175) ;  /* 0xffffffe000d47947 */ /* 0x000fea000383ffff */
.L_x_123:
[----:B------:R-:W-:Y:S01]  /*54b0*/  BSSY B0, `(.L_x_176) ;  /* 0x0000006000007945 */ /* 0x000fe20003800000 */
[----:B------:R-:W-:Y:S01]  /*54c0*/  PLOP3.LUT P0, PT, P0, PT, PT, 0x8, 0x80 ;  /* 0x000000000080781c */ /* 0x000fe2000070e170 */
[----:B------:R-:W-:-:S12]  /*54d0*/  IMAD.MOV.U32 R21, RZ, RZ, -0x1 ;  /* 0xffffffffff157424 */ /* 0x000fd800078e00ff */
[----:B------:R-:W-:Y:S05]  /*54e0*/  WARPSYNC.COLLECTIVE R21, `(.L_x_177) ;  /* 0x0000000015087348 */ /* 0x000fea0003c00000 */
[----:B------:R-:W-:Y:S01]  /*54f0*/  VOTE.ANY R21, PT, P0 ;  /* 0x0000000000157806 */ /* 0x000fe200000e0100 */
[----:B------:R-:W-:Y:S06]  /*5500*/  ENDCOLLECTIVE ;  /* 0x000000000000791b */ /* 0x000fec0003800000 */
.L_x_177:
[----:B------:R-:W-:Y:S05]  /*5510*/  BSYNC B0 ;  /* 0x0000000000007941 */ /* 0x000fea0003800000 */
.L_x_176:
        /* <DEDUP_REMOVED lines=11> */
.L_x_178:
        /* <DEDUP_REMOVED lines=10> */
.L_x_179:
[----:B------:R-:W-:Y:S01]  /*5670*/  IMAD.MOV.U32 R16, RZ, RZ, 0x4 ;  /* 0x00000004ff107424 */ /* 0x000fe200078e00ff */
[----:B------:R-:W-:Y:S01]  /*5680*/  SEL R19, R22, RZ, !P0 ;  /* 0x000000ff16137207 */ /* 0x000fe20004000000 */
[----:B------:R-:W-:-:S04]  /*5690*/  VIADD R22, R38, 0x4 ;  /* 0x0000000426167836 */ /* 0x000fc80000000000 */
[----:B------:R-:W-:Y:S01]  /*56a0*/  IMAD.IADD R50, R48, 0x1, R19 ;  /* 0x0000000130327824 */ /* 0x000fe200078e0213 */
[----:B------:R-:W-:Y:S01]  /*56b0*/  ISETP.GT.AND P0, PT, R22, R17, PT ;  /* 0x000000111600720c */ /* 0x000fe20003f04270 */
[----:B------:R-:W-:Y:S02]  /*56c0*/  VIADD R48, R38, 0x10 ;  /* 0x0000001026307836 */ /* 0x000fe40000000000 */
[----:B------:R-:W-:-:S10]  /*56d0*/  IMAD.MOV.U32 R20, RZ, RZ, R50 ;  /* 0x000000ffff147224 */ /* 0x000fd400078e0032 */
[----:B------:R-:W-:Y:S05]  /*56e0*/  WARPSYNC.COLLECTIVE R21, `(.L_x_180) ;  /* 0x0000000015087348 */ /* 0x000fea0003c00000 */
[----:B------:R0:W1:Y:S02]  /*56f0*/  SHFL.DOWN P3, R22, R20, R16, R17 ;  /* 0x0800001014167389 */ /* 0x0000640000060011 */
[----:B01----:R-:W-:Y:S05]  /*5700*/  ENDCOLLECTIVE ;  /* 0x000000000000791b */ /* 0x003fea0003800000 */
.L_x_180:
        /* <DEDUP_REMOVED lines=9> */
.L_x_181:
        /* <DEDUP_REMOVED lines=8> */
.L_x_182:
[----:B------:R-:W-:Y:S02]  /*5820*/  SEL R22, R22, RZ, !P0 ;  /* 0x000000ff16167207 */ /* 0x000fe40004000000 */
[----:B------:R-:W-:Y:S02]  /*5830*/  ISETP.NE.AND P0, PT, R18, 0x65, PT ;  /* 0x000000651200780c */ /* 0x000fe40003f05270 */
[----:B------:R-:W-:-:S11]  /*5840*/  IADD3 R46, PT, PT, R19, R22, R46 ;  /* 0x00000016132e7210 */ /* 0x000fd60007ffe02e */
[----:B------:R-:W-:Y:S05]  /*5850*/  WARPSYNC.COLLECTIVE R21, `(.L_x_183) ;  /* 0x0000000015087348 */ /* 0x000fea0003c00000 */
[----:B------:R-:W-:Y:S01]  /*5860*/  VOTE.ALL P0, P0 ;  /* 0x0000000000ff7806 */ /* 0x000fe20000000000 */
[----:B------:R-:W-:-:S12]  /*5870*/  ENDCOLLECTIVE ;  /* 0x000000000000791b */ /* 0x000fd80003800000 */
.L_x_183:
[----:B------:R-:W-:Y:S05]  /*5880*/  BRA `(.L_x_184) ;  /* 0xffffffe0006c7947 */ /* 0x000fea000383ffff */
.L_x_185:
        /* <DEDUP_REMOVED lines=15> */
.L_x_1193:


//--------------------- .text._ZN3cub18CUB_300001_SM_10006detail4scan20DeviceScanInitKernelINS0_13ScanTileStateIiLb1EEEEEvT_i --------------------------
	.section	.text._ZN3cub18CUB_300001_SM_10006detail4scan20DeviceScanInitKernelINS0_13ScanTileStateIiLb1EEEEEvT_i,"ax",@progbits
	.align	128
        .global         _ZN3cub18CUB_300001_SM_10006detail4scan20DeviceScanInitKernelINS0_13ScanTileStateIiLb1EEEEEvT_i
        .type           _ZN3cub18CUB_300001_SM_10006detail4scan20DeviceScanInitKernelINS0_13ScanTileStateIiLb1EEEEEvT_i,@function
        .size           _ZN3cub18CUB_300001_SM_10006detail4scan20DeviceScanInitKernelINS0_13ScanTileStateIiLb1EEEEEvT_i,(.L_x_1194 - _ZN3cub18CUB_300001_SM_10006detail4scan20DeviceScanInitKernelINS0_13ScanTileStateIiLb1EEEEEvT_i)
        .other          _ZN3cub18CUB_300001_SM_10006detail4scan20DeviceScanInitKernelINS0_13ScanTileStateIiLb1EEEEEvT_i,@"STO_CUDA_ENTRY STV_DEFAULT"
_ZN3cub18CUB_300001_SM_10006detail4scan20DeviceScanInitKernelINS0_13ScanTileStateIiLb1EEEEEvT_i:
.text._ZN3cub18CUB_300001_SM_10006detail4scan20DeviceScanInitKernelINS0_13ScanTileStateIiLb1EEEEEvT_i:
[----:B------:R-:W-:Y:S01]  /*0000*/  LDC R1, c[0x0][0x37c] ;  /* 0x0000df00ff017b82 */ /* 0x000fe20000000800 */
[----:B------:R-:W0:Y:S07]  /*0010*/  S2R R0, SR_TID.X ;  /* 0x0000000000007919 */ /* 0x000e2e0000002100 */
[----:B------:R-:W1:Y:S01]  /*0020*/  S2UR UR6, SR_CTAID.X ;  /* 0x00000000000679c3 */ /* 0x000e620000002500 */
[----:B------:R-:W2:Y:S07]  /*0030*/  LDCU UR4, c[0x0][0x388] ;  /* 0x00007100ff0477ac */ /* 0x000eae0008000800 */
[----:B------:R-:W1:Y:S01]  /*0040*/  LDC R5, c[0x0][0x360] ;  /* 0x0000d800ff057b82 */ /* 0x000e620000000800 */
[----:B0-----:R-:W-:Y:S01]  /*0050*/  ISETP.GT.U32.AND P0, PT, R0, 0x1f, PT ;  /* 0x0000001f0000780c */ /* 0x001fe20003f04070 */
[----:B-1----:R-:W-:-:S03]  /*0060*/  IMAD R5, R5, UR6, R0 ;  /* 0x0000000605057c24 */ /* 0x002fc6000f8e0200 */
[----:B------:R-:W-:Y:S02]  /*0070*/  ISETP.NE.OR P0, PT, RZ, UR6, P0 ;  /* 0x00000006ff007c0c */ /* 0x000fe40008705670 */
[----:B--2---:R-:W-:Y:S01]  /*0080*/  ISETP.GE.AND P1, PT, R5, UR4, PT ;  /* 0x0000000405007c0c */ /* 0x004fe2000bf26270 */
[----:B------:R-:W0:-:S12]  /*0090*/  LDCU.64 UR4, c[0x0][0x358] ;  /* 0x00006b00ff0477ac */ /* 0x000e180008000a00 */
[----:B------:R-:W1:Y:S01]  /*00a0*/  @!P1 LDC.64 R2, c[0x0][0x380] ;  /* 0x0000e000ff029b82 */ /* 0x000e620000000a00 */
[----:B------:R-:W-:Y:S01]  /*00b0*/  @!P1 MOV R4, 0x63 ;  /* 0x0000006300049802 */ /* 0x000fe20000000f00 */
[----:B-1----:R-:W-:-:S04]  /*00c0*/  @!P1 IMAD.WIDE R2, R5, 0x8, R2 ;  /* 0x0000000805029825 */ /* 0x002fc800078e0202 */
[----:B------:R-:W-:-:S05]  /*00d0*/  HFMA2 R5, -RZ, RZ, 0, 0 ;  /* 0x00000000ff057431 */ /* 0x000fca00000001ff */
[----:B0-----:R0:W-:Y:S01]  /*00e0*/  @!P1 STG.E.64 desc[UR4][R2.64+0x100], R4 ;  /* 0x0001000402009986 */ /* 0x0011e2000c101b04 */
[----:B------:R-:W-:Y:S05]  /*00f0*/  @P0 EXIT ;  /* 0x000000000000094d */ /* 0x000fea0003800000 */
[----:B0-----:R-:W0:Y:S02]  /*0100*/  LDC.64 R2, c[0x0][0x380] ;  /* 0x0000e000ff027b82 */ /* 0x001e240000000a00 */
[----:B0-----:R-:W-:-:S05]  /*0110*/  IMAD.WIDE.U32 R2, R0, 0x8, R2 ;  /* 0x0000000800027825 */ /* 0x001fca00078e0002 */
[----:B------:R-:W-:Y:S01]  /*0120*/  STG.E.64 desc[UR4][R2.64], RZ ;  /* 0x000000ff02007986 */ /* 0x000fe2000c101b04 */
[----:B------:R-:W-:Y:S05]  /*0130*/  EXIT ;  /* 0x000000000000794d */ /* 0x000fea0003800000 */
.L_x_186:
        /* <DEDUP_REMOVED lines=12> */
.L_x_1194:


//--------------------- .text._ZN3cub18CUB_300001_SM_10006detail6reduce28DeviceReduceSingleTileKernelINS2_10policy_hubIdyN4cuda3std3__44plusIdEEE10Policy1000EPdSC_iS9_ddNS7_10__identityEEEvT0_T1_T2_T3_T4_T6_ --------------------------
	.section	.text._ZN3cub18CUB_300001_SM_10006detail6reduce28DeviceReduceSingleTileKernelINS2_10policy_hubIdyN4cuda3std3__44plusIdEEE10Policy1000EPdSC_iS9_ddNS7_10__identityEEEvT0_T1_T2_T3_T4_T6_,"ax",@progbits
	.align	128
        .global         _ZN3cub18CUB_300001_SM_10006detail6reduce28DeviceReduceSingleTileKernelINS2_10policy_hubIdyN4cuda3std3__44plusIdEEE10Policy1000EPdSC_iS9_ddNS7_10__identityEEEvT0_T1_T2_T3_T4_T6_
        .type           _ZN3cub18CUB_300001_SM_10006detail6reduce28DeviceReduceSingleTileKernelINS2_10policy_hubIdyN4cuda3std3__44plusIdEEE10Policy1000EPdSC_iS9_ddNS7_10__identityEEEvT0_T1_T2_T3_T4_T6_,@function
        .size           _ZN3cub18CUB_300001_SM_10006detail6reduce28DeviceReduceSingleTileKernelINS2_10policy_hubIdyN4cuda3std3__44plusIdEEE10Policy1000EPdSC_iS9_ddNS7_10__identityEEEvT0_T1_T2_T3_T4_T6_,(.L_x_1195 - _ZN3cub18CUB_300001_SM_10006detail6reduce28DeviceReduceSingleTileKernelINS2_10policy_hubIdyN4cuda3std3__44plusIdEEE10Policy1000EPdSC_iS9_ddNS7_10__identityEEEvT0_T1_T2_T3_T4_T6_)
        .other          _ZN3cub18CUB_300001_SM_10006detail6reduce28DeviceReduceSingleTileKernelINS2_10policy_hubIdyN4cuda3std3__44plusIdEEE10Policy1000EPdSC_iS9_ddNS7_10__identityEEEvT0_T1_T2_T3_T4_T6_,@"STO_CUDA_ENTRY STV_DEFAULT"
_ZN3cub18CUB_300001_SM_10006detail6reduce28DeviceReduceSingleTileKernelINS2_10policy_hubIdyN4cuda3std3__44plusIdEEE10Policy1000EPdSC_iS9_ddNS7_10__identityEEEvT0_T1_T2_T3_T4_T6_:
.text._ZN3cub18CUB_300001_SM_10006detail6reduce28DeviceReduceSingleTileKernelINS2_10policy_hubIdyN4cuda3std3__44plusIdEEE10Policy1000EPdSC_iS9_ddNS7_10__identityEEEvT0_T1_T2_T3_T4_T6_:
[----:B------:R-:W-:Y:S01]  /*0000*/  LDC R1, c[0x0][0x37c] ;  /* 0x0000df00ff017b82 */ /* 0x000fe20000000800 */
[----:B------:R-:W0:Y:S01]  /*0010*/  LDCU UR4, c[0x0][0x390] ;  /* 0x00007200ff0477ac */ /* 0x000e220008000800 */
[----:B------:R-:W1:Y:S01]  /*0020*/  LDCU.64 UR6, c[0x0][0x358] ;  /* 0x00006b00ff0677ac */ /* 0x000e620008000a00 */
[----:B0-----:R-:W-:-:S05]  /*0030*/  IMAD.U32 R4, RZ, RZ, UR4 ;  /* 0x00000004ff047e24 */ /* 0x001fca000f8e00ff */
[----:B------:R-:W-:-:S13]  /*0040*/  ISETP.NE.AND P0, PT, R4, RZ, PT ;  /* 0x000000ff0400720c */ /* 0x000fda0003f05270 */
[----:B-1----:R-:W-:Y:S05]  /*0050*/  @P0 BRA `(.L_x_187) ;  /* 0x00000000001c0947 */ /* 0x002fea0003800000 */
[----:B------:R-:W0:Y:S02]  /*0060*/  S2R R0, SR_TID.X ;  /* 0x0000000000007919 */ /* 0x000e240000002100 */
[----:B0-----:R-:W-:-:S13]  /*0070*/  ISETP.NE.AND P0, PT, R0, RZ, PT ;  /* 0x000000ff0000720c */ /* 0x001fda0003f05270 */
[----:B------:R-:W-:Y:S05]  /*0080*/  @P0 EXIT ;  /* 0x000000000000094d */ /* 0x000fea0003800000 */
[----:B------:R-:W0:Y:S08]  /*0090*/  LDC.64 R2, c[0x0][0x388] ;  /* 0x0000e200ff027b82 */ /* 0x000e300000000a00 */
[----:B------:R-:W0:Y:S02]  /*00a0*/  LDC.64 R4, c[0x0][0x398] ;  /* 0x0000e600ff047b82 */ /* 0x000e240000000a00 */
[----:B0-----:R-:W-:Y:S01]  /*00b0*/  STG.E.64 desc[UR6][R2.64], R4 ;  /* 0x0000000402007986 */ /* 0x001fe2000c101b06 */
[----:B------:R-:W-:Y:S05]  /*00c0*/  EXIT ;  /* 0x000000000000794d */ /* 0x000fea0003800000 */
.L_x_187:
[----:B------:R-:W-:Y:S01]  /*00d0*/  ISETP.GT.AND P0, PT, R4, 0xdff, PT ;  /* 0x00000dff0400780c */ /* 0x000fe20003f04270 */
[----:B------:R-:W-:-:S12]  /*00e0*/  BSSY.RECONVERGENT B0, `(.L_x_188) ;  /* 0x0000242000007945 */ /* 0x000fd80003800200 */
[----:B------:R-:W-:Y:S05]  /*00f0*/  @P0 BRA `(.L_x_189) ;  /* 0x0000001400180947 */ /* 0x000fea0003800000 */
[----:B------:R-:W0:Y:S01]  /*0100*/  S2R R5, SR_TID.X ;  /* 0x0000000000057919 */ /* 0x000e220000002100 */
[----:B------:R-:W-:Y:S01]  /*0110*/  BSSY.RECONVERGENT B1, `(.L_x_190) ;  /* 0x0000009000017945 */ /* 0x000fe20003800200 */
[----:B------:R-:W-:Y:S02]  /*0120*/  CS2R R2, SRZ ;  /* 0x0000000000027805 */ /* 0x000fe4000001ff00 */
[----:B0-----:R-:W-:Y:S01]  /*0130*/  ISETP.GE.AND P0, PT, R5, R4, PT ;  /* 0x000000040500720c */ /* 0x001fe20003f06270 */
[----:B------:R-:W-:-:S12]  /*0140*/  IMAD.MOV.U32 R7, RZ, RZ, R5 ;  /* 0x000000ffff077224 */ /* 0x000fd800078e0005 */
[----:B------:R-:W-:Y:S05]  /*0150*/  @P0 BRA `(.L_x_191) ;  /* 0x0000000000100947 */ /* 0x000fea0003800000 */
[----:B------:R-:W0:Y:S02]  /*0160*/  LDC.64 R2, c[0x0][0x380] ;  /* 0x0000e000ff027b82 */ /* 0x000e240000000a00 */
[----:B0-----:R-:W-:-:S06]  /*0170*/  IMAD.WIDE.U32 R2, R5, 0x8, R2 ;  /* 0x0000000805027825 */ /* 0x001fcc00078e0002 */
[----:B------:R-:W5:Y:S01]  /*0180*/  LDG.E.64.CONSTANT R2, desc[UR6][R2.64] ;  /* 0x0000000602027981 */ /* 0x000f62000c1e9b00 */
[----:B------:R-:W-:-:S07]  /*0190*/  VIADD R7, R5, 0x200 ;  /* 0x0000020005077836 */ /* 0x000fce0000000000 */
.L_x_191:
[----:B------:R-:W-:Y:S05]  /*01a0*/  BSYNC.RECONVERGENT B1 ;  /* 0x0000000000017941 */ /* 0x000fea0003800200 */
.L_x_190:
[----:B------:R-:W-:Y:S01]  /*01b0*/  ISETP.GE.AND P0, PT, R7, R4, PT ;  /* 0x000000040700720c */ /* 0x000fe20003f06270 */
[----:B------:R-:W-:-:S12]  /*01c0*/  BSSY.RECONVERGENT B1, `(.L_x_192) ;  /* 0x0000076000017945 */ /* 0x000fd80003800200 */
[----:B------:R-:W-:Y:S05]  /*01d0*/  @P0 BRA `(.L_x_193) ;  /* 0x0000000400d00947 */ /* 0x000fea0003800000 */
[----:B------:R-:W-:Y:S01]  /*01e0*/  LOP3.LUT R9, RZ, R7, RZ, 0x33, !PT ;  /* 0x00000007ff097212 */ /* 0x000fe200078e33ff */
[----:B------:R-:W-:Y:S04]  /*01f0*/  BSSY.RECONVERGENT B2, `(.L_x_194) ;  /* 0x0000017000027945 */ /* 0x000fe80003800200 */
[----:B------:R-:W-:-:S05]  /*0200*/  IMAD.IADD R0, R9, 0x1, R4 ;  /* 0x0000000109007824 */ /* 0x000fca00078e0204 */
[C---:B------:R-:W-:Y:S02]  /*0210*/  LOP3.LUT R6, R0.reuse, 0x600, RZ, 0xc0, !PT ;  /* 0x0000060000067812 */ /* 0x040fe400078ec0ff */
[----:B------:R-:W-:Y:S02]  /*0220*/  ISETP.GE.U32.AND P0, PT, R0, 0x600, PT ;  /* 0x000006000000780c */ /* 0x000fe40003f06070 */
[----:B------:R-:W-:-:S13]  /*0230*/  ISETP.NE.AND P1, PT, R6, 0x600, PT ;  /* 0x000006000600780c */ /* 0x000fda0003f25270 */
[----:B------:R-:W-:Y:S05]  /*0240*/  @!P1 BRA `(.L_x_195) ;  /* 0x0000000000449947 */ /* 0x000fea0003800000 */
[----:B------:R-:W0:Y:S01]  /*0250*/  LDC.64 R8, c[0x0][0x380] ;  /* 0x0000e000ff087b82 */ /* 0x000e220000000a00 */
[----:B------:R-:W-:-:S04]  /*0260*/  LEA.HI R0, R0, 0x1, RZ, 0x17 ;  /* 0x0000000100007811 */ /* 0x000fc800078fb8ff */
[----:B------:R-:W-:-:S05]  /*0270*/  LOP3.LUT R0, R0, 0x3, RZ, 0xc0, !PT ;  /* 0x0000000300007812 */ /* 0x000fca00078ec0ff */
[----:B------:R-:W-:Y:S02]  /*0280*/  IMAD.MOV R0, RZ, RZ, -R0 ;  /* 0x000000ffff007224 */ /* 0x000fe400078e0a00 */
[----:B0-----:R-:W-:-:S04]  /*0290*/  IMAD.WIDE.U32 R8, R7, 0x8, R8 ;  /* 0x0000000807087825 */ /* 0x001fc800078e0008 */
[----:B------:R-:W-:Y:S02]  /*02a0*/  IMAD.MOV.U32 R6, RZ, RZ, R8 ;  /* 0x000000ffff067224 */ /* 0x000fe400078e0008 */
[----:B------:R-:W-:-:S07]  /*02b0*/  IMAD.MOV.U32 R11, RZ, RZ, R9 ;  /* 0x000000ffff0b7224 */ /* 0x000fce00078e0009 */
.L_x_196:
[----:B------:R-:W-:Y:S02]  /*02c0*/  IMAD.MOV.U32 R8, RZ, RZ, R6 ;  /* 0x000000ffff087224 */ /* 0x000fe400078e0006 */
[----:B------:R-:W-:-:S06]  /*02d0*/  IMAD.MOV.U32 R9, RZ, RZ, R11 ;  /* 0x000000ffff097224 */ /* 0x000fcc00078e000b */
[----:B------:R-:W2:Y:S01]  /*02e0*/  LDG.E.64.CONSTANT R8, desc[UR6][R8.64] ;  /* 0x0000000608087981 */ /* 0x000ea2000c1e9b00 */
[----:B------:R-:W-:Y:S01]  /*02f0*/  VIADD R0, R0, 0x1 ;  /* 0x0000000100007836 */ /* 0x000fe20000000000 */
[----:B------:R-:W-:Y:S01]  /*0300*/  IADD3 R6, P2, PT, R6, 0x1000, RZ ;  /* 0x0000100006067810 */ /* 0x000fe20007f5e0ff */
[----:B------:R-:W-:-:S03]  /*0310*/  VIADD R7, R7, 0x200 ;  /* 0x0000020007077836 */ /* 0x000fc60000000000 */
[----:B------:R-:W-:Y:S01]  /*0320*/  ISETP.NE.AND P1, PT, R0, RZ, PT ;  /* 0x000000ff0000720c */ /* 0x000fe20003f25270 */
[----:B------:R-:W-:Y:S01]  /*0330*/  IMAD.X R11, RZ, RZ, R11, P2 ;  /* 0x000000ffff0b7224 */ /* 0x000fe200010e060b */
[----:B--2--5:R-:W-:-:S11]  /*0340*/  DADD R2, R8, R2 ;  /* 0x0000000008027229 */ /* 0x024fd60000000002 */
[----:B------:R-:W-:Y:S05]  /*0350*/  @P1 BRA `(.L_x_196) ;  /* 0xfffffffc00d81947 */ /* 0x000fea000383ffff */
.L_x_195:
[----:B------:R-:W-:Y:S05]  /*0360*/  BSYNC.RECONVERGENT B2 ;  /* 0x0000000000027941 */ /* 0x000fea0003800200 */
.L_x_194:
[----:B------:R-:W-:Y:S05]  /*0370*/  @!P0 BRA `(.L_x_193) ;  /* 0x0000000400688947 */ /* 0x000fea0003800000 */
[----:B------:R-:W-:Y:S01]  /*0380*/  IMAD.IADD R0, R4, 0x1, -R7 ;  /* 0x0000000104007824 */ /* 0x000fe200078e0a07 */
[----:B------:R-:W-:Y:S01]  /*0390*/  BSSY.RECONVERGENT B2, `(.L_x_197) ;  /* 0x0000031000027945 */ /* 0x000fe20003800200 */
[----:B------:R-:W-:-:S03]  /*03a0*/  PLOP3.LUT P0, PT, PT, PT, PT, 0x80, 0x8 ;  /* 0x000000000008781c */ /* 0x000fc60003f0f070 */
[----:B------:R-:W-:-:S13]  /*03b0*/  ISETP.GT.AND P1, PT, R0, 0x1800, PT ;  /* 0x000018000000780c */ /* 0x000fda0003f24270 */
[----:B------:R-:W-:Y:S05]  /*03c0*/  @!P1 BRA `(.L_x_198) ;  /* 0x0000000000b49947 */ /* 0x000fea0003800000 */
[----:B------:R-:W-:Y:S01]  /*03d0*/  PLOP3.LUT P0, PT, PT, PT, PT, 0x8, 0x80 ;  /* 0x000000000080781c */ /* 0x000fe20003f0e170 */
[----:B------:R-:W-:-:S12]  /*03e0*/  VIADD R0, R4, 0xffffe800 ;  /* 0xffffe80004007836 */ /* 0x000fd80000000000 */
.L_x_199:
[----:B------:R-:W0:Y:S02]  /*03f0*/  LDC.64 R32, c[0x0][0x380] ;  /* 0x0000e000ff207b82 */ /* 0x000e240000000a00 */
[----:B0-----:R-:W-:-:S05]  /*0400*/  IMAD.WIDE R14, R7, 0x8, R32 ;  /* 0x00000008070e7825 */ /* 0x001fca00078e0220 */
[----:B------:R-:W2:Y:S04]  /*0410*/  LDG.E.64.CONSTANT R8, desc[UR6][R14.64] ;  /* 0x000000060e087981 */ /* 0x000ea8000c1e9b00 */
[----:B------:R-:W3:Y:S04]  /*0420*/  LDG.E.64.CONSTANT R10, desc[UR6][R14.64+0x1000] ;  /* 0x001000060e0a7981 */ /* 0x000ee8000c1e9b00 */
[----:B------:R-:W4:Y:S01]  /*0430*/  LDG.E.64.CONSTANT R12, desc[UR6][R14.64+0x2000] ;  /* 0x002000060e0c7981 */ /* 0x000f22000c1e9b00 */
[----:B------:R-:W-:-:S03]  /*0440*/  VIADD R41, R7, 0x800 ;  /* 0x0000080007297836 */ /* 0x000fc60000000000 */
[----:B------:R-:W4:Y:S01]  /*0450*/  LDG.E.64.CONSTANT R30, desc[UR6][R14.64+0x3000] ;  /* 0x003000060e1e7981 */ /* 0x000f22000c1e9b00 */
[----:B------:R-:W-:-:S05]  /*0460*/  IMAD.WIDE R40, R41, 0x8, R32 ;  /* 0x0000000829287825 */ /* 0x000fca00078e0220 */
[----:B------:R-:W4:Y:S04]  /*0470*/  LDG.E.64.CONSTANT R28, desc[UR6][R40.64] ;  /* 0x00000006281c7981 */ /* 0x000f28000c1e9b00 */
[----:B------:R-:W4:Y:S04]  /*0480*/  LDG.E.64.CONSTANT R26, desc[UR6][R40.64+0x1000] ;  /* 0x00100006281a7981 */ /* 0x000f28000c1e9b00 */
        /* <DEDUP_REMOVED lines=12> */
[----:B------:R-:W4:Y:S04]  /*0550*/  LDG.E.64.CONSTANT R34, desc[UR6][R44.64+0x2000] ;  /* 0x002000062c227981 */ /* 0x000f28000c1e9b00 */
[----:B------:R-:W4:Y:S01]  /*0560*/  LDG.E.64.CONSTANT R32, desc[UR6][R44.64+0x3000] ;  /* 0x003000062c207981 */ /* 0x000f22000c1e9b00 */
[----:B------:R-:W-:-:S05]  /*0570*/  VIADD R7, R7, 0x2000 ;  /* 0x0000200007077836 */ /* 0x000fca0000000000 */
[----:B------:R-:W-:Y:S01]  /*0580*/  ISETP.GE.AND P1, PT, R7, R0, PT ;  /* 0x000000000700720c */ /* 0x000fe20003f26270 */
[----:B--2--5:R-:W-:-:S08]  /*0590*/  DADD R8, R8, R2 ;  /* 0x0000000008087229 */ /* 0x024fd00000000002 */
[----:B---3--:R-:W-:-:S08]  /*05a0*/  DADD R8, R8, R10 ;  /* 0x0000000008087229 */ /* 0x008fd0000000000a */
[----:B----4-:R-:W-:-:S08]  /*05b0*/  DADD R8, R8, R12 ;  /* 0x0000000008087229 */ /* 0x010fd0000000000c */
[----:B------:R-:W-:-:S08]  /*05c0*/  DADD R8, R8, R30 ;  /* 0x0000000008087229 */ /* 0x000fd0000000001e */
        /* <DEDUP_REMOVED lines=11> */
[----:B------:R-:W-:Y:S01]  /*0680*/  DADD R2, R8, R32 ;  /* 0x0000000008027229 */ /* 0x000fe20000000020 */
[----:B------:R-:W-:Y:S10]  /*0690*/  @!P1 BRA `(.L_x_199) ;  /* 0xfffffffc00549947 */ /* 0x000ff4000383ffff */
.L_x_198:
[----:B------:R-:W-:Y:S05]  /*06a0*/  BSYNC.RECONVERGENT B2 ;  /* 0x0000000000027941 */ /* 0x000fea0003800200 */
.L_x_197:
[----:B------:R-:W-:Y:S01]  /*06b0*/  IMAD.IADD R0, R4, 0x1, -R7 ;  /* 0x0000000104007824 */ /* 0x000fe200078e0a07 */
[----:B------:R-:W-:Y:S04]  /*06c0*/  BSSY.RECONVERGENT B2, `(.L_x_200) ;  /* 0x0000019000027945 */ /* 0x000fe80003800200 */
[----:B------:R-:W-:-:S13]  /*06d0*/  ISETP.GT.AND P1, PT, R0, 0x800, PT ;  /* 0x000008000000780c */ /* 0x000fda0003f24270 */
[----:B------:R-:W-:Y:S05]  /*06e0*/  @!P1 BRA `(.L_x_201) ;  /* 0x0000000000589947 */ /* 0x000fea0003800000 */
        /* <DEDUP_REMOVED lines=12> */
[----:B------:R-:W-:Y:S01]  /*07b0*/  PLOP3.LUT P0, PT, PT, PT, PT, 0x8, 0x80 ;  /* 0x000000000080781c */ /* 0x000fe20003f0e170 */
[----:B------:R-:W-:Y:S01]  /*07c0*/  VIADD R7, R7, 0x1000 ;  /* 0x0000100007077836 */ /* 0x000fe20000000000 */
[----:B--2--5:R-:W-:-:S08]  /*07d0*/  DADD R10, R2, R10 ;  /* 0x00000000020a7229 */ /* 0x024fd0000000000a */
[----:B---3--:R-:W-:-:S08]  /*07e0*/  DADD R10, R10, R12 ;  /* 0x000000000a0a7229 */ /* 0x008fd0000000000c */
[----:B----4-:R-:W-:-:S08]  /*07f0*/  DADD R10, R10, R14 ;  /* 0x000000000a0a7229 */ /* 0x010fd0000000000e */
[----:B------:R-:W-:-:S08]  /*0800*/  DADD R10, R10, R16 ;  /* 0x000000000a0a7229 */ /* 0x000fd00000000010 */
[----:B------:R-:W-:-:S08]  /*0810*/  DADD R10, R10, R20 ;  /* 0x000000000a0a7229 */ /* 0x000fd00000000014 */
[----:B------:R-:W-:-:S08]  /*0820*/  DADD R10, R10, R22 ;  /* 0x000000000a0a7229 */ /* 0x000fd00000000016 */
[----:B------:R-:W-:-:S08]  /*0830*/  DADD R10, R10, R24 ;  /* 0x000000000a0a7229 */ /* 0x000fd00000000018 */
[----:B------:R-:W-:-:S11]  /*0840*/  DADD R2, R10, R26 ;  /* 0x000000000a027229 */ /* 0x000fd6000000001a */
.L_x_201:
[----:B------:R-:W-:Y:S05]  /*0850*/  BSYNC.RECONVERGENT B2 ;  /* 0x0000000000027941 */ /* 0x000fea0003800200 */
.L_x_200:
[----:B------:R-:W-:-:S13]  /*0860*/  ISETP.LT.OR P0, PT, R7, R4, P0 ;  /* 0x000000040700720c */ /* 0x000fda0000701670 */
[----:B------:R-:W-:Y:S05]  /*0870*/  @!P0 BRA `(.L_x_193) ;  /* 0x0000000000288947 */ /* 0x000fea0003800000 */
[----:B------:R-:W0:Y:S02]  /*0880*/  LDC.64 R8, c[0x0][0x380] ;  /* 0x0000e000ff087b82 */ /* 0x000e240000000a00 */
[----:B0-----:R-:W-:-:S05]  /*0890*/  IMAD.WIDE R6, R7, 0x8, R8 ;  /* 0x0000000807067825 */ /* 0x001fca00078e0208 */
[----:B------:R-:W2:Y:S04]  /*08a0*/  LDG.E.64.CONSTANT R8, desc[UR6][R6.64] ;  /* 0x0000000606087981 */ /* 0x000ea8000c1e9b00 */
[----:B------:R-:W3:Y:S04]  /*08b0*/  LDG.E.64.CONSTANT R10, desc[UR6][R6.64+0x1000] ;  /* 0x00100006060a7981 */ /* 0x000ee8000c1e9b00 */
[----:B------:R-:W4:Y:S04]  /*08c0*/  LDG.E.64.CONSTANT R12, desc[UR6][R6.64+0x2000] ;  /* 0x00200006060c7981 */ /* 0x000f28000c1e9b00 */
[----:B------:R-:W4:Y:S01]  /*08d0*/  LDG.E.64.CONSTANT R14, desc[UR6][R6.64+0x3000] ;  /* 0x00300006060e7981 */ /* 0x000f22000c1e9b00 */
[----:B--2--5:R-:W-:-:S08]  /*08e0*/  DADD R8, R2, R8 ;  /* 0x0000000002087229 */ /* 0x024fd00000000008 */
[----:B---3--:R-:W-:-:S08]  /*08f0*/  DADD R8, R8, R10 ;  /* 0x0000000008087229 */ /* 0x008fd0000000000a */
[----:B----4-:R-:W-:-:S08]  /*0900*/  DADD R8, R8, R12 ;  /* 0x0000000008087229 */ /* 0x010fd0000000000c */
[----:B------:R-:W-:-:S11]  /*0910*/  DADD R2, R8, R14 ;  /* 0x0000000008027229 */ /* 0x000fd6000000000e */
.L_x_193:
[----:B------:R-:W-:Y:S05]  /*0920*/  BSYNC.RECONVERGENT B1 ;  /* 0x0000000000017941 */ /* 0x000fea0003800200 */
.L_x_192:
[----:B------:R-:W-:-:S13]  /*0930*/  ISETP.GE.AND P0, PT, R4, 0x200, PT ;  /* 0x000002000400780c */ /* 0x000fda0003f06270 */
[----:B------:R-:W-:Y:S05]  /*0940*/  @!P0 BRA `(.L_x_202) ;  /* 0x0000000400148947 */ /* 0x000fea0003800000 */
[----:B------:R-:W0:Y:S01]  /*0950*/  S2R R12, SR_LANEID ;  /* 0x00000000000c7919 */ /* 0x000e220000000000 */
[----:B-----5:R-:W-:Y:S04]  /*0960*/  SHFL.DOWN PT, R6, R2, 0x1, 0x1f ;  /* 0x08201f0002067f89 */ /* 0x020fe800000e0000 */
[----:B------:R-:W1:Y:S02]  /*0970*/  SHFL.DOWN PT, R7, R3, 0x1, 0x1f ;  /* 0x08201f0003077f89 */ /* 0x000e6400000e0000 */
[----:B-1----:R-:W-:Y:S01]  /*0980*/  DADD R6, R6, R2 ;  /* 0x0000000006067229 */ /* 0x002fe20000000002 */
[C---:B0-----:R-:W-:Y:S02]  /*0990*/  ISETP.GT.AND P0, PT, R12.reuse, 0x1e, PT ;  /* 0x0000001e0c00780c */ /* 0x041fe40003f04270 */
[----:B------:R-:W-:-:S07]  /*09a0*/  ISETP.NE.AND P1, PT, R12, RZ, PT ;  /* 0x000000ff0c00720c */ /* 0x000fce0003f25270 */
[----:B------:R-:W-:Y:S02]  /*09b0*/  FSEL R8, R2, R6, P0 ;  /* 0x0000000602087208 */ /* 0x000fe40000000000 */
[----:B------:R-:W-:Y:S02]  /*09c0*/  FSEL R9, R3, R7, P0 ;  /* 0x0000000703097208 */ /* 0x000fe40000000000 */
[----:B------:R-:W-:Y:S01]  /*09d0*/  ISETP.GT.AND P0, PT, R12, 0x1d, PT ;  /* 0x0000001d0c00780c */ /* 0x000fe20003f04270 */
[----:B------:R-:W-:Y:S01]  /*09e0*/  SHFL.DOWN PT, R6, R8, 0x2, 0x1f ;  /* 0x08401f0008067f89 */ /* 0x000fe200000e0000 */
[----:B------:R-:W-:Y:S02]  /*09f0*/  @!P1 MOV R4, 0x400 ;  /* 0x0000040000049802 */ /* 0x000fe40000000f00 */
[----:B------:R-:W-:Y:S01]  /*0a00*/  @!P1 SHF.R.U32.HI R0, RZ, 0x2, R5 ;  /* 0x00000002ff009819 */ /* 0x000fe20000011605 */
[----:B------:R-:W0:Y:S03]  /*0a10*/  SHFL.DOWN PT, R7, R9, 0x2, 0x1f ;  /* 0x08401f0009077f89 */ /* 0x000e2600000e0000 */
[----:B------:R-:W-:Y:S01]  /*0a20*/  @!P1 LOP3.LUT R0, R0, 0xf8, RZ, 0xc0, !PT ;  /* 0x000000f800009812 */ /* 0x000fe200078ec0ff */
[----:B0-----:R-:W-:-:S10]  /*0a30*/  DADD R6, R6, R8 ;  /* 0x0000000006067229 */ /* 0x001fd40000000008 */
[----:B------:R-:W-:Y:S02]  /*0a40*/  FSEL R6, R8, R6, P0 ;  /* 0x0000000608067208 */ /* 0x000fe40000000000 */
[----:B------:R-:W-:Y:S02]  /*0a50*/  FSEL R7, R9, R7, P0 ;  /* 0x0000000709077208 */ /* 0x000fe40000000000 */
[----:B------:R-:W-:Y:S01]  /*0a60*/  ISETP.GT.AND P0, PT, R12, 0x1b, PT ;  /* 0x0000001b0c00780c */ /* 0x000fe20003f04270 */
[----:B------:R-:W-:Y:S04]  /*0a70*/  SHFL.DOWN PT, R2, R6, 0x4, 0x1f ;  /* 0x08801f0006027f89 */ /* 0x000fe800000e0000 */
[----:B------:R-:W0:Y:S01]  /*0a80*/  SHFL.DOWN PT, R3, R7, 0x4, 0x1f ;  /* 0x08801f0007037f89 */ /* 0x000e2200000e0000 */
[----:B------:R-:W1:Y:S01]  /*0a90*/  @!P1 S2R R9, SR_CgaCtaId ;  /* 0x0000000000099919 */ /* 0x000e620000008800 */
[----:B0-----:R-:W-:-:S10]  /*0aa0*/  DADD R2, R2, R6 ;  /* 0x0000000002027229 */ /* 0x001fd40000000006 */
[----:B------:R-:W-:Y:S02]  /*0ab0*/  FSEL R10, R6, R2, P0 ;  /* 0x00000002060a7208 */ /* 0x000fe40000000000 */
[----:B------:R-:W-:Y:S02]  /*0ac0*/  FSEL R11, R7, R3, P0 ;  /* 0x00000003070b7208 */ /* 0x000fe40000000000 */
[----:B------:R-:W-:Y:S01]  /*0ad0*/  ISETP.GT.AND P0, PT, R12, 0x17, PT ;  /* 0x000000170c00780c */ /* 0x000fe20003f04270 */
[----:B------:R-:W-:Y:S04]  /*0ae0*/  SHFL.DOWN PT, R2, R10, 0x8, 0x1f ;  /* 0x09001f000a027f89 */ /* 0x000fe800000e0000 */
[----:B------:R-:W0:Y:S02]  /*0af0*/  SHFL.DOWN PT, R3, R11, 0x8, 0x1f ;  /* 0x09001f000b037f89 */ /* 0x000e2400000e0000 */
[----:B0-----:R-:W-:-:S10]  /*0b00*/  DADD R2, R2, R10 ;  /* 0x0000000002027229 */ /* 0x001fd4000000000a */
[----:B------:R-:W-:Y:S02]  /*0b10*/  FSEL R6, R10, R2, P0 ;  /* 0x000000020a067208 */ /* 0x000fe40000000000 */
[----:B------:R-:W-:Y:S02]  /*0b20*/  FSEL R7, R11, R3, P0 ;  /* 0x000000030b077208 */ /* 0x000fe40000000000 */
[----:B-1----:R-:W-:Y:S01]  /*0b30*/  @!P1 LEA R11, R9, R4, 0x18 ;  /* 0x00000004090b9211 */ /* 0x002fe200078ec0ff */
[----:B------:R-:W-:Y:S01]  /*0b40*/  SHFL.DOWN PT, R2, R6, 0x10, 0x1f ;  /* 0x0a001f0006027f89 */ /* 0x000fe200000e0000 */
[----:B------:R-:W-:-:S03]  /*0b50*/  ISETP.NE.AND P0, PT, R5, RZ, PT ;  /* 0x000000ff0500720c */ /* 0x000fc60003f05270 */
[----:B------:R-:W0:Y:S01]  /*0b60*/  SHFL.DOWN PT, R3, R7, 0x10, 0x1f ;  /* 0x0a001f0007037f89 */ /* 0x000e2200000e0000 */
[----:B------:R-:W-:Y:S01]  /*0b70*/  @!P1 IMAD.IADD R11, R0, 0x1, R11 ;  /* 0x00000001000b9824 */ /* 0x000fe200078e020b */
[----:B0-----:R-:W-:-:S07]  /*0b80*/  DADD R8, R2, R6 ;  /* 0x0000000002087229 */ /* 0x001fce0000000006 */
[----:B------:R1:W-:Y:S01]  /*0b90*/  @!P1 STS.64 [R11+0x10], R8 ;  /* 0x000010080b009388 */ /* 0x0003e20000000a00 */
[----:B------:R-:W-:Y:S01]  /*0ba0*/  BAR.SYNC.DEFER_BLOCKING 0x0 ;  /* 0x0000000000007b1d */ /* 0x000fe20000010000 */
[----:B------:R-:W-:-:S04]  /*0bb0*/  ISETP.GT.AND P1, PT, R12, 0xf, PT ;  /* 0x0000000f0c00780c */ /* 0x000fc80003f24270 */
[----:B------:R-:W-:Y:S02]  /*0bc0*/  FSEL R2, R6, R8, P1 ;  /* 0x0000000806027208 */ /* 0x000fe40000800000 */
[----:B------:R-:W-:Y:S01]  /*0bd0*/  FSEL R3, R7, R9, P1 ;  /* 0x0000000907037208 */ /* 0x000fe20000800000 */
[----:B------:R-:W-:Y:S06]  /*0be0*/  @P0 BRA `(.L_x_203) ;  /* 0x0000001800440947 */ /* 0x000fec0003800000 */
[----:B------:R-:W0:Y:S01]  /*0bf0*/  S2UR UR5, SR_CgaCtaId ;  /* 0x00000000000579c3 */ /* 0x000e220000008800 */
[----:B------:R-:W-:Y:S02]  /*0c00*/  UMOV UR4, 0x400 ;  /* 0x0000040000047882 */ /* 0x000fe40000000000 */
[----:B0-----:R-:W-:-:S09]  /*0c10*/  ULEA UR4, UR5, UR4, 0x18 ;  /* 0x0000000405047291 */ /* 0x001fd2000f8ec0ff */
[----:B------:R-:W0:Y:S04]  /*0c20*/  LDS.64 R4, [UR4+0x18] ;  /* 0x00001804ff047984 */ /* 0x000e280008000a00 */
[----:B-1----:R-:W1:Y:S04]  /*0c30*/  LDS.128 R8, [UR4+0x20] ;  /* 0x00002004ff087984 */ /* 0x002e680008000c00 */
[----:B------:R-:W2:Y:S01]  /*0c40*/  LDS.128 R12, [UR4+0x30] ;  /* 0x00003004ff0c7984 */ /* 0x000ea20008000c00 */
[----:B0-----:R-:W-:-:S03]  /*0c50*/  DADD R2, R2, R4 ;  /* 0x0000000002027229 */ /* 0x001fc60000000004 */
[----:B------:R-:W0:Y:S05]  /*0c60*/  LDS.128 R4, [UR4+0x40] ;  /* 0x00004004ff047984 */ /* 0x000e2a0008000c00 */
[----:B-1----:R-:W-:-:S08]  /*0c70*/  DADD R2, R2, R8 ;  /* 0x0000000002027229 */ /* 0x002fd00000000008 */
[----:B------:R-:W-:Y:S01]  /*0c80*/  DADD R2, R2, R10 ;  /* 0x0000000002027229 */ /* 0x000fe2000000000a */
[----:B------:R-:W1:Y:S07]  /*0c90*/  LDS.128 R8, [UR4+0x50] ;  /* 0x00005004ff087984 */ /* 0x000e6e0008000c00 */
[----:B--2---:R-:W-:-:S08]  /*0ca0*/  DADD R2, R2, R12 ;  /* 0x0000000002027229 */ /* 0x004fd0000000000c */
[----:B------:R-:W-:Y:S01]  /*0cb0*/  DADD R2, R2, R14 ;  /* 0x0000000002027229 */ /* 0x000fe2000000000e */
[----:B------:R-:W2:Y:S07]  /*0cc0*/  LDS.128 R12, [UR4+0x60] ;  /* 0x00006004ff0c7984 */ /* 0x000eae0008000c00 */
[----:B0-----:R-:W-:-:S08]  /*0cd0*/  DADD R2, R2, R4 ;  /* 0x0000000002027229 */ /* 0x001fd00000000004 */
[----:B------:R-:W-:Y:S01]  /*0ce0*/  DADD R2, R2, R6 ;  /* 0x0000000002027229 */ /* 0x000fe20000000006 */
[----:B------:R-:W0:Y:S07]  /*0cf0*/  LDS.128 R4, [UR4+0x70] ;  /* 0x00007004ff047984 */ /* 0x000e2e0008000c00 */
[----:B-1----:R-:W-:-:S08]  /*0d00*/  DADD R2, R2, R8 ;  /* 0x0000000002027229 */ /* 0x002fd00000000008 */
[----:B------:R-:W-:Y:S01]  /*0d10*/  DADD R2, R2, R10 ;  /* 0x0000000002027229 */ /* 0x000fe2000000000a */
[----:B------:R-:W1:Y:S07]  /*0d20*/  LDS.128 R8, [UR4+0x80] ;  /* 0x00008004ff087984 */ /* 0x000e6e0008000c00 */
[----:B--2---:R-:W-:-:S08]  /*0d30*/  DADD R2, R2, R12 ;  /* 0x0000000002027229 */ /* 0x004fd0000000000c */
[----:B------:R-:W-:-:S08]  /*0d40*/  DADD R2, R2, R14 ;  /* 0x0000000002027229 */ /* 0x000fd0000000000e */
[----:B0-----:R-:W-:-:S08]  /*0d50*/  DADD R2, R2, R4 ;  /* 0x0000000002027229 */ /* 0x001fd00000000004 */
[----:B------:R-:W-:-:S08]  /*0d60*/  DADD R2, R2, R6 ;  /* 0x0000000002027229 */ /* 0x000fd00000000006 */
[----:B-1----:R-:W-:-:S08]  /*0d70*/  DADD R2, R2, R8 ;  /* 0x0000000002027229 */ /* 0x002fd00000000008 */
[----:B------:R-:W-:Y:S01]  /*0d80*/  DADD R2, R2, R10 ;  /* 0x0000000002027229 */ /* 0x000fe2000000000a */
[----:B------:R-:W-:Y:S10]  /*0d90*/  BRA `(.L_x_203) ;  /* 0x0000001400d87947 */ /* 0x000ff40003800000 */
.L_x_202:
[----:B------:R-:W-:Y:S01]  /*0da0*/  LOP3.LUT R0, R5, 0x3e0, RZ, 0xc0, !PT ;  /* 0x000003e005007812 */ /* 0x000fe200078ec0ff */
[----:B------:R-:W0:Y:S03]  /*0db0*/  S2R R10, SR_LANEID ;  /* 0x00000000000a7919 */ /* 0x000e260000000000 */
[----:B------:R-:W-:Y:S01]  /*0dc0*/  LOP3.LUT R9, RZ, R0, RZ, 0x33, !PT ;  /* 0x00000000ff097212 */ /* 0x000fe200078e33ff */
[----:B------:R-:W-:-:S04]  /*0dd0*/  VIADD R7, R0, 0x20 ;  /* 0x0000002000077836 */ /* 0x000fc80000000000 */
[----:B------:R-:W-:Y:S01]  /*0de0*/  IMAD.IADD R9, R9, 0x1, R4 ;  /* 0x0000000109097824 */ /* 0x000fe200078e0204 */
[----:B------:R-:W-:-:S04]  /*0df0*/  ISETP.GT.AND P0, PT, R7, R4, PT ;  /* 0x000000040700720c */ /* 0x000fc80003f04270 */
[----:B------:R-:W-:-:S05]  /*0e00*/  SEL R11, R9, 0x1f, P0 ;  /* 0x0000001f090b7807 */ /* 0x000fca0000000000 */
[----:B-----5:R-:W-:Y:S04]  /*0e10*/  SHFL.DOWN PT, R6, R2, 0x1, R11 ;  /* 0x0820000002067989 */ /* 0x020fe800000e000b */
[----:B------:R-:W1:Y:S01]  /*0e20*/  SHFL.DOWN PT, R7, R3, 0x1, R11 ;  /* 0x0820000003077989 */ /* 0x000e6200000e000b */
[C---:B0-----:R-:W-:Y:S01]  /*0e30*/  ISETP.GE.AND P0, PT, R10.reuse, R11, PT ;  /* 0x0000000b0a00720c */ /* 0x041fe20003f06270 */
[C---:B------:R-:W-:Y:S01]  /*0e40*/  VIADD R0, R10.reuse, 0x2 ;  /* 0x000000020a007836 */ /* 0x040fe20000000000 */
[----:B------:R-:W-:Y:S01]  /*0e50*/  ISETP.NE.AND P1, PT, R10, RZ, PT ;  /* 0x000000ff0a00720c */ /* 0x000fe20003f25270 */
[----:B-1----:R-:W-:-:S12]  /*0e60*/  DADD R6, R6, R2 ;  /* 0x0000000006067229 */ /* 0x002fd80000000002 */
[----:B------:R-:W0:Y:S01]  /*0e70*/  @!P1 S2R R12, SR_CgaCtaId ;  /* 0x00000000000c9919 */ /* 0x000e220000008800 */
[----:B------:R-:W-:Y:S02]  /*0e80*/  FSEL R8, R6, R2, !P0 ;  /* 0x0000000206087208 */ /* 0x000fe40004000000 */
[----:B------:R-:W-:Y:S02]  /*0e90*/  FSEL R9, R7, R3, !P0 ;  /* 0x0000000307097208 */ /* 0x000fe40004000000 */
[----:B------:R-:W-:Y:S01]  /*0ea0*/  ISETP.GT.AND P0, PT, R0, R11, PT ;  /* 0x0000000b0000720c */ /* 0x000fe20003f04270 */
[----:B------:R-:W-:Y:S01]  /*0eb0*/  SHFL.DOWN PT, R6, R8, 0x2, R11 ;  /* 0x0840000008067989 */ /* 0x000fe200000e000b */
[----:B------:R-:W-:-:S03]  /*0ec0*/  VIADD R0, R10, 0x4 ;  /* 0x000000040a007836 */ /* 0x000fc60000000000 */
[----:B------:R-:W1:Y:S02]  /*0ed0*/  SHFL.DOWN PT, R7, R9, 0x2, R11 ;  /* 0x0840000009077989 */ /* 0x000e6400000e000b */
[----:B-1----:R-:W-:-:S10]  /*0ee0*/  DADD R6, R6, R8 ;  /* 0x0000000006067229 */ /* 0x002fd40000000008 */
[----:B------:R-:W-:Y:S02]  /*0ef0*/  FSEL R6, R8, R6, P0 ;  /* 0x0000000608067208 */ /* 0x000fe40000000000 */
[----:B------:R-:W-:Y:S02]  /*0f00*/  FSEL R7, R9, R7, P0 ;  /* 0x0000000709077208 */ /* 0x000fe40000000000 */
        /* <DEDUP_REMOVED lines=16> */
[----:B------:R-:W-:Y:S02]  /*1010*/  @!P1 MOV R9, 0x400 ;  /* 0x0000040000099802 */ /* 0x000fe40000000f00 */
[----:B------:R-:W-:Y:S01]  /*1020*/  @!P1 SHF.R.U32.HI R8, RZ, 0x2, R5 ;  /* 0x00000002ff089819 */ /* 0x000fe20000011605 */
[----:B------:R-:W1:Y:S01]  /*1030*/  SHFL.DOWN PT, R3, R7, 0x10, R11 ;  /* 0x0a00000007037989 */ /* 0x000e6200000e000b */
[----:B0-----:R-:W-:-:S02]  /*1040*/  @!P1 LEA R9, R12, R9, 0x18 ;  /* 0x000000090c099211 */ /* 0x001fc400078ec0ff */
[----:B------:R-:W-:-:S05]  /*1050*/  @!P1 LOP3.LUT R8, R8, 0xf8, RZ, 0xc0, !PT ;  /* 0x000000f808089812 */ /* 0x000fca00078ec0ff */
[----:B------:R-:W-:Y:S01]  /*1060*/  @!P1 IMAD.IADD R9, R8, 0x1, R9 ;  /* 0x0000000108099824 */ /* 0x000fe200078e0209 */
[----:B-1----:R-:W-:-:S10]  /*1070*/  DADD R2, R2, R6 ;  /* 0x0000000002027229 */ /* 0x002fd40000000006 */
[----:B------:R-:W-:Y:S02]  /*1080*/  FSEL R2, R6, R2, P0 ;  /* 0x0000000206027208 */ /* 0x000fe40000000000 */
[----:B------:R-:W-:Y:S02]  /*1090*/  FSEL R3, R7, R3, P0 ;  /* 0x0000000307037208 */ /* 0x000fe40000000000 */
[----:B------:R-:W-:-:S03]  /*10a0*/  ISETP.NE.AND P0, PT, R5, RZ, PT ;  /* 0x000000ff0500720c */ /* 0x000fc60003f05270 */
[----:B------:R0:W-:Y:S01]  /*10b0*/  @!P1 STS.64 [R9+0x10], R2 ;  /* 0x0000100209009388 */ /* 0x0001e20000000a00 */
[----:B------:R-:W-:Y:S09]  /*10c0*/  BAR.SYNC.DEFER_BLOCKING 0x0 ;  /* 0x0000000000007b1d */ /* 0x000ff20000010000 */
[----:B------:R-:W-:Y:S05]  /*10d0*/  @P0 BRA `(.L_x_203) ;  /* 0x0000001400080947 */ /* 0x000fea0003800000 */
[----:B------:R-:W1:Y:S01]  /*10e0*/  S2UR UR5, SR_CgaCtaId ;  /* 0x00000000000579c3 */ /* 0x000e620000008800 */
[----:B------:R-:W-:Y:S01]  /*10f0*/  UMOV UR4, 0x400 ;  /* 0x0000040000047882 */ /* 0x000fe20000000000 */
[----:B------:R-:W-:Y:S01]  /*1100*/  ISETP.GT.AND P1, PT, R4, 0x20, PT ;  /* 0x000000200400780c */ /* 0x000fe20003f24270 */
[----:B-1----:R-:W-:-:S09]  /*1110*/  ULEA UR4, UR5, UR4, 0x18 ;  /* 0x0000000405047291 */ /* 0x002fd2000f8ec0ff */
[----:B------:R-:W1:Y:S04]  /*1120*/  LDS.64 R6, [UR4+0x18] ;  /* 0x00001804ff067984 */ /* 0x000e680008000a00 */
[----:B------:R-:W2:Y:S04]  /*1130*/  LDS.128 R12, [UR4+0x20] ;  /* 0x00002004ff0c7984 */ /* 0x000ea80008000c00 */
[----:B0-----:R-:W0:Y:S01]  /*1140*/  LDS.128 R8, [UR4+0x30] ;  /* 0x00003004ff087984 */ /* 0x001e220008000c00 */
[----:B-1----:R-:W-:-:S10]  /*1150*/  DADD R6, R2, R6 ;  /* 0x0000000002067229 */ /* 0x002fd40000000006 */
[----:B------:R-:W-:Y:S02]  /*1160*/  FSEL R2, R6, R2, P1 ;  /* 0x0000000206027208 */ /* 0x000fe40000800000 */
[----:B------:R-:W-:Y:S02]  /*1170*/  FSEL R3, R7, R3, P1 ;  /* 0x0000000307037208 */ /* 0x000fe40000800000 */
[----:B------:R-:W-:-:S04]  /*1180*/  ISETP.GT.AND P1, PT, R4, 0x40, PT ;  /* 0x000000400400780c */ /* 0x000fc80003f24270 */
[----:B--2---:R-:W-:-:S10]  /*1190*/  DADD R12, R12, R2 ;  /* 0x000000000c0c7229 */ /* 0x004fd40000000002 */
[----:B------:R-:W-:Y:S02]  /*11a0*/  FSEL R2, R12, R2, P1 ;  /* 0x000000020c027208 */ /* 0x000fe40000800000 */
[----:B------:R-:W-:Y:S02]  /*11b0*/  FSEL R3, R13, R3, P1 ;  /* 0x000000030d037208 */ /* 0x000fe40000800000 */
[----:B------:R-:W-:-:S04]  /*11c0*/  ISETP.GT.AND P1, PT, R4, 0x60, PT ;  /* 0x000000600400780c */ /* 0x000fc80003f24270 */
[----:B------:R-:W-:-:S10]  /*11d0*/  DADD R14, R2, R14 ;  /* 0x00000000020e7229 */ /* 0x000fd4000000000e */
[----:B------:R-:W-:Y:S02]  /*11e0*/  FSEL R2, R14, R2, P1 ;  /* 0x000000020e027208 */ /* 0x000fe40000800000 */
[----:B------:R-:W-:Y:S02]  /*11f0*/  FSEL R3, R15, R3, P1 ;  /* 0x000000030f037208 */ /* 0x000fe40000800000 */
[----:B------:R-:W1:Y:S01]  /*1200*/  LDS.128 R12, [UR4+0x40] ;  /* 0x00004004ff0c7984 */ /* 0x000e620008000c00 */
[----:B------:R-:W-:-:S03]  /*1210*/  ISETP.GT.AND P1, PT, R4, 0x80, PT ;  /* 0x000000800400780c */ /* 0x000fc60003f24270 */
[----:B0-----:R-:W-:-:S10]  /*1220*/  DADD R8, R8, R2 ;  /* 0x0000000008087229 */ /* 0x001fd40000000002 */
[----:B------:R-:W-:Y:S02]  /*1230*/  FSEL R2, R8, R2, P1 ;  /* 0x0000000208027208 */ /* 0x000fe40000800000 */
[----:B------:R-:W-:Y:S02]  /*1240*/  FSEL R3, R9, R3, P1 ;  /* 0x0000000309037208 */ /* 0x000fe40000800000 */
[----:B------:R-:W-:-:S04]  /*1250*/  ISETP.GT.AND P1, PT, R4, 0xa0, PT ;  /* 0x000000a00400780c */ /* 0x000fc80003f24270 */
[----:B------:R-:W-:-:S10]  /*1260*/  DADD R10, R2, R10 ;  /* 0x00000000020a7229 */ /* 0x000fd4000000000a */
[----:B------:R-:W-:Y:S02]  /*1270*/  FSEL R2, R10, R2, P1 ;  /* 0x000000020a027208 */ /* 0x000fe40000800000 */
[----:B------:R-:W-:Y:S02]  /*1280*/  FSEL R3, R11, R3, P1 ;  /* 0x000000030b037208 */ /* 0x000fe40000800000 */
[----:B------:R-:W0:Y:S01]  /*1290*/  LDS.128 R8, [UR4+0x50] ;  /* 0x00005004ff087984 */ /* 0x000e220008000c00 */
[----:B------:R-:W-:-:S03]  /*12a0*/  ISETP.GT.AND P1, PT, R4, 0xc0, PT ;  /* 0x000000c00400780c */ /* 0x000fc60003f24270 */
[----:B-1----:R-:W-:-:S10]  /*12b0*/  DADD R12, R12, R2 ;  /* 0x000000000c0c7229 */ /* 0x002fd40000000002 */
        /* <DEDUP_REMOVED lines=33> */
[----:B------:R-:W-:-:S04]  /*14d0*/  ISETP.GT.AND P1, PT, R4, 0x1c0, PT ;  /* 0x000001c00400780c */ /* 0x000fc80003f24270 */
[----:B-1----:R-:W-:-:S10]  /*14e0*/  DADD R12, R12, R2 ;  /* 0x000000000c0c7229 */ /* 0x002fd40000000002 */
[----:B------:R-:W-:Y:S02]  /*14f0*/  FSEL R2, R12, R2, P1 ;  /* 0x000000020c027208 */ /* 0x000fe40000800000 */
[----:B------:R-:W-:Y:S02]  /*1500*/  FSEL R3, R13, R3, P1 ;  /* 0x000000030d037208 */ /* 0x000fe40000800000 */
[----:B------:R-:W-:-:S04]  /*1510*/  ISETP.GT.AND P1, PT, R4, 0x1e0, PT ;  /* 0x000001e00400780c */ /* 0x000fc80003f24270 */
[----:B------:R-:W-:-:S10]  /*1520*/  DADD R14, R2, R14 ;  /* 0x00000000020e7229 */ /* 0x000fd4000000000e */
[----:B------:R-:W-:Y:S02]  /*1530*/  FSEL R2, R14, R2, P1 ;  /* 0x000000020e027208 */ /* 0x000fe40000800000 */
[----:B------:R-:W-:Y:S01]  /*1540*/  FSEL R3, R15, R3, P1 ;  /* 0x000000030f037208 */ /* 0x000fe20000800000 */
[----:B------:R-:W-:Y:S06]  /*1550*/  BRA `(.L_x_203) ;  /* 0x0000000c00e87947 */ /* 0x000fec0003800000 */
.L_x_189:
[----:B------:R-:W0:Y:S01]  /*1560*/  S2R R41, SR_TID.X ;  /* 0x0000000000297919 */ /* 0x000e220000002100 */
[----:B------:R-:W1:Y:S02]  /*1570*/  LDCU.64 UR4, c[0x0][0x380] ;  /* 0x00007000ff0477ac */ /* 0x000e640008000a00 */
[----:B-1----:R-:W-:Y:S02]  /*1580*/  IMAD.U32 R2, RZ, RZ, UR4 ;  /* 0x00000004ff027e24 */ /* 0x002fe4000f8e00ff */
[----:B------:R-:W-:Y:S02]  /*1590*/  IMAD.U32 R3, RZ, RZ, UR5 ;  /* 0x00000005ff037e24 */ /* 0x000fe4000f8e00ff */
[----:B0-----:R-:W-:-:S05]  /*15a0*/  IMAD.WIDE.U32 R18, R41, 0x8, R2 ;  /* 0x0000000829127825 */ /* 0x001fca00078e0002 */
[----:B------:R-:W2:Y:S04]  /*15b0*/  LDG.E.64.CONSTANT R20, desc[UR6][R18.64] ;  /* 0x0000000612147981 */ /* 0x000ea8000c1e9b00 */
[----:B------:R-:W2:Y:S04]  /*15c0*/  LDG.E.64.CONSTANT R6, desc[UR6][R18.64+0x1000] ;  /* 0x0010000612067981 */ /* 0x000ea8000c1e9b00 */
[----:B------:R-:W3:Y:S04]  /*15d0*/  LDG.E.64.CONSTANT R8, desc[UR6][R18.64+0x2000] ;  /* 0x0020000612087981 */ /* 0x000ee8000c1e9b00 */
[----:B------:R-:W4:Y:S04]  /*15e0*/  LDG.E.64.CONSTANT R10, desc[UR6][R18.64+0x3000] ;  /* 0x00300006120a7981 */ /* 0x000f28000c1e9b00 */
[----:B------:R-:W5:Y:S04]  /*15f0*/  LDG.E.64.CONSTANT R12, desc[UR6][R18.64+0x4000] ;  /* 0x00400006120c7981 */ /* 0x000f68000c1e9b00 */
[----:B------:R-:W5:Y:S04]  /*1600*/  LDG.E.64.CONSTANT R14, desc[UR6][R18.64+0x5000] ;  /* 0x00500006120e7981 */ /* 0x000f68000c1e9b00 */
[----:B------:R-:W5:Y:S01]  /*1610*/  LDG.E.64.CONSTANT R16, desc[UR6][R18.64+0x6000] ;  /* 0x0060000612107981 */ /* 0x000f62000c1e9b00 */
[----:B------:R-:W-:Y:S01]  /*1620*/  ISETP.GE.U32.AND P0, PT, R4, 0x1c00, PT ;  /* 0x00001c000400780c */ /* 0x000fe20003f06070 */
[----:B------:R-:W-:Y:S01]  /*1630*/  UMOV UR4, 0xe00 ;  /* 0x00000e0000047882 */ /* 0x000fe20000000000 */
[----:B--2---:R-:W-:-:S08]  /*1640*/  DADD R6, R20, R6 ;  /* 0x0000000014067229 */ /* 0x004fd00000000006 */
[----:B---3--:R-:W-:-:S08]  /*1650*/  DADD R6, R8, R6 ;  /* 0x0000000008067229 */ /* 0x008fd00000000006 */
[----:B----4-:R-:W-:-:S08]  /*1660*/  DADD R6, R10, R6 ;  /* 0x000000000a067229 */ /* 0x010fd00000000006 */
[----:B-----5:R-:W-:-:S08]  /*1670*/  DADD R6, R12, R6 ;  /* 0x000000000c067229 */ /* 0x020fd00000000006 */
[----:B------:R-:W-:-:S08]  /*1680*/  DADD R6, R14, R6 ;  /* 0x000000000e067229 */ /* 0x000fd00000000006 */
[----:B------:R-:W-:Y:S01]  /*1690*/  DADD R6, R16, R6 ;  /* 0x0000000010067229 */ /* 0x000fe20000000006 */
[----:B------:R-:W-:Y:S10]  /*16a0*/  @!P0 BRA `(.L_x_204) ;  /* 0x00000000006c8947 */ /* 0x000ff40003800000 */
[----:B------:R-:W0:Y:S01]  /*16b0*/  LDC R22, c[0x0][0x390] ;  /* 0x0000e400ff167b82 */ /* 0x000e220000000800 */
[----:B------:R-:W-:Y:S01]  /*16c0*/  VIADD R23, R4, 0xfffff200 ;  /* 0xfffff20004177836 */ /* 0x000fe20000000000 */
[----:B------:R-:W-:-:S06]  /*16d0*/  UMOV UR4, 0xe00 ;  /* 0x00000e0000047882 */ /* 0x000fcc0000000000 */
[----:B------:R-:W1:Y:S02]  /*16e0*/  LDC.64 R2, c[0x0][0x380] ;  /* 0x0000e000ff027b82 */ /* 0x000e640000000a00 */
.L_x_206:
[----:B------:R-:W-:-:S04]  /*16f0*/  VIADD R9, R41, UR4 ;  /* 0x0000000429097c36 */ /* 0x000fc80008000000 */
[----:B-1----:R-:W-:-:S05]  /*1700*/  IMAD.WIDE.U32 R8, R9, 0x8, R2 ;  /* 0x0000000809087825 */ /* 0x002fca00078e0002 */
[----:B------:R-:W2:Y:S04]  /*1710*/  LDG.E.64.CONSTANT R4, desc[UR6][R8.64] ;  /* 0x0000000608047981 */ /* 0x000ea8000c1e9b00 */
[----:B------:R-:W3:Y:S04]  /*1720*/  LDG.E.64.CONSTANT R10, desc[UR6][R8.64+0x1000] ;  /* 0x00100006080a7981 */ /* 0x000ee8000c1e9b00 */
[----:B------:R-:W4:Y:S04]  /*1730*/  LDG.E.64.CONSTANT R12, desc[UR6][R8.64+0x2000] ;  /* 0x00200006080c7981 */ /* 0x000f28000c1e9b00 */
[----:B------:R-:W5:Y:S04]  /*1740*/  LDG.E.64.CONSTANT R14, desc[UR6][R8.64+0x3000] ;  /* 0x00300006080e7981 */ /* 0x000f68000c1e9b00 */
[----:B------:R-:W5:Y:S04]  /*1750*/  LDG.E.64.CONSTANT R16, desc[UR6][R8.64+0x4000] ;  /* 0x0040000608107981 */ /* 0x000f68000c1e9b00 */
[----:B------:R-:W5:Y:S04]  /*1760*/  LDG.E.64.CONSTANT R18, desc[UR6][R8.64+0x5000] ;  /* 0x0050000608127981 */ /* 0x000f68000c1e9b00 */
[----:B------:R-:W5:Y:S01]  /*1770*/  LDG.E.64.CONSTANT R20, desc[UR6][R8.64+0x6000] ;  /* 0x0060000608147981 */ /* 0x000f62000c1e9b00 */
[----:B--2---:R-:W-:-:S08]  /*1780*/  DADD R4, R4, R6 ;  /* 0x0000000004047229 */ /* 0x004fd00000000006 */
[----:B---3--:R-:W-:-:S08]  /*1790*/  DADD R4, R10, R4 ;  /* 0x000000000a047229 */ /* 0x008fd00000000004 */
[----:B----4-:R-:W-:-:S08]  /*17a0*/  DADD R4, R12, R4 ;  /* 0x000000000c047229 */ /* 0x010fd00000000004 */
[----:B-----5:R-:W-:-:S08]  /*17b0*/  DADD R4, R14, R4 ;  /* 0x000000000e047229 */ /* 0x020fd00000000004 */
[----:B------:R-:W-:Y:S01]  /*17c0*/  DADD R16, R16, R4 ;  /* 0x0000000010107229 */ /* 0x000fe20000000004 */
[----:B0-----:R-:W-:-:S04]  /*17d0*/  IMAD.MOV.U32 R4, RZ, RZ, R22 ;  /* 0x000000ffff047224 */ /* 0x001fc800078e0016 */
[----:B------:R-:W-:-:S03]  /*17e0*/  VIADD R0, R4, -UR4 ;  /* 0x8000000404007c36 */ /* 0x000fc60008000000 */
[----:B------:R-:W-:Y:S02]  /*17f0*/  DADD R16, R18, R16 ;  /* 0x0000000012107229 */ /* 0x000fe40000000010 */
[----:B------:R-:W-:-:S06]  /*1800*/  ISETP.GE.AND P0, PT, R0, 0xe00, PT ;  /* 0x00000e000000780c */ /* 0x000fcc0003f06270 */
[----:B------:R-:W-:-:S07]  /*1810*/  DADD R6, R20, R16 ;  /* 0x0000000014067229 */ /* 0x000fce0000000010 */
[----:B------:R-:W-:Y:S05]  /*1820*/  @!P0 BRA `(.L_x_205) ;  /* 0x00000008001c8947 */ /* 0x000fea0003800000 */
[----:B------:R-:W-:-:S06]  /*1830*/  UIADD3 UR4, UPT, UPT, UR4, 0xe00, URZ ;  /* 0x00000e0004047890 */ /* 0x000fcc000fffe0ff */
[----:B------:R-:W-:-:S13]  /*1840*/  ISETP.LT.AND P0, PT, R23, UR4, PT ;  /* 0x0000000417007c0c */ /* 0x000fda000bf01270 */
[----:B------:R-:W-:Y:S05]  /*1850*/  @!P0 BRA `(.L_x_206) ;  /* 0xfffffffc00a48947 */ /* 0x000fea000383ffff */
.L_x_204:
[----:B------:R-:W-:-:S13]  /*1860*/  ISETP.LE.AND P0, PT, R4, UR4, PT ;  /* 0x0000000404007c0c */ /* 0x000fda000bf03270 */
[----:B------:R-:W-:Y:S05]  /*1870*/  @P0 BRA `(.L_x_205) ;  /* 0x0000000800080947 */ /* 0x000fea0003800000 */
[----:B------:R-:W-:Y:S01]  /*1880*/  VIADD R0, R4, -UR4 ;  /* 0x8000000404007c36 */ /* 0x000fe20008000000 */
[----:B------:R-:W-:Y:S04]  /*1890*/  BSSY.RECONVERGENT B1, `(.L_x_205) ;  /* 0x0000080000017945 */ /* 0x000fe80003800200 */
[----:B------:R-:W-:-:S13]  /*18a0*/  ISETP.GE.AND P0, PT, R41, R0, PT ;  /* 0x000000002900720c */ /* 0x000fda0003f06270 */
[----:B------:R-:W-:Y:S05]  /*18b0*/  @P0 BRA `(.L_x_207) ;  /* 0x0000000400f40947 */ /* 0x000fea0003800000 */
[----:B------:R-:W-:Y:S01]  /*18c0*/  LOP3.LUT R5, RZ, R41, RZ, 0x33, !PT ;  /* 0x00000029ff057212 */ /* 0x000fe200078e33ff */
[----:B------:R-:W-:Y:S01]  /*18d0*/  BSSY.RECONVERGENT B2, `(.L_x_208) ;  /* 0x0000014000027945 */ /* 0x000fe20003800200 */
[----:B------:R-:W-:Y:S02]  /*18e0*/  IMAD.MOV.U32 R45, RZ, RZ, R41 ;  /* 0x000000ffff2d7224 */ /* 0x000fe400078e0029 */
[----:B------:R-:W-:-:S04]  /*18f0*/  IADD3 R4, PT, PT, R4, -UR4, R5 ;  /* 0x8000000404047c10 */ /* 0x000fc8000fffe005 */
[C---:B------:R-:W-:Y:S02]  /*1900*/  LOP3.LUT R5, R4.reuse, 0x600, RZ, 0xc0, !PT ;  /* 0x0000060004057812 */ /* 0x040fe400078ec0ff */
[----:B------:R-:W-:Y:S02]  /*1910*/  ISETP.GE.U32.AND P1, PT, R4, 0x600, PT ;  /* 0x000006000400780c */ /* 0x000fe40003f26070 */
[----:B------:R-:W-:-:S13]  /*1920*/  ISETP.NE.AND P0, PT, R5, 0x600, PT ;  /* 0x000006000500780c */ /* 0x000fda0003f05270 */
[----:B------:R-:W-:Y:S05]  /*1930*/  @!P0 BRA `(.L_x_209) ;  /* 0x0000000000348947 */ /* 0x000fea0003800000 */
[----:B------:R-:W-:Y:S01]  /*1940*/  LEA.HI R4, R4, 0x1, RZ, 0x17 ;  /* 0x0000000104047811 */ /* 0x000fe200078fb8ff */
[----:B------:R-:W-:Y:S02]  /*1950*/  VIADD R9, R41, UR4 ;  /* 0x0000000429097c36 */ /* 0x000fe40008000000 */
[----:B------:R-:W-:Y:S01]  /*1960*/  IMAD.MOV.U32 R45, RZ, RZ, R41 ;  /* 0x000000ffff2d7224 */ /* 0x000fe200078e0029 */
[----:B------:R-:W-:-:S05]  /*1970*/  LOP3.LUT R4, R4, 0x3, RZ, 0xc0, !PT ;  /* 0x0000000304047812 */ /* 0x000fca00078ec0ff */
[----:B------:R-:W-:-:S07]  /*1980*/  IMAD.MOV R8, RZ, RZ, -R4 ;  /* 0x000000ffff087224 */ /* 0x000fce00078e0a04 */
.L_x_210:
[----:B------:R-:W-:-:S06]  /*1990*/  IMAD.WIDE.U32 R4, R9, 0x8, R2 ;  /* 0x0000000809047825 */ /* 0x000fcc00078e0002 */
[----:B------:R-:W2:Y:S01]  /*19a0*/  LDG.E.64.CONSTANT R4, desc[UR6][R4.64] ;  /* 0x0000000604047981 */ /* 0x000ea2000c1e9b00 */
[----:B------:R-:W-:Y:S02]  /*19b0*/  VIADD R8, R8, 0x1 ;  /* 0x0000000108087836 */ /* 0x000fe40000000000 */
[----:B------:R-:W-:Y:S02]  /*19c0*/  VIADD R45, R45, 0x200 ;  /* 0x000002002d2d7836 */ /* 0x000fe40000000000 */
[----:B------:R-:W-:Y:S01]  /*19d0*/  VIADD R9, R9, 0x200 ;  /* 0x0000020009097836 */ /* 0x000fe20000000000 */
[----:B------:R-:W-:Y:S01]  /*19e0*/  ISETP.NE.AND P0, PT, R8, RZ, PT ;  /* 0x000000ff0800720c */ /* 0x000fe20003f05270 */
[----:B--2---:R-:W-:-:S12]  /*19f0*/  DADD R6, R4, R6 ;  /* 0x0000000004067229 */ /* 0x004fd80000000006 */
[----:B------:R-:W-:Y:S05]  /*1a00*/  @P0 BRA `(.L_x_210) ;  /* 0xfffffffc00e00947 */ /* 0x000fea000383ffff */
.L_x_209:
[----:B------:R-:W-:Y:S05]  /*1a10*/  BSYNC.RECONVERGENT B2 ;  /* 0x0000000000027941 */ /* 0x000fea0003800200 */
.L_x_208:
[----:B------:R-:W-:Y:S05]  /*1a20*/  @!P1 BRA `(.L_x_207) ;  /* 0x0000000400989947 */ /* 0x000fea0003800000 */
[----:B------:R-:W0:Y:S01]  /*1a30*/  LDCU.64 UR8, c[0x0][0x380] ;  /* 0x00007000ff0877ac */ /* 0x000e220008000a00 */
[----:B------:R-:W-:Y:S01]  /*1a40*/  IMAD.IADD R9, R0, 0x1, -R45 ;  /* 0x0000000100097824 */ /* 0x000fe200078e0a2d */
[C---:B------:R-:W-:Y:S01]  /*1a50*/  IADD3 R5, P0, PT, R45.reuse, UR4, RZ ;  /* 0x000000042d057c10 */ /* 0x040fe2000ff1e0ff */
[----:B------:R-:W-:Y:S01]  /*1a60*/  BSSY.RECONVERGENT B2, `(.L_x_211) ;  /* 0x0000039000027945 */ /* 0x000fe20003800200 */
[----:B------:R-:W-:Y:S02]  /*1a70*/  VIADD R43, R45, UR4 ;  /* 0x000000042d2b7c36 */ /* 0x000fe40008000000 */
[----:B------:R-:W-:Y:S01]  /*1a80*/  ISETP.GT.AND P1, PT, R9, 0x1800, PT ;  /* 0x000018000900780c */ /* 0x000fe20003f24270 */
[----:B------:R-:W-:Y:S01]  /*1a90*/  IMAD.X R8, RZ, RZ, RZ, P0 ;  /* 0x000000ffff087224 */ /* 0x000fe200000e06ff */
[----:B0-----:R-:W-:-:S04]  /*1aa0*/  LEA R4, P0, R5, UR8, 0x3 ;  /* 0x0000000805047c11 */ /* 0x001fc8000f8018ff */
[----:B------:R-:W-:Y:S02]  /*1ab0*/  LEA.HI.X R5, R5, UR9, R8, 0x3, P0 ;  /* 0x0000000905057c11 */ /* 0x000fe400080f1c08 */
[----:B------:R-:W-:-:S05]  /*1ac0*/  IADD3 R4, P0, PT, R4, 0x2000, RZ ;  /* 0x0000200004047810 */ /* 0x000fca0007f1e0ff */
[----:B------:R-:W-:Y:S01]  /*1ad0*/  IMAD.X R5, RZ, RZ, R5, P0 ;  /* 0x000000ffff057224 */ /* 0x000fe200000e0605 */
[----:B------:R-:W-:Y:S01]  /*1ae0*/  PLOP3.LUT P0, PT, PT, PT, PT, 0x80, 0x8 ;  /* 0x000000000008781c */ /* 0x000fe20003f0f070 */
[----:B------:R-:W-:-:S12]  /*1af0*/  @!P1 BRA `(.L_x_212) ;  /* 0x0000000000bc9947 */ /* 0x000fd80003800000 */
[----:B------:R-:W-:Y:S01]  /*1b00*/  PLOP3.LUT P0, PT, PT, PT, PT, 0x8, 0x80 ;  /* 0x000000000080781c */ /* 0x000fe20003f0e170 */
[----:B------:R-:W-:-:S12]  /*1b10*/  VIADD R40, R0, 0xffffe800 ;  /* 0xffffe80000287836 */ /* 0x000fd80000000000 */
.L_x_213:
[C---:B------:R-:W-:Y:S01]  /*1b20*/  IMAD.WIDE.U32 R38, R43.reuse, 0x8, R2 ;  /* 0x000000082b267825 */ /* 0x040fe200078e0002 */
[----:B------:R-:W2:Y:S04]  /*1b30*/  LDG.E.64.CONSTANT R8, desc[UR6][R4.64+-0x1000] ;  /* 0xfff0000604087981 */ /* 0x000ea8000c1e9b00 */
[----:B------:R-:W3:Y:S04]  /*1b40*/  LDG.E.64.CONSTANT R10, desc[UR6][R4.64] ;  /* 0x00000006040a7981 */ /* 0x000ee8000c1e9b00 */
[----:B------:R-:W4:Y:S01]  /*1b50*/  LDG.E.64.CONSTANT R38, desc[UR6][R38.64] ;  /* 0x0000000626267981 */ /* 0x000f22000c1e9b00 */
[----:B------:R-:W-:-:S03]  /*1b60*/  VIADD R15, R43, 0x800 ;  /* 0x000008002b0f7836 */ /* 0x000fc60000000000 */
[----:B------:R-:W5:Y:S01]  /*1b70*/  LDG.E.64.CONSTANT R12, desc[UR6][R4.64+0x1000] ;  /* 0x00100006040c7981 */ /* 0x000f62000c1e9b00 */
[----:B------:R-:W-:-:S03]  /*1b80*/  IMAD.WIDE.U32 R14, R15, 0x8, R2 ;  /* 0x000000080f0e7825 */ /* 0x000fc600078e0002 */
[----:B------:R-:W5:Y:S04]  /*1b90*/  LDG.E.64.CONSTANT R16, desc[UR6][R4.64+0x3000] ;  /* 0x0030000604107981 */ /* 0x000f68000c1e9b00 */
[----:B------:R-:W5:Y:S04]  /*1ba0*/  LDG.E.64.CONSTANT R14, desc[UR6][R14.64] ;  /* 0x000000060e0e7981 */ /* 0x000f68000c1e9b00 */
[----:B------:R-:W5:Y:S01]  /*1bb0*/  LDG.E.64.CONSTANT R18, desc[UR6][R4.64+0x4000] ;  /* 0x0040000604127981 */ /* 0x000f62000c1e9b00 */
        /* <DEDUP_REMOVED lines=11> */
[----:B------:R-:W5:Y:S04]  /*1c70*/  LDG.E.64.CONSTANT R34, desc[UR6][R4.64+0xc000] ;  /* 0x00c0000604227981 */ /* 0x000f68000c1e9b00 */
[----:B------:R0:W5:Y:S01]  /*1c80*/  LDG.E.64.CONSTANT R36, desc[UR6][R4.64+0xd000] ;  /* 0x00d0000604247981 */ /* 0x000162000c1e9b00 */
[----:B------:R-:W-:-:S05]  /*1c90*/  VIADD R45, R45, 0x2000 ;  /* 0x000020002d2d7836 */ /* 0x000fca0000000000 */
[----:B------:R-:W-:Y:S02]  /*1ca0*/  ISETP.GE.AND P1, PT, R45, R40, PT ;  /* 0x000000282d00720c */ /* 0x000fe40003f26270 */
[----:B0-----:R-:W-:Y:S01]  /*1cb0*/  IADD3 R4, P2, PT, R4, 0x10000, RZ ;  /* 0x0001000004047810 */ /* 0x001fe20007f5e0ff */
[----:B------:R-:W-:-:S04]  /*1cc0*/  VIADD R43, R43, 0x2000 ;  /* 0x000020002b2b7836 */ /* 0x000fc80000000000 */
[----:B------:R-:W-:Y:S01]  /*1cd0*/  IMAD.X R5, RZ, RZ, R5, P2 ;  /* 0x000000ffff057224 */ /* 0x000fe200010e0605 */
[----:B----4-:R-:W-:-:S08]  /*1ce0*/  DADD R38, R38, R6 ;  /* 0x0000000026267229 */ /* 0x010fd00000000006 */
[----:B--2---:R-:W-:-:S08]  /*1cf0*/  DADD R8, R38, R8 ;  /* 0x0000000026087229 */ /* 0x004fd00000000008 */
[----:B---3--:R-:W-:-:S08]  /*1d00*/  DADD R8, R8, R10 ;  /* 0x0000000008087229 */ /* 0x008fd0000000000a */
[----:B-----5:R-:W-:-:S08]  /*1d10*/  DADD R8, R8, R12 ;  /* 0x0000000008087229 */ /* 0x020fd0000000000c */
        /* <DEDUP_REMOVED lines=13> */
.L_x_212:
[----:B------:R-:W-:Y:S05]  /*1df0*/  BSYNC.RECONVERGENT B2 ;  /* 0x0000000000027941 */ /* 0x000fea0003800200 */
.L_x_211:
[----:B------:R-:W-:Y:S01]  /*1e00*/  IMAD.IADD R8, R0, 0x1, -R45 ;  /* 0x0000000100087824 */ /* 0x000fe200078e0a2d */
[----:B------:R-:W-:Y:S04]  /*1e10*/  BSSY.RECONVERGENT B2, `(.L_x_214) ;  /* 0x000001c000027945 */ /* 0x000fe80003800200 */
[----:B------:R-:W-:-:S13]  /*1e20*/  ISETP.GT.AND P1, PT, R8, 0x800, PT ;  /* 0x000008000800780c */ /* 0x000fda0003f24270 */
[----:B------:R-:W-:Y:S05]  /*1e30*/  @!P1 BRA `(.L_x_215) ;  /* 0x0000000000649947 */ /* 0x000fea0003800000 */
        /* <DEDUP_REMOVED lines=9> */
[----:B------:R-:W5:Y:S04]  /*1ed0*/  LDG.E.64.CONSTANT R22, desc[UR6][R4.64+0x4000] ;  /* 0x0040000604167981 */ /* 0x000f68000c1e9b00 */
[----:B------:R0:W5:Y:S01]  /*1ee0*/  LDG.E.64.CONSTANT R8, desc[UR6][R4.64+0x5000] ;  /* 0x0050000604087981 */ /* 0x000162000c1e9b00 */
[----:B------:R-:W-:Y:S01]  /*1ef0*/  PLOP3.LUT P0, PT, PT, PT, PT, 0x8, 0x80 ;  /* 0x000000000080781c */ /* 0x000fe20003f0e170 */
[----:B------:R-:W-:-:S02]  /*1f00*/  VIADD R45, R45, 0x1000 ;  /* 0x000010002d2d7836 */ /* 0x000fc40000000000 */
[----:B------:R-:W-:Y:S01]  /*1f10*/  VIADD R43, R43, 0x1000 ;  /* 0x000010002b2b7836 */ /* 0x000fe20000000000 */
[----:B----4-:R-:W-:-:S08]  /*1f20*/  DADD R6, R6, R10 ;  /* 0x0000000006067229 */ /* 0x010fd0000000000a */
[----:B--2---:R-:W-:-:S08]  /*1f30*/  DADD R6, R6, R12 ;  /* 0x0000000006067229 */ /* 0x004fd0000000000c */
[----:B---3--:R-:W-:-:S08]  /*1f40*/  DADD R6, R6, R14 ;  /* 0x0000000006067229 */ /* 0x008fd0000000000e */
[----:B-----5:R-:W-:-:S08]  /*1f50*/  DADD R6, R6, R16 ;  /* 0x0000000006067229 */ /* 0x020fd00000000010 */
[----:B------:R-:W-:-:S08]  /*1f60*/  DADD R6, R6, R18 ;  /* 0x0000000006067229 */ /* 0x000fd00000000012 */
[----:B------:R-:W-:Y:S01]  /*1f70*/  DADD R6, R6, R20 ;  /* 0x0000000006067229 */ /* 0x000fe20000000014 */
[----:B------:R-:W-:-:S07]  /*1f80*/  IADD3 R10, P1, PT, R4, 0x8000, RZ ;  /* 0x00008000040a7810 */ /* 0x000fce0007f3e0ff */
[----:B------:R-:W-:Y:S01]  /*1f90*/  DADD R6, R6, R22 ;  /* 0x0000000006067229 */ /* 0x000fe20000000016 */
[----:B0-----:R-:W-:Y:S02]  /*1fa0*/  IMAD.X R5, RZ, RZ, R5, P1 ;  /* 0x000000ffff057224 */ /* 0x001fe400008e0605 */
[----:B------:R-:W-:-:S05]  /*1fb0*/  IMAD.MOV.U32 R4, RZ, RZ, R10 ;  /* 0x000000ffff047224 */ /* 0x000fca00078e000a */
[----:B------:R-:W-:-:S11]  /*1fc0*/  DADD R6, R6, R8 ;  /* 0x0000000006067229 */ /* 0x000fd60000000008 */
.L_x_215:
[----:B------:R-:W-:Y:S05]  /*1fd0*/  BSYNC.RECONVERGENT B2 ;  /* 0x0000000000027941 */ /* 0x000fea0003800200 */
.L_x_214:
[----:B------:R-:W-:-:S13]  /*1fe0*/  ISETP.LT.OR P0, PT, R45, R0, P0 ;  /* 0x000000002d00720c */ /* 0x000fda0000701670 */
[----:B------:R-:W-:Y:S05]  /*1ff0*/  @!P0 BRA `(.L_x_207) ;  /* 0x0000000000248947 */ /* 0x000fea0003800000 */
[----:B------:R-:W-:Y:S01]  /*2000*/  IMAD.WIDE.U32 R2, R43, 0x8, R2 ;  /* 0x000000082b027825 */ /* 0x000fe200078e0002 */
[----:B------:R-:W2:Y:S04]  /*2010*/  LDG.E.64.CONSTANT R8, desc[UR6][R4.64+-0x1000] ;  /* 0xfff0000604087981 */ /* 0x000ea8000c1e9b00 */
[----:B------:R-:W3:Y:S04]  /*2020*/  LDG.E.64.CONSTANT R10, desc[UR6][R4.64] ;  /* 0x00000006040a7981 */ /* 0x000ee8000c1e9b00 */
[----:B------:R-:W4:Y:S04]  /*2030*/  LDG.E.64.CONSTANT R2, desc[UR6][R2.64] ;  /* 0x0000000602027981 */ /* 0x000f28000c1e9b00 */
[----:B------:R-:W5:Y:S01]  /*2040*/  LDG.E.64.CONSTANT R12, desc[UR6][R4.64+0x1000] ;  /* 0x00100006040c7981 */ /* 0x000f62000c1e9b00 */
[----:B----4-:R-:W-:-:S08]  /*2050*/  DADD R6, R6, R2 ;  /* 0x0000000006067229 */ /* 0x010fd00000000002 */
[----:B--2---:R-:W-:-:S08]  /*2060*/  DADD R6, R6, R8 ;  /* 0x0000000006067229 */ /* 0x004fd00000000008 */
[----:B---3--:R-:W-:-:S08]  /*2070*/  DADD R6, R6, R10 ;  /* 0x0000000006067229 */ /* 0x008fd0000000000a */
[----:B-----5:R-:W-:-:S11]  /*2080*/  DADD R6, R6, R12 ;  /* 0x0000000006067229 */ /* 0x020fd6000000000c */
.L_x_207:
[----:B------:R-:W-:Y:S05]  /*2090*/  BSYNC.RECONVERGENT B1 ;  /* 0x0000000000017941 */ /* 0x000fea0003800200 */
.L_x_205:
[----:B------:R-:W0:Y:S01]  /*20a0*/  S2R R0, SR_LANEID ;  /* 0x0000000000007919 */ /* 0x000e220000000000 */
[----:B------:R-:W-:Y:S04]  /*20b0*/  SHFL.DOWN PT, R2, R6, 0x1, 0x1f ;  /* 0x08201f0006027f89 */ /* 0x000fe800000e0000 */
[----:B------:R-:W1:Y:S02]  /*20c0*/  SHFL.DOWN PT, R3, R7, 0x1, 0x1f ;  /* 0x08201f0007037f89 */ /* 0x000e6400000e0000 */
[----:B-1----:R-:W-:Y:S01]  /*20d0*/  DADD R2, R2, R6 ;  /* 0x0000000002027229 */ /* 0x002fe20000000006 */
[C---:B0-----:R-:W-:Y:S02]  /*20e0*/  ISETP.GT.AND P0, PT, R0.reuse, 0x1e, PT ;  /* 0x0000001e0000780c */ /* 0x041fe40003f04270 */
[----:B------:R-:W-:-:S07]  /*20f0*/  ISETP.NE.AND P1, PT, R0, RZ, PT ;  /* 0x000000ff0000720c */ /* 0x000fce0003f25270 */
        /* <DEDUP_REMOVED lines=15> */
[----:B------:R-:W-:Y:S01]  /*21f0*/  ISETP.GT.AND P0, PT, R0, 0x17, PT ;  /* 0x000000170000780c */ /* 0x000fe20003f04270 */
[----:B------:R-:W-:Y:S01]  /*2200*/  SHFL.DOWN PT, R2, R6, 0x8, 0x1f ;  /* 0x09001f0006027f89 */ /* 0x000fe200000e0000 */
[----:B------:R-:W-:-:S03]  /*2210*/  @!P1 MOV R8, 0x400 ;  /* 0x0000040000089802 */ /* 0x000fc60000000f00 */
[----:B------:R-:W0:Y:S01]  /*2220*/  SHFL.DOWN PT, R3, R7, 0x8, 0x1f ;  /* 0x09001f0007037f89 */ /* 0x000e2200000e0000 */
[----:B-1----:R-:W-:Y:S01]  /*2230*/  @!P1 LEA R11, R11, R8, 0x18 ;  /* 0x000000080b0b9211 */ /* 0x002fe200078ec0ff */
[----:B0-----:R-:W-:-:S10]  /*2240*/  DADD R2, R2, R6 ;  /* 0x0000000002027229 */ /* 0x001fd40000000006 */
[----:B------:R-:W-:Y:S02]  /*2250*/  FSEL R4, R6, R2, P0 ;  /* 0x0000000206047208 */ /* 0x000fe40000000000 */
[----:B------:R-:W-:Y:S02]  /*2260*/  FSEL R5, R7, R3, P0 ;  /* 0x0000000307057208 */ /* 0x000fe40000000000 */
[----:B------:R-:W-:Y:S01]  /*2270*/  @!P1 SHF.R.U32.HI R6, RZ, 0x2, R41 ;  /* 0x00000002ff069819 */ /* 0x000fe20000011629 */
[----:B------:R-:W-:Y:S01]  /*2280*/  SHFL.DOWN PT, R2, R4, 0x10, 0x1f ;  /* 0x0a001f0004027f89 */ /* 0x000fe200000e0000 */
[----:B------:R-:W-:Y:S02]  /*2290*/  ISETP.NE.AND P0, PT, R41, RZ, PT ;  /* 0x000000ff2900720c */ /* 0x000fe40003f05270 */
[----:B------:R-:W-:Y:S01]  /*22a0*/  @!P1 LOP3.LUT R6, R6, 0xf8, RZ, 0xc0, !PT ;  /* 0x000000f806069812 */ /* 0x000fe200078ec0ff */
[----:B------:R-:W0:Y:S04]  /*22b0*/  SHFL.DOWN PT, R3, R5, 0x10, 0x1f ;  /* 0x0a001f0005037f89 */ /* 0x000e2800000e0000 */
[----:B------:R-:W-:Y:S01]  /*22c0*/  @!P1 IMAD.IADD R11, R6, 0x1, R11 ;  /* 0x00000001060b9824 */ /* 0x000fe200078e020b */
[----:B0-----:R-:W-:-:S07]  /*22d0*/  DADD R2, R2, R4 ;  /* 0x0000000002027229 */ /* 0x001fce0000000004 */
[----:B------:R0:W-:Y:S01]  /*22e0*/  @!P1 STS.64 [R11+0x10], R2 ;  /* 0x000010020b009388 */ /* 0x0001e20000000a00 */
[----:B------:R-:W-:Y:S01]  /*22f0*/  BAR.SYNC.DEFER_BLOCKING 0x0 ;  /* 0x0000000000007b1d */ /* 0x000fe20000010000 */
[----:B------:R-:W-:-:S04]  /*2300*/  ISETP.GT.AND P1, PT, R0, 0xf, PT ;  /* 0x0000000f0000780c */ /* 0x000fc80003f24270 */
[----:B------:R-:W-:Y:S02]  /*2310*/  FSEL R0, R4, R2, P1 ;  /* 0x0000000204007208 */ /* 0x000fe40000800000 */
[----:B------:R-:W-:-:S03]  /*2320*/  FSEL R5, R5, R3, P1 ;  /* 0x0000000305057208 */ /* 0x000fc60000800000 */
[----:B0-----:R-:W-:Y:S02]  /*2330*/  IMAD.MOV.U32 R2, RZ, RZ, R0 ;  /* 0x000000ffff027224 */ /* 0x001fe400078e0000 */
[----:B------:R-:W-:Y:S01]  /*2340*/  IMAD.MOV.U32 R3, RZ, RZ, R5 ;  /* 0x000000ffff037224 */ /* 0x000fe200078e0005 */
[----:B------:R-:W-:Y:S06]  /*2350*/  @P0 BRA `(.L_x_203) ;  /* 0x0000000000680947 */ /* 0x000fec0003800000 */
[----:B------:R-:W0:Y:S01]  /*2360*/  S2UR UR5, SR_CgaCtaId ;  /* 0x00000000000579c3 */ /* 0x000e220000008800 */
[----:B------:R-:W-:Y:S02]  /*2370*/  UMOV UR4, 0x400 ;  /* 0x0000040000047882 */ /* 0x000fe40000000000 */
[----:B0-----:R-:W-:-:S09]  /*2380*/  ULEA UR4, UR5, UR4, 0x18 ;  /* 0x0000000405047291 */ /* 0x001fd2000f8ec0ff */
[----:B------:R-:W0:Y:S04]  /*2390*/  LDS.64 R4, [UR4+0x18] ;  /* 0x00001804ff047984 */ /* 0x000e280008000a00 */
[----:B------:R-:W1:Y:S04]  /*23a0*/  LDS.128 R8, [UR4+0x20] ;  /* 0x00002004ff087984 */ /* 0x000e680008000c00 */
        /* <DEDUP_REMOVED lines=20> */
[----:B------:R-:W-:-:S11]  /*24f0*/  DADD R2, R2, R10 ;  /* 0x0000000002027229 */ /* 0x000fd6000000000a */
.L_x_203:
[----:B------:R-:W-:Y:S05]  /*2500*/  BSYNC.RECONVERGENT B0 ;  /* 0x0000000000007941 */ /* 0x000fea0003800200 */
.L_x_188:
[----:B------:R-:W-:Y:S05]  /*2510*/  @P0 EXIT ;  /* 0x000000000000094d */ /* 0x000fea0003800000 */
[----:B------:R-:W0:Y:S01]  /*2520*/  LDCU.64 UR4, c[0x0][0x398] ;  /* 0x00007300ff0477ac */ /* 0x000e220008000a00 */
[----:B------:R-:W2:Y:S01]  /*2530*/  LDC.64 R4, c[0x0][0x388] ;  /* 0x0000e200ff047b82 */ /* 0x000ea20000000a00 */
[----:B0-----:R-:W-:-:S07]  /*2540*/  DADD R2, R2, UR4 ;  /* 0x0000000402027e29 */ /* 0x001fce0008000000 */
[----:B--2---:R-:W-:Y:S01]  /*2550*/  STG.E.64 desc[UR6][R4.64], R2 ;  /* 0x0000000204007986 */ /* 0x004fe2000c101b06 */
[----:B------:R-:W-:Y:S05]  /*2560*/  EXIT ;  /* 0x000000000000794d */ /* 0x000fea0003800000 */
.L_x_216:
        /* <DEDUP_REMOVED lines=9> */
.L_x_1195:


//--------------------- .text._ZN3cub18CUB_300001_SM_10006detail6reduce18DeviceReduceKernelINS2_10policy_hubIdyN4cuda3std3__44plusIdEEE10Policy1000EN6thrust24THRUST_300001_SM_1000_NS12zip_iteratorINS7_5tupleIJNSD_6detail15normal_iteratorINSD_10device_ptrIiEEEESK_EEEEEyS9_d4simpEEvT0_PT3_T1_NS0_13GridEvenShareISR_EET2_T4_ --------------------------
	.section	.text._ZN3cub18CUB_300001_SM_10006detail6reduce18DeviceReduceKernelINS2_10policy_hubIdyN4cuda3std3__44plusIdEEE10Policy1000EN6thrust24THRUST_300001_SM_1000_NS12zip_iteratorINS7_5tupleIJNSD_6detail15normal_iteratorINSD_10device_ptrIiEEEESK_EEEEEyS9_d4simpEEvT0_PT3_T1_NS0_13GridEvenShareISR_EET2_T4_,"ax",@progbits
	.align	128
        .global         _ZN3cub18CUB_300001_SM_10006detail6reduce18DeviceReduceKernelINS2_10policy_hubIdyN4cuda3std3__44plusIdEEE10Policy1000EN6thrust24THRUST_300001_SM_1000_NS12zip_iteratorINS7_5tupleIJNSD_6detail15normal_iteratorINSD_10device_ptrIiEEEESK_EEEEEyS9_d4simpEEvT0_PT3_T1_NS0_13GridEvenShareISR_EET2_T4_
        .type           _ZN3cub18CUB_300001_SM_10006detail6reduce18DeviceReduceKernelINS2_10policy_hubIdyN4cuda3std3__44plusIdEEE10Policy1000EN6thrust24THRUST_300001_SM_1000_NS12zip_iteratorINS7_5tupleIJNSD_6detail15normal_iteratorINSD_10device_ptrIiEEEESK_EEEEEyS9_d4simpEEvT0_PT3_T1_NS0_13GridEvenShareISR_EET2_T4_,@function
        .size           _ZN3cub18CUB_300001_SM_10006detail6reduce18DeviceReduceKernelINS2_10policy_hubIdyN4cuda3std3__44plusIdEEE10Policy1000EN6thrust24THRUST_300001_SM_1000_NS12zip_iteratorINS7_5tupleIJNSD_6detail15normal_iteratorINSD_10device_ptrIiEEEESK_EEEEEyS9_d4simpEEvT0_PT3_T1_NS0_13GridEvenShareISR_EET2_T4_,(.L_x_1185 - _ZN3cub18CUB_300001_SM_10006detail6reduce18DeviceReduceKernelINS2_10policy_hubIdyN4cuda3std3__44plusIdEEE10Policy1000EN6thrust24THRUST_300001_SM_1000_NS12zip_iteratorINS7_5tupleIJNSD_6detail15normal_iteratorINSD_10device_ptrIiEEEESK_EEEEEyS9_d4simpEEvT0_PT3_T1_NS0_13GridEvenShareISR_EET2_T4_)
        .other          _ZN3cub18CUB_300001_SM_10006detail6reduce18DeviceReduceKernelINS2_10policy_hubIdyN4cuda3std3__44plusIdEEE10Policy1000EN6thrust24THRUST_300001_SM_1000_NS12zip_iteratorINS7_5tupleIJNSD_6detail15normal_iteratorINSD_10device_ptrIiEEEESK_EEEEEyS9_d4simpEEvT0_PT3_T1_NS0_13GridEvenShareISR_EET2_T4_,@"STO_CUDA_ENTRY STV_DEFAULT"
_ZN3cub18CUB_300001_SM_10006detail6reduce18DeviceReduceKernelINS2_10policy_hubIdyN4cuda3std3__44plusIdEEE10Policy1000EN6thrust24THRUST_300001_SM_1000_NS12zip_iteratorINS7_5tupleIJNSD_6detail15normal_iteratorINSD_10device_ptrIiEEEESK_EEEEEyS9_d4simpEEvT0_PT3_T1_NS0_13GridEvenShareISR_EET2_T4_:
.text._ZN3cub18CUB_300001_SM_10006detail6reduce18DeviceReduceKernelINS2_10policy_hubIdyN4cuda3std3__44plusIdEEE10Policy1000EN6thrust24THRUST_300001_SM_1000_NS12zip_iteratorINS7_5tupleIJNSD_6detail15normal_iteratorINSD_10device_ptrIiEEEESK_EEEEEyS9_d4simpEEvT0_PT3_T1_NS0_13GridEvenShareISR_EET2_T4_:
[----:B------:R-:W0:Y:S01]  /*0000*/  LDC R1, c[0x0][0x37c] ;  /* 0x0000df00ff017b82 */ /* 0x000e220000000800 */
[----:B------:R-:W1:Y:S07]  /*0010*/  S2R R7, SR_CTAID.X ;  /* 0x0000000000077919 */ /* 0x000e6e0000002500 */
[----:B------:R-:W2:Y:S01]  /*0020*/  LDC.64 R2, c[0x0][0x3c0] ;  /* 0x0000f000ff027b82 */ /* 0x000ea20000000a00 */
[----:B------:R-:W3:Y:S01]  /*0030*/  LDCU.64 UR6, c[0x0][0x358] ;  /* 0x00006b00ff0677ac */ /* 0x000ee20008000a00 */
[----:B------:R-:W-:Y:S01]  /*0040*/  BSSY.RECONVERGENT B0, `(.L_x_217) ;  /* 0x0000f2d000007945 */ /* 0x000fe20003800200 */
[----:B0-----:R-:W-:Y:S01]  /*0050*/  VIADD R1, R1, 0xffffffd8 ;  /* 0xffffffd801017836 */ /* 0x001fe20000000000 */
[----:B------:R-:W-:Y:S01]  /*0060*/  UMOV UR4, URZ ;  /* 0x000000ff00047c82 */ /* 0x000fe20008000000 */
[----:B-1----:R-:W-:-:S05]  /*0070*/  IMAD R9, R7, 0xe00, RZ ;  /* 0x00000e0007097824 */ /* 0x002fca00078e02ff */
[----:B--2---:R-:W-:-:S04]  /*0080*/  IADD3 R0, P1, PT, -R9, R2, RZ ;  /* 0x0000000209007210 */ /* 0x004fc80007f3e1ff */
[----:B------:R-:W-:Y:S02]  /*0090*/  ISETP.GT.U32.AND P0, PT, R0, 0xdff, PT ;  /* 0x00000dff0000780c */ /* 0x000fe40003f04070 */
[----:B------:R-:W-:Y:S01]  /*00a0*/  IADD3.X R0, PT, PT, R3, -0x1, RZ, P1, !PT ;  /* 0xffffffff03007810 */ /* 0x000fe20000ffe4ff */
[----:B------:R-:W-:-:S03]  /*00b0*/  IMAD.MOV.U32 R3, RZ, RZ, 0x40440000 ;  /* 0x40440000ff037424 */ /* 0x000fc600078e00ff */
[----:B------:R-:W-:-:S13]  /*00c0*/  ISETP.GT.U32.AND.EX P0, PT, R0, RZ, PT, P0 ;  /* 0x000000ff0000720c */ /* 0x000fda0003f04100 */
[----:B---3--:R-:W-:Y:S05]  /*00d0*/  @P0 BRA `(.L_x_218) ;  /* 0x0000002400e80947 */ /* 0x008fea0003800000 */
[----:B------:R-:W0:Y:S01]  /*00e0*/  S2R R0, SR_TID.X ;  /* 0x0000000000007919 */ /* 0x000e220000002100 */
[----:B------:R-:W-:Y:S01]  /*00f0*/  IMAD.IADD R5, R2, 0x1, -R9 ;  /* 0x0000000102057824 */ /* 0x000fe200078e0a09 */
[----:B------:R-:W-:Y:S01]  /*0100*/  BSSY.RECONVERGENT B3, `(.L_x_219) ;  /* 0x00000d6000037945 */ /* 0x000fe20003800200 */
[----:B------:R-:W-:-:S03]  /*0110*/  CS2R R12, SRZ ;  /* 0x00000000000c7805 */ /* 0x000fc6000001ff00 */
[----:B0-----:R-:W-:Y:S01]  /*0120*/  ISETP.GE.AND P0, PT, R0, R5, PT ;  /* 0x000000050000720c */ /* 0x001fe20003f06270 */
[----:B------:R-:W-:-:S12]  /*0130*/  IMAD.MOV.U32 R2, RZ, RZ, R0 ;  /* 0x000000ffff027224 */ /* 0x000fd800078e0000 */
[----:B------:R-:W-:Y:S05]  /*0140*/  @P0 BRA `(.L_x_220) ;  /* 0x0000000c00440947 */ /* 0x000fea0003800000 */
[----:B------:R-:W0:Y:S01]  /*0150*/  LDC.64 R10, c[0x0][0x380] ;  /* 0x0000e000ff0a7b82 */ /* 0x000e220000000a00 */
[----:B------:R-:W-:Y:S01]  /*0160*/  IMAD.IADD R13, R9, 0x1, R0 ;  /* 0x00000001090d7824 */ /* 0x000fe200078e0200 */
[----:B------:R-:W1:Y:S03]  /*0170*/  LDCU.64 UR8, c[0x0][0x3f0] ;  /* 0x00007e00ff0877ac */ /* 0x000e660008000a00 */
[----:B0-----:R-:W-:-:S03]  /*0180*/  IMAD.WIDE.U32 R8, R13, 0x4, R10 ;  /* 0x000000040d087825 */ /* 0x001fc600078e000a */
[----:B------:R-:W0:Y:S03]  /*0190*/  LDC.64 R10, c[0x0][0x388] ;  /* 0x0000e200ff0a7b82 */ /* 0x000e260000000a00 */
[----:B------:R-:W2:Y:S01]  /*01a0*/  LDG.E R8, desc[UR6][R8.64] ;  /* 0x0000000608087981 */ /* 0x000ea2000c1e1900 */
[----:B0-----:R-:W-:-:S05]  /*01b0*/  IMAD.WIDE.U32 R10, R13, 0x4, R10 ;  /* 0x000000040d0a7825 */ /* 0x001fca00078e000a */
[----:B------:R0:W5:Y:S01]  /*01c0*/  LDG.E R2, desc[UR6][R10.64] ;  /* 0x000000060a027981 */ /* 0x000162000c1e1900 */
[----:B------:R-:W-:Y:S01]  /*01d0*/  BSSY.RECONVERGENT B4, `(.L_x_221) ;  /* 0x000001c000047945 */ /* 0x000fe20003800200 */
[----:B--2---:R-:W1:Y:S02]  /*01e0*/  I2F.F64 R38, R8 ;  /* 0x0000000800267312 */ /* 0x004e640000201c00 */
[----:B-1----:R-:W-:-:S08]  /*01f0*/  DMUL R38, R38, UR8 ;  /* 0x0000000826267c28 */ /* 0x002fd00008000000 */
[----:B------:R-:W-:-:S14]  /*0200*/  DSETP.NEU.AND P0, PT, |R38|, +INF , PT ;  /* 0x7ff000002600742a */ /* 0x000fdc0003f0d200 */
[----:B------:R-:W-:Y:S01]  /*0210*/  @!P0 DMUL R42, RZ, R38 ;  /* 0x00000026ff2a8228 */ /* 0x000fe20000000000 */
[----:B------:R-:W-:Y:S01]  /*0220*/  @!P0 IMAD.MOV.U32 R4, RZ, RZ, RZ ;  /* 0x000000ffff048224 */ /* 0x000fe200078e00ff */
[----:B0-----:R-:W-:Y:S09]  /*0230*/  @!P0 BRA `(.L_x_222) ;  /* 0x0000000000548947 */ /* 0x001ff20003800000 */
[----:B------:R-:W-:Y:S01]  /*0240*/  UMOV UR8, 0x6dc9c883 ;  /* 0x6dc9c88300087882 */ /* 0x000fe20000000000 */
[----:B------:R-:W-:Y:S01]  /*0250*/  UMOV UR9, 0x3fe45f30 ;  /* 0x3fe45f3000097882 */ /* 0x000fe20000000000 */
[C---:B------:R-:W-:Y:S02]  /*0260*/  DSETP.GE.AND P0, PT, |R38|.reuse, 2.14748364800000000000e+09, PT ;  /* 0x41e000002600742a */ /* 0x040fe40003f06200 */
[----:B------:R-:W-:Y:S01]  /*0270*/  DMUL R8, R38, UR8 ;  /* 0x0000000826087c28 */ /* 0x000fe20008000000 */
[----:B------:R-:W-:Y:S01]  /*0280*/  UMOV UR8, 0x54442d18 ;  /* 0x54442d1800087882 */ /* 0x000fe20000000000 */
[----:B------:R-:W-:-:S04]  /*0290*/  UMOV UR9, 0x3ff921fb ;  /* 0x3ff921fb00097882 */ /* 0x000fc80000000000 */
[----:B------:R-:W0:Y:S08]  /*02a0*/  F2I.F64 R4, R8 ;  /* 0x0000000800047311 */ /* 0x000e300000301100 */
[----:B0-----:R-:W0:Y:S02]  /*02b0*/  I2F.F64 R42, R4 ;  /* 0x00000004002a7312 */ /* 0x001e240000201c00 */
[----:B0-----:R-:W-:Y:S01]  /*02c0*/  DFMA R10, R42, -UR8, R38 ;  /* 0x800000082a0a7c2b */ /* 0x001fe20008000026 */
[----:B------:R-:W-:Y:S01]  /*02d0*/  UMOV UR8, 0x33145c00 ;  /* 0x33145c0000087882 */ /* 0x000fe20000000000 */
[----:B------:R-:W-:-:S06]  /*02e0*/  UMOV UR9, 0x3c91a626 ;  /* 0x3c91a62600097882 */ /* 0x000fcc0000000000 */
[----:B------:R-:W-:Y:S01]  /*02f0*/  DFMA R10, R42, -UR8, R10 ;  /* 0x800000082a0a7c2b */ /* 0x000fe2000800000a */
[----:B------:R-:W-:Y:S01]  /*0300*/  UMOV UR8, 0x252049c0 ;  /* 0x252049c000087882 */ /* 0x000fe20000000000 */
[----:B------:R-:W-:-:S06]  /*0310*/  UMOV UR9, 0x397b839a ;  /* 0x397b839a00097882 */ /* 0x000fcc0000000000 */
[----:B------:R-:W-:Y:S01]  /*0320*/  DFMA R42, R42, -UR8, R10 ;  /* 0x800000082a2a7c2b */ /* 0x000fe2000800000a */
[----:B------:R-:W-:Y:S10]  /*0330*/  @!P0 BRA `(.L_x_222) ;  /* 0x0000000000148947 */ /* 0x000ff40003800000 */
[----:B------:R-:W-:Y:S01]  /*0340*/  IMAD.MOV.U32 R6, RZ, RZ, R38 ;  /* 0x000000ffff067224 */ /* 0x000fe200078e0026 */
[----:B------:R-:W-:Y:S01]  /*0350*/  MOV R30, 0x380 ;  /* 0x00000380001e7802 */ /* 0x000fe20000000f00 */
[----:B------:R-:W-:-:S07]  /*0360*/  IMAD.MOV.U32 R43, RZ, RZ, R39 ;  /* 0x000000ffff2b7224 */ /* 0x000fce00078e0027 */
[----:B-----5:R-:W-:Y:S05]  /*0370*/  CALL.REL.NOINC `($_ZN3cub18CUB_300001_SM_10006detail6reduce18DeviceReduceKernelINS2_10policy_hubIdyN4cuda3std3__44plusIdEEE10Policy1000EN6thrust24THRUST_300001_SM_1000_NS12zip_iteratorINS7_5tupleIJNSD_6detail15normal_iteratorINSD_10device_ptrIiEEEESK_EEEEEyS9_d4simpEEvT0_PT3_T1_NS0_13GridEvenShareISR_EET2_T4_$__internal_trig_reduction_slowpathd) ;  /* 0x000000f400987944 */ /* 0x020fea0003c00000 */
[----:B------:R-:W-:-:S07]  /*0380*/  IMAD.MOV.U32 R4, RZ, RZ, R20 ;  /* 0x000000ffff047224 */ /* 0x000fce00078e0014 */
.L_x_222:
[----:B------:R-:W-:Y:S05]  /*0390*/  BSYNC.RECONVERGENT B4 ;  /* 0x0000000000047941 */ /* 0x000fea0003800200 */
.L_x_221:
[----:B------:R-:W0:Y:S01]  /*03a0*/  LDCU.64 UR8, c[0x4][0x160] ;  /* 0x01002c00ff0877ac */ /* 0x000e220008000a00 */
[----:B------:R-:W-:-:S05]  /*03b0*/  IMAD.SHL.U32 R6, R4, 0x40, RZ ;  /* 0x0000004004067824 */ /* 0x000fca00078e00ff */
[----:B------:R-:W-:-:S04]  /*03c0*/  LOP3.LUT R6, R6, 0x40, RZ, 0xc0, !PT ;  /* 0x0000004006067812 */ /* 0x000fc800078ec0ff */
[----:B0-----:R-:W-:-:S05]  /*03d0*/  IADD3 R20, P0, PT, R6, UR8, RZ ;  /* 0x0000000806147c10 */ /* 0x001fca000ff1e0ff */
[----:B------:R-:W-:-:S05]  /*03e0*/  IMAD.X R21, RZ, RZ, UR9, P0 ;  /* 0x00000009ff157e24 */ /* 0x000fca00080e06ff */
[----:B------:R-:W2:Y:S04]  /*03f0*/  LDG.E.128.CONSTANT R16, desc[UR6][R20.64] ;  /* 0x0000000614107981 */ /* 0x000ea8000c1e9d00 */
[----:B------:R-:W3:Y:S04]  /*0400*/  LDG.E.128.CONSTANT R8, desc[UR6][R20.64+0x10] ;  /* 0x0000100614087981 */ /* 0x000ee8000c1e9d00 */
[----:B------:R0:W4:Y:S01]  /*0410*/  LDG.E.128.CONSTANT R12, desc[UR6][R20.64+0x20] ;  /* 0x00002006140c7981 */ /* 0x000122000c1e9d00 */
[----:B------:R-:W-:Y:S01]  /*0420*/  LOP3.LUT R6, R4, 0x1, RZ, 0xc0, !PT ;  /* 0x0000000104067812 */ /* 0x000fe200078ec0ff */
[----:B------:R-:W-:Y:S01]  /*0430*/  IMAD.MOV.U32 R24, RZ, RZ, 0x20fd8164 ;  /* 0x20fd8164ff187424 */ /* 0x000fe200078e00ff */
[----:B------:R-:W-:Y:S01]  /*0440*/  DMUL R22, R42, R42 ;  /* 0x0000002a2a167228 */ /* 0x000fe20000000000 */
[----:B------:R-:W-:Y:S01]  /*0450*/  UMOV UR8, 0xfefa39ef ;  /* 0xfefa39ef00087882 */ /* 0x000fe20000000000 */
[----:B------:R-:W-:Y:S01]  /*0460*/  ISETP.NE.U32.AND P0, PT, R6, 0x1, PT ;  /* 0x000000010600780c */ /* 0x000fe20003f05070 */
[----:B------:R-:W-:Y:S01]  /*0470*/  IMAD.MOV.U32 R6, RZ, RZ, 0x3da8ff83 ;  /* 0x3da8ff83ff067424 */ /* 0x000fe200078e00ff */
[----:B------:R-:W-:Y:S01]  /*0480*/  UMOV UR9, 0x3fe62e42 ;  /* 0x3fe62e4200097882 */ /* 0x000fe20000000000 */
[----:B------:R-:W-:Y:S01]  /*0490*/  BSSY.RECONVERGENT B1, `(.L_x_223) ;  /* 0x0000059000017945 */ /* 0x000fe20003800200 */
[----:B------:R-:W-:Y:S01]  /*04a0*/  FSEL R24, R24, -8.06006814911005101289e+34, !P0 ;  /* 0xf9785eba18187808 */ /* 0x000fe20004000000 */
[----:B0-----:R-:W-:Y:S01]  /*04b0*/  IMAD.MOV.U32 R20, RZ, RZ, 0x0 ;  /* 0x00000000ff147424 */ /* 0x001fe200078e00ff */
[----:B------:R-:W-:Y:S01]  /*04c0*/  FSEL R25, -R6, 0.11223486810922622681, !P0 ;  /* 0x3de5db6506197808 */ /* 0x000fe20004000100 */
[----:B------:R-:W-:Y:S01]  /*04d0*/  IMAD.MOV.U32 R21, RZ, RZ, 0x40440000 ;  /* 0x40440000ff157424 */ /* 0x000fe200078e00ff */
[----:B------:R-:W-:-:S04]  /*04e0*/  FSETP.GEU.AND P3, PT, |R39|, 6.5827683646048100446e-37, PT ;  /* 0x036000002700780b */ /* 0x000fc80003f6e200 */
[----:B--2---:R-:W-:-:S08]  /*04f0*/  DFMA R16, R22, R24, R16 ;  /* 0x000000181610722b */ /* 0x004fd00000000010 */
[----:B------:R-:W-:-:S08]  /*0500*/  DFMA R16, R22, R16, R18 ;  /* 0x000000101610722b */ /* 0x000fd00000000012 */
[----:B---3--:R-:W-:Y:S02]  /*0510*/  DFMA R8, R22, R16, R8 ;  /* 0x000000101608722b */ /* 0x008fe40000000008 */
[----:B------:R-:W0:Y:S01]  /*0520*/  MUFU.RCP64H R17, 40 ;  /* 0x4044000000117908 */ /* 0x000e220000001800 */
[----:B------:R-:W-:-:S05]  /*0530*/  IMAD.MOV.U32 R16, RZ, RZ, 0x1 ;  /* 0x00000001ff107424 */ /* 0x000fca00078e00ff */
[----:B------:R-:W-:-:S08]  /*0540*/  DFMA R8, R22, R8, R10 ;  /* 0x000000081608722b */ /* 0x000fd0000000000a */
[----:B----4-:R-:W-:Y:S01]  /*0550*/  DFMA R8, R22, R8, R12 ;  /* 0x000000081608722b */ /* 0x010fe2000000000c */
[----:B------:R-:W-:Y:S01]  /*0560*/  IMAD.MOV.U32 R12, RZ, RZ, 0x652b82fe ;  /* 0x652b82feff0c7424 */ /* 0x000fe200078e00ff */
[----:B0-----:R-:W-:Y:S01]  /*0570*/  DFMA R18, R16, -R20, 1 ;  /* 0x3ff000001012742b */ /* 0x001fe20000000814 */
[----:B------:R-:W-:-:S05]  /*0580*/  IMAD.MOV.U32 R13, RZ, RZ, 0x3ff71547 ;  /* 0x3ff71547ff0d7424 */ /* 0x000fca00078e00ff */
[----:B------:R-:W-:Y:S02]  /*0590*/  DFMA R8, R22, R8, R14 ;  /* 0x000000081608722b */ /* 0x000fe4000000000e */
[----:B------:R-:W-:-:S06]  /*05a0*/  DFMA R18, R18, R18, R18 ;  /* 0x000000121212722b */ /* 0x000fcc0000000012 */
[----:B------:R-:W-:Y:S02]  /*05b0*/  DFMA R42, R8, R42, R42 ;  /* 0x0000002a082a722b */ /* 0x000fe4000000002a */
[----:B------:R-:W-:Y:S02]  /*05c0*/  DFMA R8, R22, R8, 1 ;  /* 0x3ff000001608742b */ /* 0x000fe40000000008 */
[----:B------:R-:W-:-:S08]  /*05d0*/  DFMA R18, R16, R18, R16 ;  /* 0x000000121012722b */ /* 0x000fd00000000010 */
[----:B------:R-:W-:Y:S01]  /*05e0*/  FSEL R10, R8, R42, !P0 ;  /* 0x0000002a080a7208 */ /* 0x000fe20004000000 */
[----:B------:R-:W-:Y:S01]  /*05f0*/  DFMA R16, R18, -R20, 1 ;  /* 0x3ff000001210742b */ /* 0x000fe20000000814 */
[----:B------:R-:W-:Y:S02]  /*0600*/  FSEL R11, R9, R43, !P0 ;  /* 0x0000002b090b7208 */ /* 0x000fe40004000000 */
[----:B------:R-:W-:-:S04]  /*0610*/  LOP3.LUT P0, RZ, R4, 0x2, RZ, 0xc0, !PT ;  /* 0x0000000204ff7812 */ /* 0x000fc8000780c0ff */
[----:B------:R-:W-:Y:S02]  /*0620*/  DADD R8, RZ, -R10 ;  /* 0x00000000ff087229 */ /* 0x000fe4000000080a */
[----:B------:R-:W-:-:S08]  /*0630*/  DFMA R16, R18, R16, R18 ;  /* 0x000000101210722b */ /* 0x000fd00000000012 */
[----:B------:R-:W-:Y:S01]  /*0640*/  FSEL R8, R10, R8, !P0 ;  /* 0x000000080a087208 */ /* 0x000fe20004000000 */
[----:B------:R-:W-:Y:S01]  /*0650*/  DMUL R20, R38, R16 ;  /* 0x0000001026147228 */ /* 0x000fe20000000000 */
[----:B------:R-:W-:-:S04]  /*0660*/  FSEL R9, R11, R9, !P0 ;  /* 0x000000090b097208 */ /* 0x000fc80004000000 */
[----:B------:R-:W-:Y:S02]  /*0670*/  FSETP.GEU.AND P0, PT, |R9|, 4.1917929649353027344, PT ;  /* 0x4086232b0900780b */ /* 0x000fe40003f0e200 */
[----:B------:R-:W-:Y:S02]  /*0680*/  DFMA R10, R8, R12, 6.75539944105574400000e+15 ;  /* 0x43380000080a742b */ /* 0x000fe4000000000c */
[----:B------:R-:W-:-:S06]  /*0690*/  DFMA R18, R20, -40, R38 ;  /* 0xc04400001412782b */ /* 0x000fcc0000000026 */
[----:B------:R-:W-:Y:S02]  /*06a0*/  DADD R12, R10, -6.75539944105574400000e+15 ;  /* 0xc33800000a0c7429 */ /* 0x000fe40000000000 */
[----:B------:R-:W-:-:S06]  /*06b0*/  DFMA R20, R16, R18, R20 ;  /* 0x000000121014722b */ /* 0x000fcc0000000014 */
[----:B------:R-:W-:Y:S01]  /*06c0*/  DFMA R14, R12, -UR8, R8 ;  /* 0x800000080c0e7c2b */ /* 0x000fe20008000008 */
[----:B------:R-:W-:Y:S01]  /*06d0*/  UMOV UR8, 0x3b39803f ;  /* 0x3b39803f00087882 */ /* 0x000fe20000000000 */
[----:B------:R-:W-:Y:S02]  /*06e0*/  UMOV UR9, 0x3c7abc9e ;  /* 0x3c7abc9e00097882 */ /* 0x000fe40000000000 */
[----:B------:R-:W-:-:S04]  /*06f0*/  FFMA R4, RZ, 3.0625, R21 ;  /* 0x40440000ff047823 */ /* 0x000fc80000000015 */
[----:B------:R-:W-:Y:S01]  /*0700*/  DFMA R14, R12, -UR8, R14 ;  /* 0x800000080c0e7c2b */ /* 0x000fe2000800000e */
[----:B------:R-:W-:Y:S01]  /*0710*/  UMOV UR8, 0x69ce2bdf ;  /* 0x69ce2bdf00087882 */ /* 0x000fe20000000000 */
[----:B------:R-:W-:Y:S01]  /*0720*/  IMAD.MOV.U32 R12, RZ, RZ, -0x35dec16 ;  /* 0xfca213eaff0c7424 */ /* 0x000fe200078e00ff */
[----:B------:R-:W-:Y:S01]  /*0730*/  UMOV UR9, 0x3e5ade15 ;  /* 0x3e5ade1500097882 */ /* 0x000fe20000000000 */
[----:B------:R-:W-:Y:S01]  /*0740*/  IMAD.MOV.U32 R13, RZ, RZ, 0x3e928af3 ;  /* 0x3e928af3ff0d7424 */ /* 0x000fe200078e00ff */
[----:B------:R-:W-:-:S05]  /*0750*/  FSETP.GT.AND P2, PT, |R4|, 1.469367938527859385e-39, PT ;  /* 0x001000000400780b */ /* 0x000fca0003f44200 */
[----:B------:R-:W-:Y:S01]  /*0760*/  DFMA R12, R14, UR8, R12 ;  /* 0x000000080e0c7c2b */ /* 0x000fe2000800000c */
[----:B------:R-:W-:Y:S01]  /*0770*/  UMOV UR8, 0x62401315 ;  /* 0x6240131500087882 */ /* 0x000fe20000000000 */
[----:B------:R-:W-:-:S06]  /*0780*/  UMOV UR9, 0x3ec71dee ;  /* 0x3ec71dee00097882 */ /* 0x000fcc0000000000 */
[----:B------:R-:W-:Y:S01]  /*0790*/  DFMA R12, R14, R12, UR8 ;  /* 0x000000080e0c7e2b */ /* 0x000fe2000800000c */
        /* <DEDUP_REMOVED lines=20> */
[----:B------:R-:W-:-:S08]  /*08e0*/  DFMA R12, R14, R12, UR8 ;  /* 0x000000080e0c7e2b */ /* 0x000fd0000800000c */
[----:B------:R-:W-:-:S08]  /*08f0*/  DFMA R12, R14, R12, 1 ;  /* 0x3ff000000e0c742b */ /* 0x000fd0000000000c */
[----:B------:R-:W-:Y:S01]  /*0900*/  DFMA R16, R14, R12, 1 ;  /* 0x3ff000000e10742b */ /* 0x000fe2000000000c */
[----:B-----5:R0:W1:Y:S09]  /*0910*/  I2F.F64 R14, R2 ;  /* 0x00000002000e7312 */ /* 0x0200720000201c00 */
[----:B------:R-:W-:-:S02]  /*0920*/  IMAD R13, R10, 0x100000, R17 ;  /* 0x001000000a0d7824 */ /* 0x000fc400078e0211 */
[----:B------:R-:W-:Y:S01]  /*0930*/  IMAD.MOV.U32 R12, RZ, RZ, R16 ;  /* 0x000000ffff0c7224 */ /* 0x000fe200078e0010 */
[----:B0-----:R-:W-:Y:S06]  /*0940*/  @!P0 BRA `(.L_x_224) ;  /* 0x0000000000348947 */ /* 0x001fec0003800000 */
[----:B------:R-:W-:Y:S01]  /*0950*/  FSETP.GEU.AND P1, PT, |R9|, 4.2275390625, PT ;  /* 0x408748000900780b */ /* 0x000fe20003f2e200 */
[C---:B------:R-:W-:Y:S02]  /*0960*/  DADD R12, R8.reuse, +INF ;  /* 0x7ff00000080c7429 */ /* 0x040fe40000000000 */
[----:B------:R-:W-:-:S08]  /*0970*/  DSETP.GEU.AND P0, PT, R8, RZ, PT ;  /* 0x000000ff0800722a */ /* 0x000fd00003f0e000 */
[----:B------:R-:W-:Y:S02]  /*0980*/  FSEL R12, R12, RZ, P0 ;  /* 0x000000ff0c0c7208 */ /* 0x000fe40000000000 */
[----:B------:R-:W-:Y:S01]  /*0990*/  @!P1 LEA.HI R2, R10, R10, RZ, 0x1 ;  /* 0x0000000a0a029211 */ /* 0x000fe200078f08ff */
[----:B------:R-:W-:Y:S01]  /*09a0*/  @!P1 IMAD.MOV.U32 R8, RZ, RZ, R16 ;  /* 0x000000ffff089224 */ /* 0x000fe200078e0010 */
[----:B------:R-:W-:Y:S02]  /*09b0*/  FSEL R13, R13, RZ, P0 ;  /* 0x000000ff0d0d7208 */ /* 0x000fe40000000000 */
[----:B------:R-:W-:-:S05]  /*09c0*/  @!P1 SHF.R.S32.HI R9, RZ, 0x1, R2 ;  /* 0x00000001ff099819 */ /* 0x000fca0000011402 */
[----:B------:R-:W-:Y:S02]  /*09d0*/  @!P1 IMAD.IADD R10, R10, 0x1, -R9 ;  /* 0x000000010a0a9824 */ /* 0x000fe400078e0a09 */
[----:B------:R-:W-:-:S03]  /*09e0*/  @!P1 IMAD R9, R9, 0x100000, R17 ;  /* 0x0010000009099824 */ /* 0x000fc600078e0211 */
[----:B------:R-:W-:Y:S01]  /*09f0*/  @!P1 LEA R11, R10, 0x3ff00000, 0x14 ;  /* 0x3ff000000a0b9811 */ /* 0x000fe200078ea0ff */
[----:B------:R-:W-:-:S06]  /*0a00*/  @!P1 IMAD.MOV.U32 R10, RZ, RZ, RZ ;  /* 0x000000ffff0a9224 */ /* 0x000fcc00078e00ff */
[----:B------:R-:W-:-:S11]  /*0a10*/  @!P1 DMUL R12, R8, R10 ;  /* 0x0000000a080c9228 */ /* 0x000fd60000000000 */
.L_x_224:
[----:B------:R-:W-:Y:S05]  /*0a20*/  BSYNC.RECONVERGENT B1 ;  /* 0x0000000000017941 */ /* 0x000fea0003800200 */
.L_x_223:
[----:B------:R-:W-:Y:S01]  /*0a30*/  BSSY.RECONVERGENT B2, `(.L_x_225) ;  /* 0x0000005000027945 */ /* 0x000fe20003800200 */
[----:B-1----:R-:W-:-:S03]  /*0a40*/  DMUL R12, R14, R12 ;  /* 0x0000000c0e0c7228 */ /* 0x002fc60000000000 */
[----:B------:R-:W-:Y:S08]  /*0a50*/  @P2 BRA P3, `(.L_x_226) ;  /* 0x0000000000082947 */ /* 0x000ff00001800000 */
[----:B------:R-:W-:-:S07]  /*0a60*/  MOV R4, 0xa80 ;  /* 0x00000a8000047802 */ /* 0x000fce0000000f00 */
[----:B------:R-:W-:Y:S05]  /*0a70*/  CALL.REL.NOINC `($__internal_0_$__cuda_sm20_div_rn_f64_full) ;  /* 0x000000e800407944 */ /* 0x000fea0003c00000 */
.L_x_226:
[----:B------:R-:W-:Y:S05]  /*0a80*/  BSYNC.RECONVERGENT B2 ;  /* 0x0000000000027941 */ /* 0x000fea0003800200 */
.L_x_225:
[----:B------:R-:W-:Y:S01]  /*0a90*/  DSETP.NEU.AND P0, PT, |R20|, +INF , PT ;  /* 0x7ff000001400742a */ /* 0x000fe20003f0d200 */
[----:B------:R-:W-:-:S13]  /*0aa0*/  BSSY.RECONVERGENT B4, `(.L_x_227) ;  /* 0x000001c000047945 */ /* 0x000fda0003800200 */
[----:B------:R-:W-:Y:S01]  /*0ab0*/  @!P0 DMUL R42, RZ, R20 ;  /* 0x00000014ff2a8228 */ /* 0x000fe20000000000 */
[----:B------:R-:W-:Y:S01]  /*0ac0*/  @!P0 IMAD.MOV.U32 R2, RZ, RZ, 0x1 ;  /* 0x00000001ff028424 */ /* 0x000fe200078e00ff */
[----:B------:R-:W-:Y:S09]  /*0ad0*/  @!P0 BRA `(.L_x_228) ;  /* 0x0000000000608947 */ /* 0x000ff20003800000 */
[----:B------:R-:W-:Y:S01]  /*0ae0*/  UMOV UR8, 0x6dc9c883 ;  /* 0x6dc9c88300087882 */ /* 0x000fe20000000000 */
[----:B------:R-:W-:Y:S01]  /*0af0*/  UMOV UR9, 0x3fe45f30 ;  /* 0x3fe45f3000097882 */ /* 0x000fe20000000000 */
[C---:B------:R-:W-:Y:S01]  /*0b00*/  DSETP.GE.AND P0, PT, |R20|.reuse, 2.14748364800000000000e+09, PT ;  /* 0x41e000001400742a */ /* 0x040fe20003f06200 */
[----:B------:R-:W-:Y:S01]  /*0b10*/  BSSY.RECONVERGENT B5, `(.L_x_229) ;  /* 0x0000013000057945 */ /* 0x000fe20003800200 */
        /* <DEDUP_REMOVED lines=16> */
[----:B------:R-:W-:Y:S05]  /*0c20*/  CALL.REL.NOINC `($_ZN3cub18CUB_300001_SM_10006detail6reduce18DeviceReduceKernelINS2_10policy_hubIdyN4cuda3std3__44plusIdEEE10Policy1000EN6thrust24THRUST_300001_SM_1000_NS12zip_iteratorINS7_5tupleIJNSD_6detail15normal_iteratorINSD_10device_ptrIiEEEESK_EEEEEyS9_d4simpEEvT0_PT3_T1_NS0_13GridEvenShareISR_EET2_T4_$__internal_trig_reduction_slowpathd) ;  /* 0x000000ec006c7944 */ /* 0x000fea0003c00000 */
[----:B------:R-:W-:-:S07]  /*0c30*/  IMAD.MOV.U32 R2, RZ, RZ, R20 ;  /* 0x000000ffff027224 */ /* 0x000fce00078e0014 */
.L_x_230:
[----:B------:R-:W-:Y:S05]  /*0c40*/  BSYNC.RECONVERGENT B5 ;  /* 0x0000000000057941 */ /* 0x000fea0003800200 */
.L_x_229:
[----:B------:R-:W-:-:S07]  /*0c50*/  VIADD R2, R2, 0x1 ;  /* 0x0000000102027836 */ /* 0x000fce0000000000 */
.L_x_228:
[----:B------:R-:W-:Y:S05]  /*0c60*/  BSYNC.RECONVERGENT B4 ;  /* 0x0000000000047941 */ /* 0x000fea0003800200 */
.L_x_227:
[----:B------:R-:W0:Y:S01]  /*0c70*/  LDCU.64 UR8, c[0x4][0x160] ;  /* 0x01002c00ff0877ac */ /* 0x000e220008000a00 */
[----:B------:R-:W-:-:S05]  /*0c80*/  IMAD.SHL.U32 R4, R2, 0x40, RZ ;  /* 0x0000004002047824 */ /* 0x000fca00078e00ff */
[----:B------:R-:W-:-:S04]  /*0c90*/  LOP3.LUT R4, R4, 0x40, RZ, 0xc0, !PT ;  /* 0x0000004004047812 */ /* 0x000fc800078ec0ff */
[----:B0-----:R-:W-:-:S05]  /*0ca0*/  IADD3 R14, P0, PT, R4, UR8, RZ ;  /* 0x00000008040e7c10 */ /* 0x001fca000ff1e0ff */
[----:B------:R-:W-:-:S05]  /*0cb0*/  IMAD.X R15, RZ, RZ, UR9, P0 ;  /* 0x00000009ff0f7e24 */ /* 0x000fca00080e06ff */
[----:B------:R-:W2:Y:S04]  /*0cc0*/  LDG.E.128.CONSTANT R20, desc[UR6][R14.64] ;  /* 0x000000060e147981 */ /* 0x000ea8000c1e9d00 */
[----:B------:R-:W3:Y:S04]  /*0cd0*/  LDG.E.128.CONSTANT R16, desc[UR6][R14.64+0x10] ;  /* 0x000010060e107981 */ /* 0x000ee8000c1e9d00 */
[----:B------:R-:W4:Y:S01]  /*0ce0*/  LDG.E.128.CONSTANT R8, desc[UR6][R14.64+0x20] ;  /* 0x000020060e087981 */ /* 0x000f22000c1e9d00 */
[----:B------:R-:W-:Y:S01]  /*0cf0*/  LOP3.LUT R4, R2, 0x1, RZ, 0xc0, !PT ;  /* 0x0000000102047812 */ /* 0x000fe200078ec0ff */
[----:B------:R-:W-:Y:S01]  /*0d00*/  IMAD.MOV.U32 R26, RZ, RZ, 0x20fd8164 ;  /* 0x20fd8164ff1a7424 */ /* 0x000fe200078e00ff */
[----:B------:R-:W-:-:S02]  /*0d10*/  DMUL R24, R42, R42 ;  /* 0x0000002a2a187228 */ /* 0x000fc40000000000 */
[----:B------:R-:W-:Y:S01]  /*0d20*/  ISETP.NE.U32.AND P0, PT, R4, 0x1, PT ;  /* 0x000000010400780c */ /* 0x000fe20003f05070 */
[----:B------:R-:W-:-:S03]  /*0d30*/  IMAD.MOV.U32 R4, RZ, RZ, 0x3da8ff83 ;  /* 0x3da8ff83ff047424 */ /* 0x000fc600078e00ff */
[----:B------:R-:W-:Y:S02]  /*0d40*/  FSEL R26, R26, -8.06006814911005101289e+34, !P0 ;  /* 0xf9785eba1a1a7808 */ /* 0x000fe40004000000 */
[----:B------:R-:W-:-:S06]  /*0d50*/  FSEL R27, -R4, 0.11223486810922622681, !P0 ;  /* 0x3de5db65041b7808 */ /* 0x000fcc0004000100 */
[----:B--2---:R-:W-:-:S08]  /*0d60*/  DFMA R20, R24, R26, R20 ;  /* 0x0000001a1814722b */ /* 0x004fd00000000014 */
[----:B------:R-:W-:-:S08]  /*0d70*/  DFMA R20, R24, R20, R22 ;  /* 0x000000141814722b */ /* 0x000fd00000000016 */
[----:B---3--:R-:W-:-:S08]  /*0d80*/  DFMA R16, R24, R20, R16 ;  /* 0x000000141810722b */ /* 0x008fd00000000010 */
[----:B------:R-:W-:-:S08]  /*0d90*/  DFMA R16, R24, R16, R18 ;  /* 0x000000101810722b */ /* 0x000fd00000000012 */
[----:B----4-:R-:W-:-:S08]  /*0da0*/  DFMA R8, R24, R16, R8 ;  /* 0x000000101808722b */ /* 0x010fd00000000008 */
[----:B------:R-:W-:-:S08]  /*0db0*/  DFMA R8, R24, R8, R10 ;  /* 0x000000081808722b */ /* 0x000fd0000000000a */
[----:B------:R-:W-:Y:S02]  /*0dc0*/  DFMA R42, R8, R42, R42 ;  /* 0x0000002a082a722b */ /* 0x000fe4000000002a */
[----:B------:R-:W-:-:S10]  /*0dd0*/  DFMA R8, R24, R8, 1 ;  /* 0x3ff000001808742b */ /* 0x000fd40000000008 */
[----:B------:R-:W-:Y:S02]  /*0de0*/  FSEL R10, R8, R42, !P0 ;  /* 0x0000002a080a7208 */ /* 0x000fe40004000000 */
[----:B------:R-:W-:Y:S02]  /*0df0*/  FSEL R11, R9, R43, !P0 ;  /* 0x0000002b090b7208 */ /* 0x000fe40004000000 */
[----:B------:R-:W-:Y:S01]  /*0e00*/  LOP3.LUT P0, RZ, R2, 0x2, RZ, 0xc0, !PT ;  /* 0x0000000202ff7812 */ /* 0x000fe2000780c0ff */
[----:B------:R-:W-:-:S03]  /*0e10*/  VIADD R2, R0, 0x200 ;  /* 0x0000020000027836 */ /* 0x000fc60000000000 */
[----:B------:R-:W-:-:S10]  /*0e20*/  DADD R8, RZ, -R10 ;  /* 0x00000000ff087229 */ /* 0x000fd4000000080a */
[----:B------:R-:W-:Y:S02]  /*0e30*/  FSEL R8, R10, R8, !P0 ;  /* 0x000000080a087208 */ /* 0x000fe40004000000 */
[----:B------:R-:W-:-:S06]  /*0e40*/  FSEL R9, R11, R9, !P0 ;  /* 0x000000090b097208 */ /* 0x000fcc0004000000 */
[----:B------:R-:W-:-:S11]  /*0e50*/  DMUL R12, R12, R8 ;  /* 0x000000080c0c7228 */ /* 0x000fd60000000000 */
.L_x_220:
[----:B------:R-:W-:Y:S05]  /*0e60*/  BSYNC.RECONVERGENT B3 ;  /* 0x0000000000037941 */ /* 0x000fea0003800200 */
.L_x_219:
[----:B------:R-:W-:Y:S01]  /*0e70*/  ISETP.GE.AND P0, PT, R2, R5, PT ;  /* 0x000000050200720c */ /* 0x000fe20003f06270 */
[----:B------:R-:W0:Y:S01]  /*0e80*/  LDCU.64 UR12, c[0x0][0x3f0] ;  /* 0x00007e00ff0c77ac */ /* 0x000e220008000a00 */
[----:B------:R-:W-:Y:S01]  /*0e90*/  BSSY.RECONVERGENT B3, `(.L_x_231) ;  /* 0x00000db000037945 */ /* 0x000fe20003800200 */
[----:B------:R-:W1:Y:S10]  /*0ea0*/  LDCU.64 UR14, c[0x4][0x160] ;  /* 0x01002c00ff0e77ac */ /* 0x000e740008000a00 */
[----:B------:R-:W-:Y:S05]  /*0eb0*/  @P0 BRA `(.L_x_232) ;  /* 0x0000000c00600947 */ /* 0x000fea0003800000 */
[----:B------:R-:W2:Y:S01]  /*0ec0*/  LDCU.128 UR8, c[0x0][0x380] ;  /* 0x00007000ff0877ac */ /* 0x000ea20008000c00 */
[----:B------:R-:W-:-:S04]  /*0ed0*/  IMAD.WIDE.U32 R8, R2, 0x4, RZ ;  /* 0x0000000402087825 */ /* 0x000fc800078e00ff */
[----:B------:R-:W-:-:S03]  /*0ee0*/  IMAD.WIDE.U32 R6, R7, 0x3800, R8 ;  /* 0x0000380007067825 */ /* 0x000fc600078e0008 */
[C---:B--2---:R-:W-:Y:S02]  /*0ef0*/  IADD3 R8, P0, PT, R6.reuse, UR10, RZ ;  /* 0x0000000a06087c10 */ /* 0x044fe4000ff1e0ff */
[----:B------:R-:W-:Y:S02]  /*0f00*/  IADD3 R10, P1, PT, R6, UR8, RZ ;  /* 0x00000008060a7c10 */ /* 0x000fe4000ff3e0ff */
[C---:B------:R-:W-:Y:S02]  /*0f10*/  IADD3.X R9, PT, PT, R7.reuse, UR11, RZ, P0, !PT ;  /* 0x0000000b07097c10 */ /* 0x040fe400087fe4ff */
[----:B------:R-:W-:-:S09]  /*0f20*/  IADD3.X R11, PT, PT, R7, UR9, RZ, P1, !PT ;  /* 0x00000009070b7c10 */ /* 0x000fd20008ffe4ff */
.L_x_243:
[----:B------:R-:W2:Y:S04]  /*0f30*/  LDG.E R6, desc[UR6][R10.64] ;  /* 0x000000060a067981 */ /* 0x000ea8000c1e1900 */
[----:B------:R3:W5:Y:S01]  /*0f40*/  LDG.E R7, desc[UR6][R8.64] ;  /* 0x0000000608077981 */ /* 0x000762000c1e1900 */
[----:B------:R-:W-:Y:S01]  /*0f50*/  BSSY.RECONVERGENT B4, `(.L_x_233) ;  /* 0x000001c000047945 */ /* 0x000fe20003800200 */
[----:B--2---:R-:W0:Y:S02]  /*0f60*/  I2F.F64 R14, R6 ;  /* 0x00000006000e7312 */ /* 0x004e240000201c00 */
[----:B0-----:R-:W-:-:S08]  /*0f70*/  DMUL R14, R14, UR12 ;  /* 0x0000000c0e0e7c28 */ /* 0x001fd00008000000 */
[----:B------:R-:W-:-:S14]  /*0f80*/  DSETP.NEU.AND P0, PT, |R14|, +INF , PT ;  /* 0x7ff000000e00742a */ /* 0x000fdc0003f0d200 */
[----:B------:R-:W-:Y:S01]  /*0f90*/  @!P0 DMUL R42, RZ, R14 ;  /* 0x0000000eff2a8228 */ /* 0x000fe20000000000 */
[----:B------:R-:W-:Y:S01]  /*0fa0*/  @!P0 IMAD.MOV.U32 R4, RZ, RZ, RZ ;  /* 0x000000ffff048224 */ /* 0x000fe200078e00ff */
[----:B---3--:R-:W-:Y:S09]  /*0fb0*/  @!P0 BRA `(.L_x_234) ;  /* 0x0000000000548947 */ /* 0x008ff20003800000 */
        /* <DEDUP_REMOVED lines=19> */
[----:B-1---5:R-:W-:Y:S05]  /*10f0*/  CALL.REL.NOINC `($_ZN3cub18CUB_300001_SM_10006detail6reduce18DeviceReduceKernelINS2_10policy_hubIdyN4cuda3std3__44plusIdEEE10Policy1000EN6thrust24THRUST_300001_SM_1000_NS12zip_iteratorINS7_5tupleIJNSD_6detail15normal_iteratorINSD_10device_ptrIiEEEESK_EEEEEyS9_d4simpEEvT0_PT3_T1_NS0_13GridEvenShareISR_EET2_T4_$__internal_trig_reduction_slowpathd) ;  /* 0x000000e800387944 */ /* 0x022fea0003c00000 */
[----:B------:R-:W-:-:S07]  /*1100*/  IMAD.MOV.U32 R4, RZ, RZ, R20 ;  /* 0x000000ffff047224 */ /* 0x000fce00078e0014 */
.L_x_234:
[----:B-1----:R-:W-:Y:S05]  /*1110*/  BSYNC.RECONVERGENT B4 ;  /* 0x0000000000047941 */ /* 0x002fea0003800200 */
.L_x_233:
[----:B------:R-:W-:-:S05]  /*1120*/  IMAD.SHL.U32 R6, R4, 0x40, RZ ;  /* 0x0000004004067824 */ /* 0x000fca00078e00ff */
[----:B------:R-:W-:-:S04]  /*1130*/  LOP3.LUT R6, R6, 0x40, RZ, 0xc0, !PT ;  /* 0x0000004006067812 */ /* 0x000fc800078ec0ff */
[----:B------:R-:W-:-:S05]  /*1140*/  IADD3 R28, P0, PT, R6, UR14, RZ ;  /* 0x0000000e061c7c10 */ /* 0x000fca000ff1e0ff */
[----:B------:R-:W-:-:S05]  /*1150*/  IMAD.X R29, RZ, RZ, UR15, P0 ;  /* 0x0000000fff1d7e24 */ /* 0x000fca00080e06ff */
[----:B------:R-:W2:Y:S04]  /*1160*/  LDG.E.128.CONSTANT R16, desc[UR6][R28.64] ;  /* 0x000000061c107981 */ /* 0x000ea8000c1e9d00 */
[----:B------:R-:W3:Y:S04]  /*1170*/  LDG.E.128.CONSTANT R20, desc[UR6][R28.64+0x10] ;  /* 0x000010061c147981 */ /* 0x000ee8000c1e9d00 */
[----:B------:R-:W4:Y:S01]  /*1180*/  LDG.E.128.CONSTANT R24, desc[UR6][R28.64+0x20] ;  /* 0x000020061c187981 */ /* 0x000f22000c1e9d00 */
        /* <DEDUP_REMOVED lines=8> */
[----:B------:R-:W-:-:S02]  /*1210*/  FSEL R32, R32, -8.06006814911005101289e+34, !P0 ;  /* 0xf9785eba20207808 */ /* 0x000fc40004000000 */
[----:B------:R-:W-:Y:S02]  /*1220*/  FSEL R33, -R6, 0.11223486810922622681, !P0 ;  /* 0x3de5db6506217808 */ /* 0x000fe40004000100 */
[----:B------:R-:W-:-:S04]  /*1230*/  FSETP.GEU.AND P3, PT, |R15|, 6.5827683646048100446e-37, PT ;  /* 0x036000000f00780b */ /* 0x000fc80003f6e200 */
[----:B--2---:R-:W-:-:S08]  /*1240*/  DFMA R16, R30, R32, R16 ;  /* 0x000000201e10722b */ /* 0x004fd00000000010 */
[----:B------:R-:W-:-:S08]  /*1250*/  DFMA R16, R30, R16, R18 ;  /* 0x000000101e10722b */ /* 0x000fd00000000012 */
[----:B---3--:R-:W-:Y:S01]  /*1260*/  DFMA R16, R30, R16, R20 ;  /* 0x000000101e10722b */ /* 0x008fe20000000014 */
[----:B------:R-:W-:Y:S02]  /*1270*/  IMAD.MOV.U32 R20, RZ, RZ, 0x652b82fe ;  /* 0x652b82feff147424 */ /* 0x000fe400078e00ff */
[----:B------:R-:W-:-:S05]  /*1280*/  IMAD.MOV.U32 R21, RZ, RZ, 0x3ff71547 ;  /* 0x3ff71547ff157424 */ /* 0x000fca00078e00ff */
[----:B------:R-:W-:-:S08]  /*1290*/  DFMA R16, R30, R16, R22 ;  /* 0x000000101e10722b */ /* 0x000fd00000000016 */
[----:B----4-:R-:W-:Y:S01]  /*12a0*/  DFMA R16, R30, R16, R24 ;  /* 0x000000101e10722b */ /* 0x010fe20000000018 */
[----:B------:R-:W0:Y:S01]  /*12b0*/  MUFU.RCP64H R25, 40 ;  /* 0x4044000000197908 */ /* 0x000e220000001800 */
[----:B------:R-:W-:-:S06]  /*12c0*/  IMAD.MOV.U32 R24, RZ, RZ, 0x1 ;  /* 0x00000001ff187424 */ /* 0x000fcc00078e00ff */
[----:B------:R-:W-:Y:S01]  /*12d0*/  DFMA R16, R30, R16, R26 ;  /* 0x000000101e10722b */ /* 0x000fe2000000001a */
[----:B------:R-:W-:Y:S02]  /*12e0*/  IMAD.MOV.U32 R26, RZ, RZ, 0x0 ;  /* 0x00000000ff1a7424 */ /* 0x000fe400078e00ff */
[----:B------:R-:W-:-:S05]  /*12f0*/  IMAD.MOV.U32 R27, RZ, RZ, 0x40440000 ;  /* 0x40440000ff1b7424 */ /* 0x000fca00078e00ff */
[----:B------:R-:W-:Y:S02]  /*1300*/  DFMA R42, R16, R42, R42 ;  /* 0x0000002a102a722b */ /* 0x000fe4000000002a */
[----:B------:R-:W-:Y:S02]  /*1310*/  DFMA R16, R30, R16, 1 ;  /* 0x3ff000001e10742b */ /* 0x000fe40000000010 */
[----:B0-----:R-:W-:-:S08]  /*1320*/  DFMA R28, R24, -R26, 1 ;  /* 0x3ff00000181c742b */ /* 0x001fd0000000081a */
[----:B------:R-:W-:Y:S01]  /*1330*/  FSEL R18, R16, R42, !P0 ;  /* 0x0000002a10127208 */ /* 0x000fe20004000000 */
[----:B------:R-:W-:Y:S01]  /*1340*/  DFMA R28, R28, R28, R28 ;  /* 0x0000001c1c1c722b */ /* 0x000fe2000000001c */
[----:B------:R-:W-:Y:S02]  /*1350*/  FSEL R19, R17, R43, !P0 ;  /* 0x0000002b11137208 */ /* 0x000fe40004000000 */
[----:B------:R-:W-:-:S04]  /*1360*/  LOP3.LUT P0, RZ, R4, 0x2, RZ, 0xc0, !PT ;  /* 0x0000000204ff7812 */ /* 0x000fc8000780c0ff */
[----:B------:R-:W-:Y:S02]  /*1370*/  DADD R16, RZ, -R18 ;  /* 0x00000000ff107229 */ /* 0x000fe40000000812 */
[----:B------:R-:W-:-:S08]  /*1380*/  DFMA R28, R24, R28, R24 ;  /* 0x0000001c181c722b */ /* 0x000fd00000000018 */
[----:B------:R-:W-:Y:S01]  /*1390*/  FSEL R16, R18, R16, !P0 ;  /* 0x0000001012107208 */ /* 0x000fe20004000000 */
[----:B------:R-:W-:Y:S01]  /*13a0*/  DFMA R26, R28, -R26, 1 ;  /* 0x3ff000001c1a742b */ /* 0x000fe2000000081a */
[----:B------:R-:W-:-:S04]  /*13b0*/  FSEL R17, R19, R17, !P0 ;  /* 0x0000001113117208 */ /* 0x000fc80004000000 */
[----:B------:R-:W-:Y:S02]  /*13c0*/  FSETP.GEU.AND P0, PT, |R17|, 4.1917929649353027344, PT ;  /* 0x4086232b1100780b */ /* 0x000fe40003f0e200 */
[----:B------:R-:W-:Y:S02]  /*13d0*/  DFMA R18, R16, R20, 6.75539944105574400000e+15 ;  /* 0x433800001012742b */ /* 0x000fe40000000014 */
[----:B------:R-:W-:-:S06]  /*13e0*/  DFMA R30, R28, R26, R28 ;  /* 0x0000001a1c1e722b */ /* 0x000fcc000000001c */
[----:B------:R-:W-:Y:S02]  /*13f0*/  DADD R22, R18, -6.75539944105574400000e+15 ;  /* 0xc338000012167429 */ /* 0x000fe40000000000 */
[----:B------:R-:W-:-:S06]  /*1400*/  DMUL R26, R30, R14 ;  /* 0x0000000e1e1a7228 */ /* 0x000fcc0000000000 */
[----:B------:R-:W-:Y:S01]  /*1410*/  DFMA R20, R22, -UR8, R16 ;  /* 0x8000000816147c2b */ /* 0x000fe20008000010 */
[----:B------:R-:W-:Y:S01]  /*1420*/  UMOV UR8, 0x3b39803f ;  /* 0x3b39803f00087882 */ /* 0x000fe20000000000 */
[----:B------:R-:W-:Y:S01]  /*1430*/  UMOV UR9, 0x3c7abc9e ;  /* 0x3c7abc9e00097882 */ /* 0x000fe20000000000 */
[----:B------:R-:W-:-:S05]  /*1440*/  DFMA R28, R26, -40, R14 ;  /* 0xc04400001a1c782b */ /* 0x000fca000000000e */
[----:B------:R-:W-:Y:S01]  /*1450*/  DFMA R22, R22, -UR8, R20 ;  /* 0x8000000816167c2b */ /* 0x000fe20008000014 */
[----:B------:R-:W-:Y:S01]  /*1460*/  UMOV UR8, 0x69ce2bdf ;  /* 0x69ce2bdf00087882 */ /* 0x000fe20000000000 */
[----:B------:R-:W-:Y:S01]  /*1470*/  IMAD.MOV.U32 R20, RZ, RZ, -0x35dec16 ;  /* 0xfca213eaff147424 */ /* 0x000fe200078e00ff */
[----:B------:R-:W-:Y:S01]  /*1480*/  UMOV UR9, 0x3e5ade15 ;  /* 0x3e5ade1500097882 */ /* 0x000fe20000000000 */
[----:B------:R-:W-:-:S06]  /*1490*/  IMAD.MOV.U32 R21, RZ, RZ, 0x3e928af3 ;  /* 0x3e928af3ff157424 */ /* 0x000fcc00078e00ff */
        /* <DEDUP_REMOVED lines=24> */
[----:B------:R-:W-:Y:S02]  /*1620*/  DFMA R24, R22, R20, UR8 ;  /* 0x0000000816187e2b */ /* 0x000fe40008000014 */
[----:B------:R-:W-:-:S06]  /*1630*/  DFMA R20, R30, R28, R26 ;  /* 0x0000001c1e14722b */ /* 0x000fcc000000001a */
[----:B------:R-:W-:-:S04]  /*1640*/  DFMA R24, R22, R24, 1 ;  /* 0x3ff000001618742b */ /* 0x000fc80000000018 */
[----:B------:R-:W-:-:S04]  /*1650*/  FFMA R4, RZ, 3.0625, R21 ;  /* 0x40440000ff047823 */ /* 0x000fc80000000015 */
[----:B------:R-:W-:Y:S01]  /*1660*/  DFMA R26, R22, R24, 1 ;  /* 0x3ff00000161a742b */ /* 0x000fe20000000018 */
[----:B------:R-:W-:Y:S01]  /*1670*/  FSETP.GT.AND P2, PT, |R4|, 1.469367938527859385e-39, PT ;  /* 0x001000000400780b */ /* 0x000fe20003f44200 */
[----:B-----5:R0:W1:Y:S08]  /*1680*/  I2F.F64 R24, R7 ;  /* 0x0000000700187312 */ /* 0x0200700000201c00 */
        /* <DEDUP_REMOVED lines=16> */
.L_x_236:
[----:B------:R-:W-:Y:S05]  /*1790*/  BSYNC.RECONVERGENT B1 ;  /* 0x0000000000017941 */ /* 0x000fea0003800200 */
.L_x_235:
[----:B------:R-:W-:Y:S01]  /*17a0*/  BSSY.RECONVERGENT B2, `(.L_x_237) ;  /* 0x0000007000027945 */ /* 0x000fe20003800200 */
[----:B-1----:R-:W-:-:S03]  /*17b0*/  DMUL R16, R24, R22 ;  /* 0x0000001618107228 */ /* 0x002fc60000000000 */
[----:B------:R-:W-:Y:S08]  /*17c0*/  @P2 BRA P3, `(.L_x_238) ;  /* 0x0000000000102947 */ /* 0x000ff00001800000 */
[----:B------:R-:W-:Y:S01]  /*17d0*/  IMAD.MOV.U32 R38, RZ, RZ, R14 ;  /* 0x000000ffff267224 */ /* 0x000fe200078e000e */
[----:B------:R-:W-:Y:S01]  /*17e0*/  MOV R4, 0x1810 ;  /* 0x0000181000047802 */ /* 0x000fe20000000f00 */
[----:B------:R-:W-:-:S07]  /*17f0*/  IMAD.MOV.U32 R39, RZ, RZ, R15 ;  /* 0x000000ffff277224 */ /* 0x000fce00078e000f */
[----:B------:R-:W-:Y:S05]  /*1800*/  CALL.REL.NOINC `($__internal_0_$__cuda_sm20_div_rn_f64_full) ;  /* 0x000000d800dc7944 */ /* 0x000fea0003c00000 */
.L_x_238:
[----:B------:R-:W-:Y:S05]  /*1810*/  BSYNC.RECONVERGENT B2 ;  /* 0x0000000000027941 */ /* 0x000fea0003800200 */
.L_x_237:
        /* <DEDUP_REMOVED lines=27> */
.L_x_242:
[----:B------:R-:W-:Y:S05]  /*19d0*/  BSYNC.RECONVERGENT B5 ;  /* 0x0000000000057941 */ /* 0x000fea0003800200 */
.L_x_241:
[----:B------:R-:W-:-:S07]  /*19e0*/  VIADD R4, R4, 0x1 ;  /* 0x0000000104047836 */ /* 0x000fce0000000000 */
.L_x_240:
[----:B------:R-:W-:Y:S05]  /*19f0*/  BSYNC.RECONVERGENT B4 ;  /* 0x0000000000047941 */ /* 0x000fea0003800200 */
.L_x_239:
        /* <DEDUP_REMOVED lines=9> */
[----:B------:R-:W-:Y:S01]  /*1a90*/  IADD3 R8, P1, PT, R8, 0x800, RZ ;  /* 0x0000080008087810 */ /* 0x000fe20007f3e0ff */
[----:B------:R-:W-:Y:S01]  /*1aa0*/  IMAD.MOV.U32 R19, RZ, RZ, 0x3da8ff83 ;  /* 0x3da8ff83ff137424 */ /* 0x000fe200078e00ff */
[----:B------:R-:W-:Y:S01]  /*1ab0*/  ISETP.NE.U32.AND P0, PT, R14, 0x1, PT ;  /* 0x000000010e00780c */ /* 0x000fe20003f05070 */
[----:B------:R-:W-:Y:S01]  /*1ac0*/  DMUL R14, R42, R42 ;  /* 0x0000002a2a0e7228 */ /* 0x000fe20000000000 */
[----:B------:R-:W-:Y:S01]  /*1ad0*/  VIADD R2, R2, 0x200 ;  /* 0x0000020002027836 */ /* 0x000fe20000000000 */
[----:B------:R-:W-:Y:S01]  /*1ae0*/  IADD3 R10, P2, PT, R10, 0x800, RZ ;  /* 0x000008000a0a7810 */ /* 0x000fe20007f5e0ff */
[----:B------:R-:W-:Y:S01]  /*1af0*/  IMAD.X R9, RZ, RZ, R9, P1 ;  /* 0x000000ffff097224 */ /* 0x000fe200008e0609 */
[----:B------:R-:W-:-:S02]  /*1b00*/  FSEL R18, R18, -8.06006814911005101289e+34, !P0 ;  /* 0xf9785eba12127808 */ /* 0x000fc40004000000 */
[----:B------:R-:W-:Y:S01]  /*1b10*/  FSEL R19, -R19, 0.11223486810922622681, !P0 ;  /* 0x3de5db6513137808 */ /* 0x000fe20004000100 */
[----:B------:R-:W-:-:S05]  /*1b20*/  IMAD.X R11, RZ, RZ, R11, P2 ;  /* 0x000000ffff0b7224 */ /* 0x000fca00010e060b */
        /* <DEDUP_REMOVED lines=10> */
[----:B------:R-:W-:-:S04]  /*1bd0*/  LOP3.LUT P0, RZ, R4, 0x2, RZ, 0xc0, !PT ;  /* 0x0000000204ff7812 */ /* 0x000fc8000780c0ff */
[----:B------:R-:W-:-:S10]  /*1be0*/  DADD R6, RZ, -R14 ;  /* 0x00000000ff067229 */ /* 0x000fd4000000080e */
[----:B------:R-:W-:Y:S02]  /*1bf0*/  FSEL R6, R14, R6, !P0 ;  /* 0x000000060e067208 */ /* 0x000fe40004000000 */
[----:B------:R-:W-:Y:S02]  /*1c00*/  FSEL R7, R15, R7, !P0 ;  /* 0x000000070f077208 */ /* 0x000fe40004000000 */
[----:B------:R-:W-:-:S04]  /*1c10*/  ISETP.GE.AND P0, PT, R2, R5, PT ;  /* 0x000000050200720c */ /* 0x000fc80003f06270 */
[----:B------:R-:W-:-:S09]  /*1c20*/  DFMA R12, R16, R6, R12 ;  /* 0x00000006100c722b */ /* 0x000fd2000000000c */
[----:B------:R-:W-:Y:S05]  /*1c30*/  @!P0 BRA `(.L_x_243) ;  /* 0xfffffff000bc8947 */ /* 0x000fea000383ffff */
.L_x_232:
[----:B01----:R-:W-:Y:S05]  /*1c40*/  BSYNC.RECONVERGENT B3 ;  /* 0x0000000000037941 */ /* 0x003fea0003800200 */
.L_x_231:
[----:B------:R-:W-:-:S13]  /*1c50*/  ISETP.GE.AND P0, PT, R5, 0x200, PT ;  /* 0x000002000500780c */ /* 0x000fda0003f06270 */
[----:B------:R-:W-:Y:S05]  /*1c60*/  @!P0 BRA `(.L_x_244) ;  /* 0x0000000400148947 */ /* 0x000fea0003800000 */
        /* <DEDUP_REMOVED lines=23> */
[----:B------:R-:W-:Y:S02]  /*1de0*/  @!P1 MOV R7, 0x400 ;  /* 0x0000040000079802 */ /* 0x000fe40000000f00 */
[----:B------:R-:W-:Y:S01]  /*1df0*/  @!P1 SHF.R.U32.HI R6, RZ, 0x2, R0 ;  /* 0x00000002ff069819 */ /* 0x000fe20000011600 */
[----:B------:R-:W0:Y:S02]  /*1e00*/  SHFL.DOWN PT, R3, R9, 0x8, 0x1f ;  /* 0x09001f0009037f89 */ /* 0x000e2400000e0000 */
[----:B0-----:R-:W-:-:S10]  /*1e10*/  DADD R2, R2, R8 ;  /* 0x0000000002027229 */ /* 0x001fd40000000008 */
[----:B------:R-:W-:Y:S02]  /*1e20*/  FSEL R4, R8, R2, P0 ;  /* 0x0000000208047208 */ /* 0x000fe40000000000 */
[----:B------:R-:W-:Y:S02]  /*1e30*/  FSEL R5, R9, R3, P0 ;  /* 0x0000000309057208 */ /* 0x000fe40000000000 */
[----:B-1----:R-:W-:Y:S01]  /*1e40*/  @!P1 LEA R9, R10, R7, 0x18 ;  /* 0x000000070a099211 */ /* 0x002fe200078ec0ff */
[----:B------:R-:W-:Y:S01]  /*1e50*/  SHFL.DOWN PT, R2, R4, 0x10, 0x1f ;  /* 0x0a001f0004027f89 */ /* 0x000fe200000e0000 */
[----:B------:R-:W-:Y:S02]  /*1e60*/  @!P1 LOP3.LUT R8, R6, 0xf8, RZ, 0xc0, !PT ;  /* 0x000000f806089812 */ /* 0x000fe400078ec0ff */
[----:B------:R-:W-:Y:S01]  /*1e70*/  ISETP.NE.AND P0, PT, R0, RZ, PT ;  /* 0x000000ff0000720c */ /* 0x000fe20003f05270 */
[----:B------:R-:W0:Y:S02]  /*1e80*/  SHFL.DOWN PT, R3, R5, 0x10, 0x1f ;  /* 0x0a001f0005037f89 */ /* 0x000e2400000e0000 */
        /* <DEDUP_REMOVED lines=8> */
[----:B------:R-:W1:Y:S01]  /*1f10*/  S2UR UR5, SR_CgaCtaId ;  /* 0x00000000000579c3 */ /* 0x000e620000008800 */
[----:B------:R-:W-:Y:S02]  /*1f20*/  UMOV UR4, 0x400 ;  /* 0x0000040000047882 */ /* 0x000fe40000000000 */
[----:B-1----:R-:W-:-:S09]  /*1f30*/  ULEA UR4, UR5, UR4, 0x18 ;  /* 0x0000000405047291 */ /* 0x002fd2000f8ec0ff */
[----:B------:R-:W1:Y:S04]  /*1f40*/  LDS.64 R4, [UR4+0x18] ;  /* 0x00001804ff047984 */ /* 0x000e680008000a00 */
[----:B0-----:R-:W0:Y:S04]  /*1f50*/  LDS.128 R8, [UR4+0x20] ;  /* 0x00002004ff087984 */ /* 0x001e280008000c00 */
[----:B------:R-:W2:Y:S04]  /*1f60*/  LDS.128 R12, [UR4+0x30] ;  /* 0x00003004ff0c7984 */ /* 0x000ea80008000c00 */
[----:B------:R-:W3:Y:S01]  /*1f70*/  LDS.128 R16, [UR4+0x40] ;  /* 0x00004004ff107984 */ /* 0x000ee20008000c00 */
[----:B-1----:R-:W-:-:S08]  /*1f80*/  DADD R4, R2, R4 ;  /* 0x0000000002047229 */ /* 0x002fd00000000004 */
[----:B0-----:R-:W-:-:S08]  /*1f90*/  DADD R4, R4, R8 ;  /* 0x0000000004047229 */ /* 0x001fd00000000008 */
[----:B------:R-:W-:Y:S01]  /*1fa0*/  DADD R4, R4, R10 ;  /* 0x0000000004047229 */ /* 0x000fe2000000000a */
[----:B------:R-:W0:Y:S07]  /*1fb0*/  LDS.128 R8, [UR4+0x50] ;  /* 0x00005004ff087984 */ /* 0x000e2e0008000c00 */
[----:B--2---:R-:W-:-:S08]  /*1fc0*/  DADD R4, R4, R12 ;  /* 0x0000000004047229 */ /* 0x004fd0000000000c */
[----:B------:R-:W-:Y:S01]  /*1fd0*/  DADD R4, R4, R14 ;  /* 0x0000000004047229 */ /* 0x000fe2000000000e */
[----:B------:R-:W1:Y:S07]  /*1fe0*/  LDS.128 R12, [UR4+0x60] ;  /* 0x00006004ff0c7984 */ /* 0x000e6e0008000c00 */
[----:B---3--:R-:W-:-:S08]  /*1ff0*/  DADD R4, R4, R16 ;  /* 0x0000000004047229 */ /* 0x008fd00000000010 */
[----:B------:R-:W-:Y:S01]  /*2000*/  DADD R4, R4, R18 ;  /* 0x0000000004047229 */ /* 0x000fe20000000012 */
[----:B------:R-:W2:Y:S07]  /*2010*/  LDS.128 R16, [UR4+0x70] ;  /* 0x00007004ff107984 */ /* 0x000eae0008000c00 */
[----:B0-----:R-:W-:-:S08]  /*2020*/  DADD R4, R4, R8 ;  /* 0x0000000004047229 */ /* 0x001fd00000000008 */
[----:B------:R-:W-:Y:S01]  /*2030*/  DADD R4, R4, R10 ;  /* 0x0000000004047229 */ /* 0x000fe2000000000a */
[----:B------:R-:W0:Y:S07]  /*2040*/  LDS.128 R8, [UR4+0x80] ;  /* 0x00008004ff087984 */ /* 0x000e2e0008000c00 */
[----:B-1----:R-:W-:-:S08]  /*2050*/  DADD R4, R4, R12 ;  /* 0x0000000004047229 */ /* 0x002fd0000000000c */
[----:B------:R-:W-:-:S08]  /*2060*/  DADD R4, R4, R14 ;  /* 0x0000000004047229 */ /* 0x000fd0000000000e */
[----:B--2---:R-:W-:-:S08]  /*2070*/  DADD R4, R4, R16 ;  /* 0x0000000004047229 */ /* 0x004fd00000000010 */
[----:B------:R-:W-:-:S08]  /*2080*/  DADD R4, R4, R18 ;  /* 0x0000000004047229 */ /* 0x000fd00000000012 */
[----:B0-----:R-:W-:-:S08]  /*2090*/  DADD R4, R4, R8 ;  /* 0x0000000004047229 */ /* 0x001fd00000000008 */
[----:B------:R-:W-:Y:S01]  /*20a0*/  DADD R2, R4, R10 ;  /* 0x0000000004027229 */ /* 0x000fe2000000000a */
[----:B------:R-:W-:Y:S10]  /*20b0*/  BRA `(.L_x_245) ;  /* 0x000000d000947947 */ /* 0x000ff40003800000 */
.L_x_244:
[----:B------:R-:W-:Y:S01]  /*20c0*/  LOP3.LUT R2, R0, 0x3e0, RZ, 0xc0, !PT ;  /* 0x000003e000027812 */ /* 0x000fe200078ec0ff */
[----:B------:R-:W0:Y:S04]  /*20d0*/  S2R R10, SR_LANEID ;  /* 0x00000000000a7919 */ /* 0x000e280000000000 */
[----:B------:R-:W-:Y:S01]  /*20e0*/  VIADD R4, R2, 0x20 ;  /* 0x0000002002047836 */ /* 0x000fe20000000000 */
[----:B------:R-:W-:-:S04]  /*20f0*/  LOP3.LUT R2, RZ, R2, RZ, 0x33, !PT ;  /* 0x00000002ff027212 */ /* 0x000fc800078e33ff */
[----:B------:R-:W-:Y:S01]  /*2100*/  ISETP.GT.AND P0, PT, R4, R5, PT ;  /* 0x000000050400720c */ /* 0x000fe20003f04270 */
[----:B------:R-:W-:-:S05]  /*2110*/  IMAD.IADD R2, R5, 0x1, R2 ;  /* 0x0000000105027824 */ /* 0x000fca00078e0202 */
[----:B------:R-:W-:-:S05]  /*2120*/  SEL R11, R2, 0x1f, P0 ;  /* 0x0000001f020b7807 */ /* 0x000fca0000000000 */
[----:B------:R-:W-:Y:S04]  /*2130*/  SHFL.DOWN PT, R2, R12, 0x1, R11 ;  /* 0x082000000c027989 */ /* 0x000fe800000e000b */
[----:B------:R-:W1:Y:S01]  /*2140*/  SHFL.DOWN PT, R3, R13, 0x1, R11 ;  /* 0x082000000d037989 */ /* 0x000e6200000e000b */
[C---:B0-----:R-:W-:Y:S01]  /*2150*/  ISETP.GE.AND P0, PT, R10.reuse, R11, PT ;  /* 0x0000000b0a00720c */ /* 0x041fe20003f06270 */
[C---:B------:R-:W-:Y:S01]  /*2160*/  VIADD R4, R10.reuse, 0x2 ;  /* 0x000000020a047836 */ /* 0x040fe20000000000 */
[----:B------:R-:W-:Y:S01]  /*2170*/  ISETP.NE.AND P1, PT, R10, RZ, PT ;  /* 0x000000ff0a00720c */ /* 0x000fe20003f25270 */
[----:B-1----:R-:W-:-:S10]  /*2180*/  DADD R2, R2, R12 ;  /* 0x0000000002027229 */ /* 0x002fd4000000000c */
[----:B------:R-:W-:Y:S02]  /*2190*/  FSEL R6, R2, R12, !P0 ;  /* 0x0000000c02067208 */ /* 0x000fe40004000000 */
[----:B------:R-:W-:Y:S01]  /*21a0*/  FSEL R7, R3, R13, !P0 ;  /* 0x0000000d03077208 */ /* 0x000fe20004000000 */
[----:B------:R-:W0:Y:S01]  /*21b0*/  @!P1 S2R R12, SR_CgaCtaId ;  /* 0x00000000000c9919 */ /* 0x000e220000008800 */
[----:B------:R-:W-:Y:S01]  /*21c0*/  ISETP.GT.AND P0, PT, R4, R11, PT ;  /* 0x0000000b0400720c */ /* 0x000fe20003f04270 */
[----:B------:R-:W-:Y:S01]  /*21d0*/  VIADD R4, R10, 0x4 ;  /* 0x000000040a047836 */ /* 0x000fe20000000000 */
[----:B------:R-:W-:Y:S04]  /*21e0*/  SHFL.DOWN PT, R2, R6, 0x2, R11 ;  /* 0x0840000006027989 */ /* 0x000fe800000e000b */
        /* <DEDUP_REMOVED lines=33> */
[----:B------:R-:W0:Y:S01]  /*2400*/  S2UR UR5, SR_CgaCtaId ;  /* 0x00000000000579c3 */ /* 0x000e220000008800 */
[----:B------:R-:W-:Y:S01]  /*2410*/  UMOV UR4, 0x400 ;  /* 0x0000040000047882 */ /* 0x000fe20000000000 */
[----:B------:R-:W-:Y:S01]  /*2420*/  ISETP.GT.AND P1, PT, R5, 0x20, PT ;  /* 0x000000200500780c */ /* 0x000fe20003f24270 */
[----:B0-----:R-:W-:-:S09]  /*2430*/  ULEA UR4, UR5, UR4, 0x18 ;  /* 0x0000000405047291 */ /* 0x001fd2000f8ec0ff */
[----:B-1----:R-:W0:Y:S04]  /*2440*/  LDS.64 R6, [UR4+0x18] ;  /* 0x00001804ff067984 */ /* 0x002e280008000a00 */
[----:B------:R-:W1:Y:S04]  /*2450*/  LDS.128 R8, [UR4+0x20] ;  /* 0x00002004ff087984 */ /* 0x000e680008000c00 */
[----:B------:R-:W2:Y:S01]  /*2460*/  LDS.128 R12, [UR4+0x30] ;  /* 0x00003004ff0c7984 */ /* 0x000ea20008000c00 */
[----:B0-----:R-:W-:-:S10]  /*2470*/  DADD R6, R2, R6 ;  /* 0x0000000002067229 */ /* 0x001fd40000000006 */
        /* <DEDUP_REMOVED lines=55> */
[----:B------:R-:W-:-:S04]  /*27f0*/  ISETP.GT.AND P1, PT, R5, 0x1c0, PT ;  /* 0x000001c00500780c */ /* 0x000fc80003f24270 */
[----:B0-----:R-:W-:-:S10]  /*2800*/  DADD R8, R8, R2 ;  /* 0x0000000008087229 */ /* 0x001fd40000000002 */
[----:B------:R-:W-:Y:S02]  /*2810*/  FSEL R2, R8, R2, P1 ;  /* 0x0000000208027208 */ /* 0x000fe40000800000 */
[----:B------:R-:W-:Y:S02]  /*2820*/  FSEL R3, R9, R3, P1 ;  /* 0x0000000309037208 */ /* 0x000fe40000800000 */
[----:B------:R-:W-:-:S04]  /*2830*/  ISETP.GT.AND P1, PT, R5, 0x1e0, PT ;  /* 0x000001e00500780c */ /* 0x000fc80003f24270 */
[----:B------:R-:W-:-:S10]  /*2840*/  DADD R10, R2, R10 ;  /* 0x00000000020a7229 */ /* 0x000fd4000000000a */
[----:B------:R-:W-:Y:S02]  /*2850*/  FSEL R2, R10, R2, P1 ;  /* 0x000000020a027208 */ /* 0x000fe40000800000 */
[----:B------:R-:W-:Y:S01]  /*2860*/  FSEL R3, R11, R3, P1 ;  /* 0x000000030b037208 */ /* 0x000fe20000800000 */
[----:B------:R-:W-:Y:S06]  /*2870*/  BRA `(.L_x_245) ;  /* 0x000000c800a47947 */ /* 0x000fec0003800000 */
.L_x_218:
[----:B------:R-:W0:Y:S01]  /*2880*/  S2R R0, SR_TID.X ;  /* 0x0000000000007919 */ /* 0x000e220000002100 */
[----:B------:R-:W1:Y:S01]  /*2890*/  LDCU.128 UR8, c[0x0][0x380] ;  /* 0x00007000ff0877ac */ /* 0x000e620008000c00 */
[----:B0-----:R-:W-:-:S05]  /*28a0*/  IADD3 R0, P0, PT, R9, R0, RZ ;  /* 0x0000000009007210 */ /* 0x001fca0007f1e0ff */
[----:B------:R-:W-:Y:S02]  /*28b0*/  IMAD.X R5, RZ, RZ, RZ, P0 ;  /* 0x000000ffff057224 */ /* 0x000fe400000e06ff */
[----:B------:R-:W-:-:S03]  /*28c0*/  IMAD.SHL.U32 R16, R0, 0x4, RZ ;  /* 0x0000000400107824 */ /* 0x000fc600078e00ff */
[----:B------:R-:W-:Y:S02]  /*28d0*/  SHF.L.U64.HI R0, R0, 0x2, R5 ;  /* 0x0000000200007819 */ /* 0x000fe40000010205 */
[----:B-1----:R-:W-:-:S04]  /*28e0*/  IADD3 R18, P0, PT, R16, UR8, RZ ;  /* 0x0000000810127c10 */ /* 0x002fc8000ff1e0ff */
[----:B------:R-:W-:Y:S01]  /*28f0*/  IADD3.X R19, PT, PT, R0, UR9, RZ, P0, !PT ;  /* 0x0000000900137c10 */ /* 0x000fe200087fe4ff */
[----:B------:R-:W0:Y:S04]  /*2900*/  LDCU.64 UR8, c[0x0][0x3f0] ;  /* 0x00007e00ff0877ac */ /* 0x000e280008000a00 */
[----:B------:R-:W2:Y:S01]  /*2910*/  LDG.E R4, desc[UR6][R18.64] ;  /* 0x0000000612047981 */ /* 0x000ea2000c1e1900 */
[----:B------:R-:W-:-:S04]  /*2920*/  IADD3 R16, P0, PT, R16, UR10, RZ ;  /* 0x0000000a10107c10 */ /* 0x000fc8000ff1e0ff */
[----:B------:R-:W-:-:S05]  /*2930*/  IADD3.X R17, PT, PT, R0, UR11, RZ, P0, !PT ;  /* 0x0000000b00117c10 */ /* 0x000fca00087fe4ff */
[----:B------:R1:W5:Y:S01]  /*2940*/  LDG.E R0, desc[UR6][R16.64] ;  /* 0x0000000610007981 */ /* 0x000362000c1e1900 */
[----:B------:R-:W-:Y:S01]  /*2950*/  BSSY.RECONVERGENT B3, `(.L_x_246) ;  /* 0x000001c000037945 */ /* 0x000fe20003800200 */
[----:B--2---:R-:W0:Y:S02]  /*2960*/  I2F.F64 R38, R4 ;  /* 0x0000000400267312 */ /* 0x004e240000201c00 */
[----:B0-----:R-:W-:-:S08]  /*2970*/  DMUL R38, R38, UR8 ;  /* 0x0000000826267c28 */ /* 0x001fd00008000000 */
[----:B------:R-:W-:-:S14]  /*2980*/  DSETP.NEU.AND P0, PT, |R38|, +INF , PT ;  /* 0x7ff000002600742a */ /* 0x000fdc0003f0d200 */
[----:B------:R-:W-:Y:S01]  /*2990*/  @!P0 DMUL R42, RZ, R38 ;  /* 0x00000026ff2a8228 */ /* 0x000fe20000000000 */
[----:B------:R-:W-:Y:S01]  /*29a0*/  @!P0 IMAD.MOV.U32 R2, RZ, RZ, RZ ;  /* 0x000000ffff028224 */ /* 0x000fe200078e00ff */
[----:B-1----:R-:W-:Y:S09]  /*29b0*/  @!P0 BRA `(.L_x_247) ;  /* 0x0000000000548947 */ /* 0x002ff20003800000 */
        /* <DEDUP_REMOVED lines=21> */
.L_x_247:
[----:B------:R-:W-:Y:S05]  /*2b10*/  BSYNC.RECONVERGENT B3 ;  /* 0x0000000000037941 */ /* 0x000fea0003800200 */
.L_x_246:
        /* <DEDUP_REMOVED lines=23> */
[----:B---3--:R-:W-:Y:S01]  /*2c90*/  DFMA R4, R24, R20, R4 ;  /* 0x000000141804722b */ /* 0x008fe20000000004 */
[----:B------:R-:W-:Y:S02]  /*2ca0*/  IMAD.MOV.U32 R20, RZ, RZ, 0x0 ;  /* 0x00000000ff147424 */ /* 0x000fe400078e00ff */
[----:B------:R-:W-:-:S05]  /*2cb0*/  IMAD.MOV.U32 R21, RZ, RZ, 0x40440000 ;  /* 0x40440000ff157424 */ /* 0x000fca00078e00ff */
[----:B------:R-:W-:-:S08]  /*2cc0*/  DFMA R4, R24, R4, R6 ;  /* 0x000000041804722b */ /* 0x000fd00000000006 */
[----:B----4-:R-:W-:-:S08]  /*2cd0*/  DFMA R4, R24, R4, R12 ;  /* 0x000000041804722b */ /* 0x010fd0000000000c */
[----:B------:R-:W-:Y:S01]  /*2ce0*/  DFMA R4, R24, R4, R14 ;  /* 0x000000041804722b */ /* 0x000fe2000000000e */
[----:B------:R-:W0:Y:S01]  /*2cf0*/  MUFU.RCP64H R15, 40 ;  /* 0x40440000000f7908 */ /* 0x000e220000001800 */
[----:B------:R-:W-:-:S06]  /*2d00*/  IMAD.MOV.U32 R14, RZ, RZ, 0x1 ;  /* 0x00000001ff0e7424 */ /* 0x000fcc00078e00ff */
[----:B------:R-:W-:Y:S02]  /*2d10*/  DFMA R42, R4, R42, R42 ;  /* 0x0000002a042a722b */ /* 0x000fe4000000002a */
[----:B------:R-:W-:Y:S02]  /*2d20*/  DFMA R4, R24, R4, 1 ;  /* 0x3ff000001804742b */ /* 0x000fe40000000004 */
[----:B0-----:R-:W-:-:S08]  /*2d30*/  DFMA R22, R14, -R20, 1 ;  /* 0x3ff000000e16742b */ /* 0x001fd00000000814 */
[----:B------:R-:W-:Y:S02]  /*2d40*/  FSEL R6, R4, R42, !P0 ;  /* 0x0000002a04067208 */ /* 0x000fe40004000000 */
[----:B------:R-:W-:Y:S02]  /*2d50*/  FSEL R7, R5, R43, !P0 ;  /* 0x0000002b05077208 */ /* 0x000fe40004000000 */
[----:B------:R-:W-:Y:S01]  /*2d60*/  LOP3.LUT P0, RZ, R2, 0x2, RZ, 0xc0, !PT ;  /* 0x0000000202ff7812 */ /* 0x000fe2000780c0ff */
[----:B------:R-:W-:-:S03]  /*2d70*/  DFMA R22, R22, R22, R22 ;  /* 0x000000161616722b */ /* 0x000fc60000000016 */
[----:B------:R-:W-:-:S05]  /*2d80*/  DADD R4, RZ, -R6 ;  /* 0x00000000ff047229 */ /* 0x000fca0000000806 */
[----:B------:R-:W-:-:S05]  /*2d90*/  DFMA R22, R14, R22, R14 ;  /* 0x000000160e16722b */ /* 0x000fca000000000e */
[----:B------:R-:W-:Y:S02]  /*2da0*/  FSEL R4, R6, R4, !P0 ;  /* 0x0000000406047208 */ /* 0x000fe40004000000 */
[----:B------:R-:W-:Y:S01]  /*2db0*/  FSEL R5, R7, R5, !P0 ;  /* 0x0000000507057208 */ /* 0x000fe20004000000 */
[----:B------:R-:W-:-:S03]  /*2dc0*/  DFMA R20, R22, -R20, 1 ;  /* 0x3ff000001614742b */ /* 0x000fc60000000814 */
[----:B------:R-:W-:Y:S02]  /*2dd0*/  FSETP.GEU.AND P0, PT, |R5|, 4.1917929649353027344, PT ;  /* 0x4086232b0500780b */ /* 0x000fe40003f0e200 */
[----:B------:R-:W-:-:S03]  /*2de0*/  DFMA R6, R4, R10, 6.75539944105574400000e+15 ;  /* 0x433800000406742b */ /* 0x000fc6000000000a */
[----:B------:R-:W-:-:S05]  /*2df0*/  DFMA R22, R22, R20, R22 ;  /* 0x000000141616722b */ /* 0x000fca0000000016 */
[----:B------:R-:W-:-:S03]  /*2e00*/  DADD R10, R6, -6.75539944105574400000e+15 ;  /* 0xc3380000060a7429 */ /* 0x000fc60000000000 */
[----:B------:R-:W-:-:S05]  /*2e10*/  DMUL R20, R22, R38 ;  /* 0x0000002616147228 */ /* 0x000fca0000000000 */
        /* <DEDUP_REMOVED lines=8> */
[----:B------:R-:W-:Y:S01]  /*2ea0*/  IMAD.MOV.U32 R11, RZ, RZ, 0x3e928af3 ;  /* 0x3e928af3ff0b7424 */ /* 0x000fe200078e00ff */
[----:B------:R-:W-:-:S05]  /*2eb0*/  DFMA R20, R22, R14, R20 ;  /* 0x0000000e1614722b */ /* 0x000fca0000000014 */
[----:B------:R-:W-:Y:S01]  /*2ec0*/  DFMA R10, R12, UR8, R10 ;  /* 0x000000080c0a7c2b */ /* 0x000fe2000800000a */
[----:B------:R-:W-:Y:S01]  /*2ed0*/  UMOV UR8, 0x62401315 ;  /* 0x6240131500087882 */ /* 0x000fe20000000000 */
[----:B------:R-:W-:-:S03]  /*2ee0*/  UMOV UR9, 0x3ec71dee ;  /* 0x3ec71dee00097882 */ /* 0x000fc60000000000 */
[----:B------:R-:W-:-:S03]  /*2ef0*/  FFMA R2, RZ, 3.0625, R21 ;  /* 0x40440000ff027823 */ /* 0x000fc60000000015 */
[----:B------:R-:W-:Y:S01]  /*2f00*/  DFMA R10, R12, R10, UR8 ;  /* 0x000000080c0a7e2b */ /* 0x000fe2000800000a */
[----:B------:R-:W-:Y:S01]  /*2f10*/  UMOV UR8, 0x7c89eb71 ;  /* 0x7c89eb7100087882 */ /* 0x000fe20000000000 */
[----:B------:R-:W-:Y:S01]  /*2f20*/  UMOV UR9, 0x3efa0199 ;  /* 0x3efa019900097882 */ /* 0x000fe20000000000 */
[----:B------:R-:W-:-:S05]  /*2f30*/  FSETP.GT.AND P2, PT, |R2|, 1.469367938527859385e-39, PT ;  /* 0x001000000200780b */ /* 0x000fca0003f44200 */
        /* <DEDUP_REMOVED lines=20> */
[----:B------:R-:W-:Y:S02]  /*3080*/  DFMA R12, R12, R10, 1 ;  /* 0x3ff000000c0c742b */ /* 0x000fe4000000000a */
        /* <DEDUP_REMOVED lines=17> */
.L_x_249:
[----:B------:R-:W-:Y:S05]  /*31a0*/  BSYNC.RECONVERGENT B1 ;  /* 0x0000000000017941 */ /* 0x000fea0003800200 */
.L_x_248:
[----:B------:R-:W-:Y:S01]  /*31b0*/  BSSY.RECONVERGENT B2, `(.L_x_250) ;  /* 0x0000005000027945 */ /* 0x000fe20003800200 */
[----:B-1----:R-:W-:-:S03]  /*31c0*/  DMUL R14, R10, R14 ;  /* 0x0000000e0a0e7228 */ /* 0x002fc60000000000 */
[----:B------:R-:W-:Y:S08]  /*31d0*/  @P2 BRA P3, `(.L_x_251) ;  /* 0x0000000000082947 */ /* 0x000ff00001800000 */
[----:B------:R-:W-:-:S07]  /*31e0*/  MOV R4, 0x3200 ;  /* 0x0000320000047802 */ /* 0x000fce0000000f00 */
[----:B------:R-:W-:Y:S05]  /*31f0*/  CALL.REL.NOINC `($__internal_0_$__cuda_sm20_div_rn_f64_full) ;  /* 0x000000c000607944 */ /* 0x000fea0003c00000 */
.L_x_251:
[----:B------:R-:W-:Y:S05]  /*3200*/  BSYNC.RECONVERGENT B2 ;  /* 0x0000000000027941 */ /* 0x000fea0003800200 */
.L_x_250:
        /* <DEDUP_REMOVED lines=27> */
.L_x_255:
[----:B------:R-:W-:Y:S05]  /*33c0*/  BSYNC.RECONVERGENT B4 ;  /* 0x0000000000047941 */ /* 0x000fea0003800200 */
.L_x_254:
[----:B------:R-:W-:-:S07]  /*33d0*/  VIADD R2, R2, 0x1 ;  /* 0x0000000102027836 */ /* 0x000fce0000000000 */
.L_x_253:
[----:B------:R-:W-:Y:S05]  /*33e0*/  BSYNC.RECONVERGENT B3 ;  /* 0x0000000000037941 */ /* 0x000fea0003800200 */
.L_x_252:
[----:B------:R-:W0:Y:S01]  /*33f0*/  LDCU.64 UR8, c[0x4][0x160] ;  /* 0x01002c00ff0877ac */ /* 0x000e220008000a00 */
[----:B------:R-:W-:Y:S01]  /*3400*/  IMAD.SHL.U32 R0, R2, 0x40, RZ ;  /* 0x0000004002007824 */ /* 0x000fe200078e00ff */
[----:B------:R-:W2:Y:S04]  /*3410*/  LDG.E R30, desc[UR6][R18.64+0x800] ;  /* 0x00080006121e7981 */ /* 0x000ea8000c1e1900 */
[----:B------:R-:W-:-:S04]  /*3420*/  LOP3.LUT R0, R0, 0x40, RZ, 0xc0, !PT ;  /* 0x0000004000007812 */ /* 0x000fc800078ec0ff */
[----:B0-----:R-:W-:Y:S02]  /*3430*/  IADD3 R10, P0, PT, R0, UR8, RZ ;  /* 0x00000008000a7c10 */ /* 0x001fe4000ff1e0ff */
[----:B------:R0:W5:Y:S03]  /*3440*/  LDG.E R0, desc[UR6][R16.64+0x800] ;  /* 0x0008000610007981 */ /* 0x000166000c1e1900 */
[----:B------:R-:W-:Y:S01]  /*3450*/  IMAD.X R11, RZ, RZ, UR9, P0 ;  /* 0x00000009ff0b7e24 */ /* 0x000fe200080e06ff */
[----:B------:R-:W-:Y:S01]  /*3460*/  LOP3.LUT R8, R2, 0x1, RZ, 0xc0, !PT ;  /* 0x0000000102087812 */ /* 0x000fe200078ec0ff */
[----:B------:R-:W-:Y:S01]  /*3470*/  IMAD.MOV.U32 R28, RZ, RZ, 0x20fd8164 ;  /* 0x20fd8164ff1c7424 */ /* 0x000fe200078e00ff */
[----:B------:R-:W-:Y:S01]  /*3480*/  DMUL R12, R42, R42 ;  /* 0x0000002a2a0c7228 */ /* 0x000fe20000000000 */
[----:B------:R-:W1:Y:S01]  /*3490*/  LDCU.64 UR8, c[0x0][0x3f0] ;  /* 0x00007e00ff0877ac */ /* 0x000e620008000a00 */
[----:B------:R-:W3:Y:S04]  /*34a0*/  LDG.E.128.CONSTANT R24, desc[UR6][R10.64] ;  /* 0x000000060a187981 */ /* 0x000ee8000c1e9d00 */
[----:B------:R-:W4:Y:S04]  /*34b0*/  LDG.E.128.CONSTANT R4, desc[UR6][R10.64+0x10] ;  /* 0x000010060a047981 */ /* 0x000f28000c1e9d00 */
[----:B------:R-:W2:Y:S01]  /*34c0*/  LDG.E.128.CONSTANT R20, desc[UR6][R10.64+0x20] ;  /* 0x000020060a147981 */ /* 0x000ea2000c1e9d00 */
[----:B------:R-:W-:Y:S01]  /*34d0*/  ISETP.NE.U32.AND P0, PT, R8, 0x1, PT ;  /* 0x000000010800780c */ /* 0x000fe20003f05070 */
[----:B------:R-:W-:-:S03]  /*34e0*/  IMAD.MOV.U32 R8, RZ, RZ, 0x3da8ff83 ;  /* 0x3da8ff83ff087424 */ /* 0x000fc600078e00ff */
[----:B------:R-:W-:Y:S02]  /*34f0*/  FSEL R28, R28, -8.06006814911005101289e+34, !P0 ;  /* 0xf9785eba1c1c7808 */ /* 0x000fe40004000000 */
[----:B------:R-:W-:Y:S01]  /*3500*/  FSEL R29, -R8, 0.11223486810922622681, !P0 ;  /* 0x3de5db65081d7808 */ /* 0x000fe20004000100 */
[----:B------:R-:W-:Y:S05]  /*3510*/  BSSY.RECONVERGENT B3, `(.L_x_256) ;  /* 0x000002e000037945 */ /* 0x000fea0003800200 */
[----:B---3--:R-:W-:-:S08]  /*3520*/  DFMA R24, R12, R28, R24 ;  /* 0x0000001c0c18722b */ /* 0x008fd00000000018 */
[----:B------:R-:W-:-:S08]  /*3530*/  DFMA R24, R12, R24, R26 ;  /* 0x000000180c18722b */ /* 0x000fd0000000001a */
[----:B----4-:R-:W-:-:S08]  /*3540*/  DFMA R4, R12, R24, R4 ;  /* 0x000000180c04722b */ /* 0x010fd00000000004 */
[----:B------:R-:W-:-:S08]  /*3550*/  DFMA R4, R12, R4, R6 ;  /* 0x000000040c04722b */ /* 0x000fd00000000006 */
[----:B--2---:R-:W-:-:S08]  /*3560*/  DFMA R4, R12, R4, R20 ;  /* 0x000000040c04722b */ /* 0x004fd00000000014 */
[----:B------:R-:W-:Y:S01]  /*3570*/  DFMA R4, R12, R4, R22 ;  /* 0x000000040c04722b */ /* 0x000fe20000000016 */
[----:B------:R-:W1:Y:S07]  /*3580*/  I2F.F64 R38, R30 ;  /* 0x0000001e00267312 */ /* 0x000e6e0000201c00 */
[----:B------:R-:W-:Y:S02]  /*3590*/  DFMA R42, R4, R42, R42 ;  /* 0x0000002a042a722b */ /* 0x000fe4000000002a */
[----:B------:R-:W-:-:S10]  /*35a0*/  DFMA R4, R12, R4, 1 ;  /* 0x3ff000000c04742b */ /* 0x000fd40000000004 */
[----:B------:R-:W-:Y:S02]  /*35b0*/  FSEL R6, R4, R42, !P0 ;  /* 0x0000002a04067208 */ /* 0x000fe40004000000 */
[----:B------:R-:W-:Y:S01]  /*35c0*/  FSEL R7, R5, R43, !P0 ;  /* 0x0000002b05077208 */ /* 0x000fe20004000000 */
[----:B-1----:R-:W-:Y:S01]  /*35d0*/  DMUL R38, R38, UR8 ;  /* 0x0000000826267c28 */ /* 0x002fe20008000000 */
[----:B------:R-:W-:-:S04]  /*35e0*/  LOP3.LUT P0, RZ, R2, 0x2, RZ, 0xc0, !PT ;  /* 0x0000000202ff7812 */ /* 0x000fc8000780c0ff */
[----:B------:R-:W-:-:S10]  /*35f0*/  DADD R4, RZ, -R6 ;  /* 0x00000000ff047229 */ /* 0x000fd40000000806 */
[----:B------:R-:W-:Y:S02]  /*3600*/  FSEL R4, R6, R4, !P0 ;  /* 0x0000000406047208 */ /* 0x000fe40004000000 */
[----:B------:R-:W-:Y:S01]  /*3610*/  FSEL R5, R7, R5, !P0 ;  /* 0x0000000507057208 */ /* 0x000fe20004000000 */
[----:B------:R-:W-:-:S05]  /*3620*/  DSETP.NEU.AND P0, PT, |R38|, +INF , PT ;  /* 0x7ff000002600742a */ /* 0x000fca0003f0d200 */
[----:B------:R-:W-:-:S09]  /*3630*/  DMUL R14, R14, R4 ;  /* 0x000000040e0e7228 */ /* 0x000fd20000000000 */
[----:B0-----:R-:W-:Y:S05]  /*3640*/  @!P0 BRA `(.L_x_257) ;  /* 0x0000000000608947 */ /* 0x001fea0003800000 */
        /* <DEDUP_REMOVED lines=20> */
[----:B------:R-:W-:Y:S02]  /*3790*/  IMAD.MOV.U32 R2, RZ, RZ, R20 ;  /* 0x000000ffff027224 */ /* 0x000fe400078e0014 */
[----:B------:R-:W-:Y:S02]  /*37a0*/  IMAD.MOV.U32 R10, RZ, RZ, R42 ;  /* 0x000000ffff0a7224 */ /* 0x000fe400078e002a */
[----:B------:R-:W-:Y:S01]  /*37b0*/  IMAD.MOV.U32 R11, RZ, RZ, R43 ;  /* 0x000000ffff0b7224 */ /* 0x000fe200078e002b */
[----:B------:R-:W-:Y:S06]  /*37c0*/  BRA `(.L_x_258) ;  /* 0x0000000000087947 */ /* 0x000fec0003800000 */
.L_x_257:
[----:B------:R-:W-:Y:S01]  /*37d0*/  DMUL R10, RZ, R38 ;  /* 0x00000026ff0a7228 */ /* 0x000fe20000000000 */
[----:B------:R-:W-:-:S10]  /*37e0*/  IMAD.MOV.U32 R2, RZ, RZ, RZ ;  /* 0x000000ffff027224 */ /* 0x000fd400078e00ff */
.L_x_258:
[----:B------:R-:W-:Y:S05]  /*37f0*/  BSYNC.RECONVERGENT B3 ;  /* 0x0000000000037941 */ /* 0x000fea0003800200 */
.L_x_256:
        /* <DEDUP_REMOVED lines=20> */
[----:B------:R-:W-:Y:S01]  /*3940*/  DFMA R20, R28, R20, R22 ;  /* 0x000000141c14722b */ /* 0x000fe20000000016 */
[----:B------:R-:W-:Y:S02]  /*3950*/  IMAD.MOV.U32 R22, RZ, RZ, 0x0 ;  /* 0x00000000ff167424 */ /* 0x000fe400078e00ff */
[----:B------:R-:W-:-:S05]  /*3960*/  IMAD.MOV.U32 R23, RZ, RZ, 0x40440000 ;  /* 0x40440000ff177424 */ /* 0x000fca00078e00ff */
[----:B---3--:R-:W-:Y:S02]  /*3970*/  DFMA R4, R28, R20, R4 ;  /* 0x000000141c04722b */ /* 0x008fe40000000004 */
[----:B------:R-:W0:Y:S01]  /*3980*/  MUFU.RCP64H R21, 40 ;  /* 0x4044000000157908 */ /* 0x000e220000001800 */
[----:B------:R-:W-:-:S05]  /*3990*/  IMAD.MOV.U32 R20, RZ, RZ, 0x1 ;  /* 0x00000001ff147424 */ /* 0x000fca00078e00ff */
[----:B------:R-:W-:-:S08]  /*39a0*/  DFMA R4, R28, R4, R6 ;  /* 0x000000041c04722b */ /* 0x000fd00000000006 */
[----:B----4-:R-:W-:Y:S02]  /*39b0*/  DFMA R4, R28, R4, R24 ;  /* 0x000000041c04722b */ /* 0x010fe40000000018 */
[----:B0-----:R-:W-:-:S06]  /*39c0*/  DFMA R24, R20, -R22, 1 ;  /* 0x3ff000001418742b */ /* 0x001fcc0000000816 */
[----:B------:R-:W-:Y:S02]  /*39d0*/  DFMA R4, R28, R4, R26 ;  /* 0x000000041c04722b */ /* 0x000fe4000000001a */
[----:B------:R-:W-:-:S06]  /*39e0*/  DFMA R24, R24, R24, R24 ;  /* 0x000000181818722b */ /* 0x000fcc0000000018 */
[----:B------:R-:W-:Y:S02]  /*39f0*/  DFMA R10, R4, R10, R10 ;  /* 0x0000000a040a722b */ /* 0x000fe4000000000a */
[----:B------:R-:W-:Y:S02]  /*3a00*/  DFMA R4, R28, R4, 1 ;  /* 0x3ff000001c04742b */ /* 0x000fe40000000004 */
[----:B------:R-:W-:-:S08]  /*3a10*/  DFMA R24, R20, R24, R20 ;  /* 0x000000181418722b */ /* 0x000fd00000000014 */
[----:B------:R-:W-:Y:S01]  /*3a20*/  FSEL R6, R4, R10, !P0 ;  /* 0x0000000a04067208 */ /* 0x000fe20004000000 */
[----:B------:R-:W-:Y:S01]  /*3a30*/  IMAD.MOV.U32 R10, RZ, RZ, 0x652b82fe ;  /* 0x652b82feff0a7424 */ /* 0x000fe200078e00ff */
[----:B------:R-:W-:Y:S01]  /*3a40*/  FSEL R7, R5, R11, !P0 ;  /* 0x0000000b05077208 */ /* 0x000fe20004000000 */
[----:B------:R-:W-:Y:S01]  /*3a50*/  IMAD.MOV.U32 R11, RZ, RZ, 0x3ff71547 ;  /* 0x3ff71547ff0b7424 */ /* 0x000fe200078e00ff */
[----:B------:R-:W-:Y:S01]  /*3a60*/  LOP3.LUT P0, RZ, R2, 0x2, RZ, 0xc0, !PT ;  /* 0x0000000202ff7812 */ /* 0x000fe2000780c0ff */
[----:B------:R-:W-:-:S03]  /*3a70*/  DFMA R22, R24, -R22, 1 ;  /* 0x3ff000001816742b */ /* 0x000fc60000000816 */
[----:B------:R-:W-:-:S05]  /*3a80*/  DADD R4, RZ, -R6 ;  /* 0x00000000ff047229 */ /* 0x000fca0000000806 */
[----:B------:R-:W-:-:S05]  /*3a90*/  DFMA R24, R24, R22, R24 ;  /* 0x000000161818722b */ /* 0x000fca0000000018 */
[----:B------:R-:W-:Y:S02]  /*3aa0*/  FSEL R4, R6, R4, !P0 ;  /* 0x0000000406047208 */ /* 0x000fe40004000000 */
[----:B------:R-:W-:Y:S01]  /*3ab0*/  FSEL R5, R7, R5, !P0 ;  /* 0x0000000507057208 */ /* 0x000fe20004000000 */
[----:B------:R-:W-:-:S03]  /*3ac0*/  DMUL R20, R24, R38 ;  /* 0x0000002618147228 */ /* 0x000fc60000000000 */
[----:B------:R-:W-:Y:S02]  /*3ad0*/  FSETP.GEU.AND P0, PT, |R5|, 4.1917929649353027344, PT ;  /* 0x4086232b0500780b */ /* 0x000fe40003f0e200 */
[----:B------:R-:W-:-:S03]  /*3ae0*/  DFMA R6, R4, R10, 6.75539944105574400000e+15 ;  /* 0x433800000406742b */ /* 0x000fc6000000000a */
[----:B------:R-:W-:-:S05]  /*3af0*/  DFMA R22, R20, -40, R38 ;  /* 0xc04400001416782b */ /* 0x000fca0000000026 */
[----:B------:R-:W-:-:S03]  /*3b00*/  DADD R10, R6, -6.75539944105574400000e+15 ;  /* 0xc3380000060a7429 */ /* 0x000fc60000000000 */
[----:B------:R-:W-:-:S05]  /*3b10*/  DFMA R20, R24, R22, R20 ;  /* 0x000000161814722b */ /* 0x000fca0000000014 */
[----:B------:R-:W-:Y:S01]  /*3b20*/  DFMA R12, R10, -UR8, R4 ;  /* 0x800000080a0c7c2b */ /* 0x000fe20008000004 */
[----:B------:R-:W-:Y:S01]  /*3b30*/  UMOV UR8, 0x3b39803f ;  /* 0x3b39803f00087882 */ /* 0x000fe20000000000 */
[----:B------:R-:W-:-:S03]  /*3b40*/  UMOV UR9, 0x3c7abc9e ;  /* 0x3c7abc9e00097882 */ /* 0x000fc60000000000 */
[----:B------:R-:W-:-:S03]  /*3b50*/  FFMA R2, RZ, 3.0625, R21 ;  /* 0x40440000ff027823 */ /* 0x000fc60000000015 */
        /* <DEDUP_REMOVED lines=50> */
.L_x_260:
[----:B------:R-:W-:Y:S05]  /*3e80*/  BSYNC.RECONVERGENT B1 ;  /* 0x0000000000017941 */ /* 0x000fea0003800200 */
.L_x_259:
[----:B------:R-:W-:Y:S01]  /*3e90*/  BSSY.RECONVERGENT B2, `(.L_x_261) ;  /* 0x0000005000027945 */ /* 0x000fe20003800200 */
[----:B-1----:R-:W-:-:S03]  /*3ea0*/  DMUL R12, R10, R12 ;  /* 0x0000000c0a0c7228 */ /* 0x002fc60000000000 */
[----:B------:R-:W-:Y:S08]  /*3eb0*/  @P2 BRA P3, `(.L_x_262) ;  /* 0x0000000000082947 */ /* 0x000ff00001800000 */
[----:B------:R-:W-:-:S07]  /*3ec0*/  MOV R4, 0x3ee0 ;  /* 0x00003ee000047802 */ /* 0x000fce0000000f00 */
[----:B------:R-:W-:Y:S05]  /*3ed0*/  CALL.REL.NOINC `($__internal_0_$__cuda_sm20_div_rn_f64_full) ;  /* 0x000000b400287944 */ /* 0x000fea0003c00000 */
.L_x_262:
[----:B------:R-:W-:Y:S05]  /*3ee0*/  BSYNC.RECONVERGENT B2 ;  /* 0x0000000000027941 */ /* 0x000fea0003800200 */
.L_x_261:
[----:B------:R-:W-:Y:S01]  /*3ef0*/  DSETP.NEU.AND P0, PT, |R20|, +INF , PT ;  /* 0x7ff000001400742a */ /* 0x000fe20003f0d200 */
[----:B------:R-:W-:-:S13]  /*3f00*/  BSSY.RECONVERGENT B3, `(.L_x_263) ;  /* 0x000001d000037945 */ /* 0x000fda0003800200 */
[----:B------:R-:W-:Y:S05]  /*3f10*/  @!P0 BRA `(.L_x_264) ;  /* 0x0000000000648947 */ /* 0x000fea0003800000 */
[----:B------:R-:W-:Y:S01]  /*3f20*/  UMOV UR8, 0x6dc9c883 ;  /* 0x6dc9c88300087882 */ /* 0x000fe20000000000 */
[----:B------:R-:W-:Y:S01]  /*3f30*/  UMOV UR9, 0x3fe45f30 ;  /* 0x3fe45f3000097882 */ /* 0x000fe20000000000 */
[C---:B------:R-:W-:Y:S01]  /*3f40*/  DSETP.GE.AND P0, PT, |R20|.reuse, 2.14748364800000000000e+09, PT ;  /* 0x41e000001400742a */ /* 0x040fe20003f06200 */
[----:B------:R-:W-:Y:S01]  /*3f50*/  BSSY.RECONVERGENT B4, `(.L_x_265) ;  /* 0x0000013000047945 */ /* 0x000fe20003800200 */
[----:B------:R-:W-:Y:S01]  /*3f60*/  DMUL R4, R20, UR8 ;  /* 0x0000000814047c28 */ /* 0x000fe20008000000 */
[----:B------:R-:W-:Y:S01]  /*3f70*/  UMOV UR8, 0x54442d18 ;  /* 0x54442d1800087882 */ /* 0x000fe20000000000 */
[----:B------:R-:W-:-:S08]  /*3f80*/  UMOV UR9, 0x3ff921fb ;  /* 0x3ff921fb00097882 */ /* 0x000fd00000000000 */
        /* <DEDUP_REMOVED lines=15> */
.L_x_266:
[----:B------:R-:W-:Y:S05]  /*4080*/  BSYNC.RECONVERGENT B4 ;  /* 0x0000000000047941 */ /* 0x000fea0003800200 */
.L_x_265:
[----:B------:R-:W-:Y:S01]  /*4090*/  VIADD R2, R4, 0x1 ;  /* 0x0000000104027836 */ /* 0x000fe20000000000 */
[----:B------:R-:W-:Y:S06]  /*40a0*/  BRA `(.L_x_267) ;  /* 0x0000000000087947 */ /* 0x000fec0003800000 */
.L_x_264:
[----:B------:R-:W-:Y:S01]  /*40b0*/  DMUL R42, RZ, R20 ;  /* 0x00000014ff2a7228 */ /* 0x000fe20000000000 */
[----:B------:R-:W-:-:S10]  /*40c0*/  IMAD.MOV.U32 R2, RZ, RZ, 0x1 ;  /* 0x00000001ff027424 */ /* 0x000fd400078e00ff */
.L_x_267:
[----:B------:R-:W-:Y:S05]  /*40d0*/  BSYNC.RECONVERGENT B3 ;  /* 0x0000000000037941 */ /* 0x000fea0003800200 */
.L_x_263:
        /* <DEDUP_REMOVED lines=62> */
.L_x_269:
[----:B------:R-:W-:Y:S01]  /*44c0*/  DMUL R10, RZ, R38 ;  /* 0x00000026ff0a7228 */ /* 0x000fe20000000000 */
[----:B------:R-:W-:-:S10]  /*44d0*/  IMAD.MOV.U32 R2, RZ, RZ, RZ ;  /* 0x000000ffff027224 */ /* 0x000fd400078e00ff */
.L_x_270:
[----:B------:R-:W-:Y:S05]  /*44e0*/  BSYNC.RECONVERGENT B3 ;  /* 0x0000000000037941 */ /* 0x000fea0003800200 */
.L_x_268:
        /* <DEDUP_REMOVED lines=21> */
[----:B------:R-:W0:Y:S01]  /*4640*/  MUFU.RCP64H R23, 40 ;  /* 0x4044000000177908 */ /* 0x000e220000001800 */
[----:B------:R-:W-:-:S06]  /*4650*/  IMAD.MOV.U32 R22, RZ, RZ, 0x1 ;  /* 0x00000001ff167424 */ /* 0x000fcc00078e00ff */
[----:B---3--:R-:W-:-:S08]  /*4660*/  DFMA R4, R30, R20, R4 ;  /* 0x000000141e04722b */ /* 0x008fd00000000004 */
[----:B------:R-:W-:-:S08]  /*4670*/  DFMA R4, R30, R4, R6 ;  /* 0x000000041e04722b */ /* 0x000fd00000000006 */
[----:B----4-:R-:W-:Y:S01]  /*4680*/  DFMA R4, R30, R4, R24 ;  /* 0x000000041e04722b */ /* 0x010fe20000000018 */
[----:B------:R-:W-:Y:S02]  /*4690*/  IMAD.MOV.U32 R24, RZ, RZ, 0x0 ;  /* 0x00000000ff187424 */ /* 0x000fe400078e00ff */
[----:B------:R-:W-:-:S05]  /*46a0*/  IMAD.MOV.U32 R25, RZ, RZ, 0x40440000 ;  /* 0x40440000ff197424 */ /* 0x000fca00078e00ff */
[----:B------:R-:W-:Y:S02]  /*46b0*/  DFMA R4, R30, R4, R26 ;  /* 0x000000041e04722b */ /* 0x000fe4000000001a */
[----:B0-----:R-:W-:-:S06]  /*46c0*/  DFMA R26, R22, -R24, 1 ;  /* 0x3ff00000161a742b */ /* 0x001fcc0000000818 */
        /* <DEDUP_REMOVED lines=8> */
[----:B------:R-:W-:-:S03]  /*4750*/  DFMA R26, R22, R26, R22 ;  /* 0x0000001a161a722b */ /* 0x000fc60000000016 */
[----:B------:R-:W-:-:S05]  /*4760*/  DADD R4, RZ, -R6 ;  /* 0x00000000ff047229 */ /* 0x000fca0000000806 */
[----:B------:R-:W-:-:S05]  /*4770*/  DFMA R24, R26, -R24, 1 ;  /* 0x3ff000001a18742b */ /* 0x000fca0000000818 */
[----:B------:R-:W-:Y:S02]  /*4780*/  FSEL R4, R6, R4, !P0 ;  /* 0x0000000406047208 */ /* 0x000fe40004000000 */
[----:B------:R-:W-:Y:S01]  /*4790*/  FSEL R5, R7, R5, !P0 ;  /* 0x0000000507057208 */ /* 0x000fe20004000000 */
[----:B------:R-:W-:-:S03]  /*47a0*/  DFMA R28, R26, R24, R26 ;  /* 0x000000181a1c722b */ /* 0x000fc6000000001a */
[----:B------:R-:W-:Y:S02]  /*47b0*/  FSETP.GEU.AND P0, PT, |R5|, 4.1917929649353027344, PT ;  /* 0x4086232b0500780b */ /* 0x000fe40003f0e200 */
[----:B------:R-:W-:-:S03]  /*47c0*/  DFMA R6, R4, R10, 6.75539944105574400000e+15 ;  /* 0x433800000406742b */ /* 0x000fc6000000000a */
[----:B------:R-:W-:-:S05]  /*47d0*/  DMUL R24, R28, R38 ;  /* 0x000000261c187228 */ /* 0x000fca0000000000 */
[----:B------:R-:W-:-:S03]  /*47e0*/  DADD R10, R6, -6.75539944105574400000e+15 ;  /* 0xc3380000060a7429 */ /* 0x000fc60000000000 */
[----:B------:R-:W-:-:S05]  /*47f0*/  DFMA R26, R24, -40, R38 ;  /* 0xc0440000181a782b */ /* 0x000fca0000000026 */
[----:B------:R-:W-:Y:S01]  /*4800*/  DFMA R20, R10, -UR8, R4 ;  /* 0x800000080a147c2b */ /* 0x000fe20008000004 */
[----:B------:R-:W-:Y:S01]  /*4810*/  UMOV UR8, 0x3b39803f ;  /* 0x3b39803f00087882 */ /* 0x000fe20000000000 */
[----:B------:R-:W-:-:S06]  /*4820*/  UMOV UR9, 0x3c7abc9e ;  /* 0x3c7abc9e00097882 */ /* 0x000fcc0000000000 */
        /* <DEDUP_REMOVED lines=52> */
.L_x_272:
[----:B------:R-:W-:Y:S05]  /*4b70*/  BSYNC.RECONVERGENT B1 ;  /* 0x0000000000017941 */ /* 0x000fea0003800200 */
.L_x_271:
[----:B------:R-:W-:Y:S01]  /*4b80*/  BSSY.RECONVERGENT B2, `(.L_x_273) ;  /* 0x0000005000027945 */ /* 0x000fe20003800200 */
[----:B-1----:R-:W-:-:S03]  /*4b90*/  DMUL R10, R22, R10 ;  /* 0x0000000a160a7228 */ /* 0x002fc60000000000 */
[----:B------:R-:W-:Y:S08]  /*4ba0*/  @P2 BRA P3, `(.L_x_274) ;  /* 0x0000000000082947 */ /* 0x000ff00001800000 */
[----:B------:R-:W-:-:S07]  /*4bb0*/  MOV R4, 0x4bd0 ;  /* 0x00004bd000047802 */ /* 0x000fce0000000f00 */
[----:B------:R-:W-:Y:S05]  /*4bc0*/  CALL.REL.NOINC `($__internal_0_$__cuda_sm20_div_rn_f64_full) ;  /* 0x000000a400ec7944 */ /* 0x000fea0003c00000 */
.L_x_274:
[----:B------:R-:W-:Y:S05]  /*4bd0*/  BSYNC.RECONVERGENT B2 ;  /* 0x0000000000027941 */ /* 0x000fea0003800200 */
.L_x_273:
        /* <DEDUP_REMOVED lines=25> */
.L_x_278:
[----:B------:R-:W-:Y:S05]  /*4d70*/  BSYNC.RECONVERGENT B4 ;  /* 0x0000000000047941 */ /* 0x000fea0003800200 */
.L_x_277:
[----:B------:R-:W-:Y:S01]  /*4d80*/  VIADD R2, R2, 0x1 ;  /* 0x0000000102027836 */ /* 0x000fe20000000000 */
[----:B------:R-:W-:Y:S06]  /*4d90*/  BRA `(.L_x_279) ;  /* 0x0000000000087947 */ /* 0x000fec0003800000 */
.L_x_276:
[----:B------:R-:W-:Y:S01]  /*4da0*/  DMUL R42, RZ, R20 ;  /* 0x00000014ff2a7228 */ /* 0x000fe20000000000 */
[----:B------:R-:W-:-:S10]  /*4db0*/  IMAD.MOV.U32 R2, RZ, RZ, 0x1 ;  /* 0x00000001ff027424 */ /* 0x000fd400078e00ff */
.L_x_279:
[----:B------:R-:W-:Y:S05]  /*4dc0*/  BSYNC.RECONVERGENT B3 ;  /* 0x0000000000037941 */ /* 0x000fea0003800200 */
.L_x_275:
        /* <DEDUP_REMOVED lines=58> */
[----:B------:R-:W-:Y:S01]  /*5170*/  IMAD.MOV.U32 R2, RZ, RZ, R20 ;  /* 0x000000ffff027224 */ /* 0x000fe200078e0014 */
[----:B------:R-:W-:Y:S06]  /*5180*/  BRA `(.L_x_282) ;  /* 0x0000000000087947 */ /* 0x000fec0003800000 */
.L_x_281:
[----:B------:R-:W-:Y:S01]  /*5190*/  DMUL R42, RZ, R38 ;  /* 0x00000026ff2a7228 */ /* 0x000fe20000000000 */
[----:B------:R-:W-:-:S10]  /*51a0*/  IMAD.MOV.U32 R2, RZ, RZ, RZ ;  /* 0x000000ffff027224 */ /* 0x000fd400078e00ff */
.L_x_282:
[----:B------:R-:W-:Y:S05]  /*51b0*/  BSYNC.RECONVERGENT B3 ;  /* 0x0000000000037941 */ /* 0x000fea0003800200 */
.L_x_280:
        /* <DEDUP_REMOVED lines=104> */
.L_x_284:
[----:B------:R-:W-:Y:S05]  /*5840*/  BSYNC.RECONVERGENT B1 ;  /* 0x0000000000017941 */ /* 0x000fea0003800200 */
.L_x_283:
[----:B------:R-:W-:Y:S01]  /*5850*/  BSSY.RECONVERGENT B2, `(.L_x_285) ;  /* 0x0000005000027945 */ /* 0x000fe20003800200 */
[----:B-1----:R-:W-:-:S03]  /*5860*/  DMUL R28, R22, R28 ;  /* 0x0000001c161c7228 */ /* 0x002fc60000000000 */
[----:B------:R-:W-:Y:S08]  /*5870*/  @P2 BRA P3, `(.L_x_286) ;  /* 0x0000000000082947 */ /* 0x000ff00001800000 */
[----:B------:R-:W-:-:S07]  /*5880*/  MOV R4, 0x58a0 ;  /* 0x000058a000047802 */ /* 0x000fce0000000f00 */
[----:B------:R-:W-:Y:S05]  /*5890*/  CALL.REL.NOINC `($__internal_0_$__cuda_sm20_div_rn_f64_full) ;  /* 0x0000009800b87944 */ /* 0x000fea0003c00000 */
.L_x_286:
[----:B------:R-:W-:Y:S05]  /*58a0*/  BSYNC.RECONVERGENT B2 ;  /* 0x0000000000027941 */ /* 0x000fea0003800200 */
.L_x_285:
        /* <DEDUP_REMOVED lines=25> */
.L_x_290:
[----:B------:R-:W-:Y:S05]  /*5a40*/  BSYNC.RECONVERGENT B4 ;  /* 0x0000000000047941 */ /* 0x000fea0003800200 */
.L_x_289:
[----:B------:R-:W-:Y:S01]  /*5a50*/  VIADD R2, R2, 0x1 ;  /* 0x0000000102027836 */ /* 0x000fe20000000000 */
[----:B------:R-:W-:Y:S06]  /*5a60*/  BRA `(.L_x_291) ;  /* 0x0000000000087947 */ /* 0x000fec0003800000 */
.L_x_288:
[----:B------:R-:W-:Y:S01]  /*5a70*/  DMUL R42, RZ, R20 ;  /* 0x00000014ff2a7228 */ /* 0x000fe20000000000 */
[----:B------:R-:W-:-:S10]  /*5a80*/  IMAD.MOV.U32 R2, RZ, RZ, 0x1 ;  /* 0x00000001ff027424 */ /* 0x000fd400078e00ff */
.L_x_291:
[----:B------:R-:W-:Y:S05]  /*5a90*/  BSYNC.RECONVERGENT B3 ;  /* 0x0000000000037941 */ /* 0x000fea0003800200 */
.L_x_287:
        /* <DEDUP_REMOVED lines=60> */
.L_x_293:
[----:B------:R-:W-:Y:S01]  /*5e60*/  DMUL R42, RZ, R34 ;  /* 0x00000022ff2a7228 */ /* 0x000fe20000000000 */
[----:B------:R-:W-:-:S10]  /*5e70*/  IMAD.MOV.U32 R2, RZ, RZ, RZ ;  /* 0x000000ffff027224 */ /* 0x000fd400078e00ff */
.L_x_294:
[----:B------:R-:W-:Y:S05]  /*5e80*/  BSYNC.RECONVERGENT B3 ;  /* 0x0000000000037941 */ /* 0x000fea0003800200 */
.L_x_292:
        /* <DEDUP_REMOVED lines=96> */
[----:B------:R-:W-:Y:S01]  /*6490*/  @!P1 IMAD.MOV.U32 R6, RZ, RZ, RZ ;  /* 0x000000ffff069224 */ /* 0x000fe200078e00ff */
[----:B------:R-:W-:Y:S02]  /*64a0*/  FSEL R33, R27, RZ, P0 ;  /* 0x000000ff1b217208 */ /* 0x000fe40000000000 */
[----:B------:R-:W-:-:S05]  /*64b0*/  @!P1 SHF.R.S32.HI R5, RZ, 0x1, R0 ;  /* 0x00000001ff059819 */ /* 0x000fca0000011400 */
[----:B------:R-:W-:Y:S02]  /*64c0*/  @!P1 IMAD.IADD R4, R4, 0x1, -R5 ;  /* 0x0000000104049824 */ /* 0x000fe400078e0a05 */
[----:B------:R-:W-:-:S03]  /*64d0*/  @!P1 IMAD R5, R5, 0x100000, R25 ;  /* 0x0010000005059824 */ /* 0x000fc600078e0219 */
[----:B------:R-:W-:Y:S01]  /*64e0*/  @!P1 LEA R7, R4, 0x3ff00000, 0x14 ;  /* 0x3ff0000004079811 */ /* 0x000fe200078ea0ff */
[----:B------:R-:W-:-:S06]  /*64f0*/  @!P1 IMAD.MOV.U32 R4, RZ, RZ, R24 ;  /* 0x000000ffff049224 */ /* 0x000fcc00078e0018 */
[----:B------:R-:W-:-:S11]  /*6500*/  @!P1 DMUL R32, R4, R6 ;  /* 0x0000000604209228 */ /* 0x000fd60000000000 */
.L_x_296:
[----:B------:R-:W-:Y:S05]  /*6510*/  BSYNC.RECONVERGENT B1 ;  /* 0x0000000000017941 */ /* 0x000fea0003800200 */
.L_x_295:
[----:B------:R-:W-:Y:S01]  /*6520*/  BSSY.RECONVERGENT B2, `(.L_x_297) ;  /* 0x0000007000027945 */ /* 0x000fe20003800200 */
[----:B-1----:R-:W-:-:S03]  /*6530*/  DMUL R32, R22, R32 ;  /* 0x0000002016207228 */ /* 0x002fc60000000000 */
[----:B------:R-:W-:Y:S08]  /*6540*/  @P2 BRA P3, `(.L_x_298) ;  /* 0x0000000000102947 */ /* 0x000ff00001800000 */
[----:B------:R-:W-:Y:S01]  /*6550*/  IMAD.MOV.U32 R38, RZ, RZ, R34 ;  /* 0x000000ffff267224 */ /* 0x000fe200078e0022 */
[----:B------:R-:W-:Y:S01]  /*6560*/  MOV R4, 0x6590 ;  /* 0x0000659000047802 */ /* 0x000fe20000000f00 */
[----:B------:R-:W-:-:S07]  /*6570*/  IMAD.MOV.U32 R39, RZ, RZ, R35 ;  /* 0x000000ffff277224 */ /* 0x000fce00078e0023 */
[----:B------:R-:W-:Y:S05]  /*6580*/  CALL.REL.NOINC `($__internal_0_$__cuda_sm20_div_rn_f64_full) ;  /* 0x0000008c007c7944 */ /* 0x000fea0003c00000 */
.L_x_298:
[----:B------:R-:W-:Y:S05]  /*6590*/  BSYNC.RECONVERGENT B2 ;  /* 0x0000000000027941 */ /* 0x000fea0003800200 */
.L_x_297:
        /* <DEDUP_REMOVED lines=25> */
.L_x_302:
[----:B------:R-:W-:Y:S05]  /*6730*/  BSYNC.RECONVERGENT B4 ;  /* 0x0000000000047941 */ /* 0x000fea0003800200 */
.L_x_301:
[----:B------:R-:W-:Y:S01]  /*6740*/  VIADD R2, R2, 0x1 ;  /* 0x0000000102027836 */ /* 0x000fe20000000000 */
[----:B------:R-:W-:Y:S06]  /*6750*/  BRA `(.L_x_303) ;  /* 0x0000000000087947 */ /* 0x000fec0003800000 */
.L_x_300:
[----:B------:R-:W-:Y:S01]  /*6760*/  DMUL R42, RZ, R20 ;  /* 0x00000014ff2a7228 */ /* 0x000fe20000000000 */
[----:B------:R-:W-:-:S10]  /*6770*/  IMAD.MOV.U32 R2, RZ, RZ, 0x1 ;  /* 0x00000001ff027424 */ /* 0x000fd400078e00ff */
.L_x_303:
[----:B------:R-:W-:Y:S05]  /*6780*/  BSYNC.RECONVERGENT B3 ;  /* 0x0000000000037941 */ /* 0x000fea0003800200 */
.L_x_299:
        /* <DEDUP_REMOVED lines=60> */
.L_x_305:
[----:B------:R-:W-:Y:S01]  /*6b50*/  DMUL R42, RZ, R36 ;  /* 0x00000024ff2a7228 */ /* 0x000fe20000000000 */
[----:B------:R-:W-:-:S10]  /*6b60*/  IMAD.MOV.U32 R2, RZ, RZ, RZ ;  /* 0x000000ffff027224 */ /* 0x000fd400078e00ff */
.L_x_306:
[----:B------:R-:W-:Y:S05]  /*6b70*/  BSYNC.RECONVERGENT B3 ;  /* 0x0000000000037941 */ /* 0x000fea0003800200 */
.L_x_304:
        /* <DEDUP_REMOVED lines=104> */
.L_x_308:
[----:B------:R-:W-:Y:S05]  /*7200*/  BSYNC.RECONVERGENT B1 ;  /* 0x0000000000017941 */ /* 0x000fea0003800200 */
.L_x_307:
[----:B------:R-:W-:Y:S01]  /*7210*/  BSSY.RECONVERGENT B2, `(.L_x_309) ;  /* 0x0000007000027945 */ /* 0x000fe20003800200 */
[----:B-1----:R-:W-:-:S03]  /*7220*/  DMUL R34, R22, R34 ;  /* 0x0000002216227228 */ /* 0x002fc60000000000 */
[----:B------:R-:W-:Y:S08]  /*7230*/  @P2 BRA P3, `(.L_x_310) ;  /* 0x0000000000102947 */ /* 0x000ff00001800000 */
[----:B------:R-:W-:Y:S01]  /*7240*/  IMAD.MOV.U32 R38, RZ, RZ, R36 ;  /* 0x000000ffff267224 */ /* 0x000fe200078e0024 */
[----:B------:R-:W-:Y:S01]  /*7250*/  MOV R4, 0x7280 ;  /* 0x0000728000047802 */ /* 0x000fe20000000f00 */
[----:B------:R-:W-:-:S07]  /*7260*/  IMAD.MOV.U32 R39, RZ, RZ, R37 ;  /* 0x000000ffff277224 */ /* 0x000fce00078e0025 */
[----:B------:R-:W-:Y:S05]  /*7270*/  CALL.REL.NOINC `($__internal_0_$__cuda_sm20_div_rn_f64_full) ;  /* 0x0000008000407944 */ /* 0x000fea0003c00000 */
.L_x_310:
[----:B------:R-:W-:Y:S05]  /*7280*/  BSYNC.RECONVERGENT B2 ;  /* 0x0000000000027941 */ /* 0x000fea0003800200 */
.L_x_309:
        /* <DEDUP_REMOVED lines=25> */
.L_x_314:
[----:B------:R-:W-:Y:S05]  /*7420*/  BSYNC.RECONVERGENT B4 ;  /* 0x0000000000047941 */ /* 0x000fea0003800200 */
.L_x_313:
[----:B------:R-:W-:Y:S01]  /*7430*/  VIADD R2, R2, 0x1 ;  /* 0x0000000102027836 */ /* 0x000fe20000000000 */
[----:B------:R-:W-:Y:S06]  /*7440*/  BRA `(.L_x_315) ;  /* 0x0000000000087947 */ /* 0x000fec0003800000 */
.L_x_312:
[----:B------:R-:W-:Y:S01]  /*7450*/  DMUL R42, RZ, R20 ;  /* 0x00000014ff2a7228 */ /* 0x000fe20000000000 */
[----:B------:R-:W-:-:S10]  /*7460*/  IMAD.MOV.U32 R2, RZ, RZ, 0x1 ;  /* 0x00000001ff027424 */ /* 0x000fd400078e00ff */
.L_x_315:
[----:B------:R-:W-:Y:S05]  /*7470*/  BSYNC.RECONVERGENT B3 ;  /* 0x0000000000037941 */ /* 0x000fea0003800200 */
.L_x_311:
[----:B------:R-:W0:Y:S01]  /*7480*/  LDCU.64 UR8, c[0x4][0x160] ;  /* 0x01002c00ff0877ac */ /* 0x000e220008000a00 */
[----:B------:R-:W-:Y:S01]  /*7490*/  IMAD.SHL.U32 R0, R2, 0x40, RZ ;  /* 0x0000004002007824 */ /* 0x000fe200078e00ff */
[----:B------:R-:W2:Y:S04]  /*74a0*/  LDG.E R18, desc[UR6][R18.64+0x3000] ;  /* 0x0030000612127981 */ /* 0x000ea8000c1e1900 */
[----:B------:R-:W-:-:S04]  /*74b0*/  LOP3.LUT R0, R0, 0x40, RZ, 0xc0, !PT ;  /* 0x0000004000007812 */ /* 0x000fc800078ec0ff */
[----:B0-----:R-:W-:Y:S02]  /*74c0*/  IADD3 R30, P0, PT, R0, UR8, RZ ;  /* 0x00000008001e7c10 */ /* 0x001fe4000ff1e0ff */
[----:B------:R-:W-:Y:S01]  /*74d0*/  LOP3.LUT R8, R2, 0x1, RZ, 0xc0, !PT ;  /* 0x0000000102087812 */ /* 0x000fe200078ec0ff */
[----:B------:R-:W-:Y:S01]  /*74e0*/  IMAD.MOV.U32 R38, RZ, RZ, 0x20fd8164 ;  /* 0x20fd8164ff267424 */ /* 0x000fe200078e00ff */
[----:B------:R-:W-:Y:S01]  /*74f0*/  DMUL R36, R42, R42 ;  /* 0x0000002a2a247228 */ /* 0x000fe20000000000 */
[----:B------:R-:W-:Y:S01]  /*7500*/  IMAD.X R31, RZ, RZ, UR9, P0 ;  /* 0x00000009ff1f7e24 */ /* 0x000fe200080e06ff */
[----:B------:R-:W0:Y:S01]  /*7510*/  LDCU.64 UR8, c[0x0][0x3f0] ;  /* 0x00007e00ff0877ac */ /* 0x000e220008000a00 */
[----:B------:R2:W5:Y:S04]  /*7520*/  LDG.E R0, desc[UR6][R16.64+0x3000] ;  /* 0x0030000610007981 */ /* 0x000568000c1e1900 */
        /* <DEDUP_REMOVED lines=14> */
[----:B------:R-:W0:Y:S07]  /*7610*/  I2F.F64 R16, R18 ;  /* 0x0000001200107312 */ /* 0x000e2e0000201c00 */
[----:B------:R-:W-:Y:S02]  /*7620*/  DFMA R42, R4, R42, R42 ;  /* 0x0000002a042a722b */ /* 0x000fe4000000002a */
[----:B------:R-:W-:-:S10]  /*7630*/  DFMA R4, R36, R4, 1 ;  /* 0x3ff000002404742b */ /* 0x000fd40000000004 */
[----:B------:R-:W-:Y:S02]  /*7640*/  FSEL R6, R4, R42, !P0 ;  /* 0x0000002a04067208 */ /* 0x000fe40004000000 */
[----:B------:R-:W-:Y:S01]  /*7650*/  FSEL R7, R5, R43, !P0 ;  /* 0x0000002b05077208 */ /* 0x000fe20004000000 */
[----:B0-----:R-:W-:Y:S01]  /*7660*/  DMUL R16, R16, UR8 ;  /* 0x0000000810107c28 */ /* 0x001fe20008000000 */
[----:B------:R-:W-:-:S04]  /*7670*/  LOP3.LUT P0, RZ, R2, 0x2, RZ, 0xc0, !PT ;  /* 0x0000000202ff7812 */ /* 0x000fc8000780c0ff */
[----:B------:R-:W-:-:S10]  /*7680*/  DADD R4, RZ, -R6 ;  /* 0x00000000ff047229 */ /* 0x000fd40000000806 */
[----:B------:R-:W-:Y:S02]  /*7690*/  FSEL R4, R6, R4, !P0 ;  /* 0x0000000406047208 */ /* 0x000fe40004000000 */
[----:B------:R-:W-:Y:S01]  /*76a0*/  FSEL R5, R7, R5, !P0 ;  /* 0x0000000507057208 */ /* 0x000fe20004000000 */
[----:B------:R-:W-:-:S05]  /*76b0*/  DSETP.NEU.AND P0, PT, |R16|, +INF , PT ;  /* 0x7ff000001000742a */ /* 0x000fca0003f0d200 */
[----:B------:R-:W-:-:S09]  /*76c0*/  DMUL R34, R34, R4 ;  /* 0x0000000422227228 */ /* 0x000fd20000000000 */
[----:B------:R-:W-:Y:S05]  /*76d0*/  @!P0 BRA `(.L_x_317) ;  /* 0x0000000000588947 */ /* 0x000fea0003800000 */
        /* <DEDUP_REMOVED lines=22> */
.L_x_317:
[----:B------:R-:W-:Y:S01]  /*7840*/  DMUL R42, RZ, R16 ;  /* 0x00000010ff2a7228 */ /* 0x000fe20000000000 */
[----:B------:R-:W-:-:S10]  /*7850*/  IMAD.MOV.U32 R2, RZ, RZ, RZ ;  /* 0x000000ffff027224 */ /* 0x000fd400078e00ff */
.L_x_318:
[----:B------:R-:W-:Y:S05]  /*7860*/  BSYNC.RECONVERGENT B3 ;  /* 0x0000000000037941 */ /* 0x000fea0003800200 */
.L_x_316:
        /* <DEDUP_REMOVED lines=23> */
[----:B---3--:R-:W-:-:S08]  /*79e0*/  DFMA R4, R30, R4, R20 ;  /* 0x000000041e04722b */ /* 0x008fd00000000014 */
[----:B------:R-:W-:Y:S01]  /*79f0*/  DFMA R4, R30, R4, R22 ;  /* 0x000000041e04722b */ /* 0x000fe20000000016 */
[----:B------:R-:W0:Y:S01]  /*7a00*/  MUFU.RCP64H R23, 40 ;  /* 0x4044000000177908 */ /* 0x000e220000001800 */
[----:B------:R-:W-:-:S06]  /*7a10*/  IMAD.MOV.U32 R22, RZ, RZ, 0x1 ;  /* 0x00000001ff167424 */ /* 0x000fcc00078e00ff */
        /* <DEDUP_REMOVED lines=9> */
[----:B------:R-:W-:Y:S01]  /*7ab0*/  DFMA R26, R22, R26, R22 ;  /* 0x0000001a161a722b */ /* 0x000fe20000000016 */
[----:B------:R-:W-:Y:S02]  /*7ac0*/  FSEL R7, R5, R43, !P0 ;  /* 0x0000002b05077208 */ /* 0x000fe40004000000 */
[----:B------:R-:W-:-:S04]  /*7ad0*/  LOP3.LUT P0, RZ, R2, 0x2, RZ, 0xc0, !PT ;  /* 0x0000000202ff7812 */ /* 0x000fc8000780c0ff */
[----:B------:R-:W-:Y:S02]  /*7ae0*/  DADD R4, RZ, -R6 ;  /* 0x00000000ff047229 */ /* 0x000fe40000000806 */
[----:B------:R-:W-:-:S08]  /*7af0*/  DFMA R24, R26, -R24, 1 ;  /* 0x3ff000001a18742b */ /* 0x000fd00000000818 */
[----:B------:R-:W-:Y:S01]  /*7b00*/  FSEL R6, R6, R4, !P0 ;  /* 0x0000000406067208 */ /* 0x000fe20004000000 */
[----:B------:R-:W-:Y:S01]  /*7b10*/  DFMA R30, R26, R24, R26 ;  /* 0x000000181a1e722b */ /* 0x000fe2000000001a */
[----:B------:R-:W-:-:S04]  /*7b20*/  FSEL R7, R7, R5, !P0 ;  /* 0x0000000507077208 */ /* 0x000fc80004000000 */
[----:B------:R-:W-:Y:S02]  /*7b30*/  FSETP.GEU.AND P0, PT, |R7|, 4.1917929649353027344, PT ;  /* 0x4086232b0700780b */ /* 0x000fe40003f0e200 */
[----:B------:R-:W-:Y:S02]  /*7b40*/  DFMA R4, R6, R18, 6.75539944105574400000e+15 ;  /* 0x433800000604742b */ /* 0x000fe40000000012 */
[----:B------:R-:W-:-:S06]  /*7b50*/  DMUL R24, R30, R16 ;  /* 0x000000101e187228 */ /* 0x000fcc0000000000 */
[----:B------:R-:W-:Y:S02]  /*7b60*/  DADD R18, R4, -6.75539944105574400000e+15 ;  /* 0xc338000004127429 */ /* 0x000fe40000000000 */
[----:B------:R-:W-:-:S06]  /*7b70*/  DFMA R26, R24, -40, R16 ;  /* 0xc0440000181a782b */ /* 0x000fcc0000000010 */
        /* <DEDUP_REMOVED lines=55> */
.L_x_320:
[----:B------:R-:W-:Y:S05]  /*7ef0*/  BSYNC.RECONVERGENT B1 ;  /* 0x0000000000017941 */ /* 0x000fea0003800200 */
.L_x_319:
[----:B------:R-:W-:Y:S01]  /*7f00*/  BSSY.RECONVERGENT B2, `(.L_x_321) ;  /* 0x0000007000027945 */ /* 0x000fe20003800200 */
[----:B-1----:R-:W-:-:S03]  /*7f10*/  DMUL R18, R22, R18 ;  /* 0x0000001216127228 */ /* 0x002fc60000000000 */
[----:B------:R-:W-:Y:S08]  /*7f20*/  @P2 BRA P3, `(.L_x_322) ;  /* 0x0000000000102947 */ /* 0x000ff00001800000 */
[----:B------:R-:W-:Y:S01]  /*7f30*/  IMAD.MOV.U32 R38, RZ, RZ, R16 ;  /* 0x000000ffff267224 */ /* 0x000fe200078e0010 */
[----:B------:R-:W-:Y:S01]  /*7f40*/  MOV R4, 0x7f70 ;  /* 0x00007f7000047802 */ /* 0x000fe20000000f00 */
[----:B------:R-:W-:-:S07]  /*7f50*/  IMAD.MOV.U32 R39, RZ, RZ, R17 ;  /* 0x000000ffff277224 */ /* 0x000fce00078e0011 */
[----:B------:R-:W-:Y:S05]  /*7f60*/  CALL.REL.NOINC `($__internal_0_$__cuda_sm20_div_rn_f64_full) ;  /* 0x0000007400047944 */ /* 0x000fea0003c00000 */
.L_x_322:
[----:B------:R-:W-:Y:S05]  /*7f70*/  BSYNC.RECONVERGENT B2 ;  /* 0x0000000000027941 */ /* 0x000fea0003800200 */
.L_x_321:
        /* <DEDUP_REMOVED lines=25> */
.L_x_326:
[----:B------:R-:W-:Y:S05]  /*8110*/  BSYNC.RECONVERGENT B4 ;  /* 0x0000000000047941 */ /* 0x000fea0003800200 */
.L_x_325:
[----:B------:R-:W-:Y:S01]  /*8120*/  VIADD R0, R0, 0x1 ;  /* 0x0000000100007836 */ /* 0x000fe20000000000 */
[----:B------:R-:W-:Y:S06]  /*8130*/  BRA `(.L_x_327) ;  /* 0x0000000000087947 */ /* 0x000fec0003800000 */
.L_x_324:
[----:B------:R-:W-:Y:S01]  /*8140*/  DMUL R42, RZ, R20 ;  /* 0x00000014ff2a7228 */ /* 0x000fe20000000000 */
[----:B------:R-:W-:-:S10]  /*8150*/  IMAD.MOV.U32 R0, RZ, RZ, 0x1 ;  /* 0x00000001ff007424 */ /* 0x000fd400078e00ff */
.L_x_327:
[----:B------:R-:W-:Y:S05]  /*8160*/  BSYNC.RECONVERGENT B3 ;  /* 0x0000000000037941 */ /* 0x000fea0003800200 */
.L_x_323:
[----:B------:R-:W0:Y:S01]  /*8170*/  LDCU.64 UR8, c[0x4][0x160] ;  /* 0x01002c00ff0877ac */ /* 0x000e220008000a00 */
[----:B------:R-:W-:-:S05]  /*8180*/  IMAD.SHL.U32 R2, R0, 0x40, RZ ;  /* 0x0000004000027824 */ /* 0x000fca00078e00ff */
[----:B------:R-:W-:-:S04]  /*8190*/  LOP3.LUT R2, R2, 0x40, RZ, 0xc0, !PT ;  /* 0x0000004002027812 */ /* 0x000fc800078ec0ff */
[----:B0-----:R-:W-:-:S05]  /*81a0*/  IADD3 R16, P0, PT, R2, UR8, RZ ;  /* 0x0000000802107c10 */ /* 0x001fca000ff1e0ff */
[----:B------:R-:W-:Y:S01]  /*81b0*/  IMAD.X R17, RZ, RZ, UR9, P0 ;  /* 0x00000009ff117e24 */ /* 0x000fe200080e06ff */
[----:B------:R-:W-:Y:S01]  /*81c0*/  LOP3.LUT R2, R0, 0x1, RZ, 0xc0, !PT ;  /* 0x0000000100027812 */ /* 0x000fe200078ec0ff */
[----:B------:R-:W-:Y:S01]  /*81d0*/  IMAD.MOV.U32 R36, RZ, RZ, 0x20fd8164 ;  /* 0x20fd8164ff247424 */ /* 0x000fe200078e00ff */
[----:B------:R-:W-:Y:S01]  /*81e0*/  DMUL R30, R42, R42 ;  /* 0x0000002a2a1e7228 */ /* 0x000fe20000000000 */
[----:B------:R-:W0:Y:S01]  /*81f0*/  LDCU.64 UR8, c[0x0][0x3c0] ;  /* 0x00007800ff0877ac */ /* 0x000e220008000a00 */
[----:B------:R-:W2:Y:S04]  /*8200*/  LDG.E.128.CONSTANT R4, desc[UR6][R16.64] ;  /* 0x0000000610047981 */ /* 0x000ea8000c1e9d00 */
[----:B------:R-:W3:Y:S04]  /*8210*/  LDG.E.128.CONSTANT R20, desc[UR6][R16.64+0x10] ;  /* 0x0000100610147981 */ /* 0x000ee8000c1e9d00 */
[----:B------:R-:W4:Y:S01]  /*8220*/  LDG.E.128.CONSTANT R24, desc[UR6][R16.64+0x20] ;  /* 0x0000200610187981 */ /* 0x000f22000c1e9d00 */
[----:B------:R-:W-:Y:S01]  /*8230*/  ISETP.NE.U32.AND P0, PT, R2, 0x1, PT ;  /* 0x000000010200780c */ /* 0x000fe20003f05070 */
[----:B------:R-:W-:Y:S01]  /*8240*/  IMAD.MOV.U32 R2, RZ, RZ, 0x3da8ff83 ;  /* 0x3da8ff83ff027424 */ /* 0x000fe200078e00ff */
[----:B------:R-:W-:-:S02]  /*8250*/  DADD R12, R14, R12 ;  /* 0x000000000e0c7229 */ /* 0x000fc4000000000c */
[----:B------:R-:W-:Y:S02]  /*8260*/  FSEL R36, R36, -8.06006814911005101289e+34, !P0 ;  /* 0xf9785eba24247808 */ /* 0x000fe40004000000 */
[----:B------:R-:W-:Y:S02]  /*8270*/  FSEL R37, -R2, 0.11223486810922622681, !P0 ;  /* 0x3de5db6502257808 */ /* 0x000fe40004000100 */
[----:B------:R-:W1:Y:S02]  /*8280*/  LDC R2, c[0x0][0x3c8] ;  /* 0x0000f200ff027b82 */ /* 0x000e640000000800 */
[----:B------:R-:W-:Y:S01]  /*8290*/  DADD R10, R10, R12 ;  /* 0x000000000a0a7229 */ /* 0x000fe2000000000c */
[----:B0-----:R-:W-:Y:S02]  /*82a0*/  IMAD.U32 R12, RZ, RZ, UR8 ;  /* 0x00000008ff0c7e24 */ /* 0x001fe4000f8e00ff */
[----:B------:R-:W-:-:S03]  /*82b0*/  IMAD.U32 R13, RZ, RZ, UR9 ;  /* 0x00000009ff0d7e24 */ /* 0x000fc6000f8e00ff */
[----:B------:R-:W-:Y:S02]  /*82c0*/  IADD3 R15, P1, PT, -R9, R12, RZ ;  /* 0x0000000c090f7210 */ /* 0x000fe40007f3e1ff */
[----:B------:R-:W-:-:S08]  /*82d0*/  DADD R10, R28, R10 ;  /* 0x000000001c0a7229 */ /* 0x000fd0000000000a */
[----:B------:R-:W-:-:S08]  /*82e0*/  DADD R10, R32, R10 ;  /* 0x00000000200a7229 */ /* 0x000fd0000000000a */
[----:B------:R-:W-:Y:S02]  /*82f0*/  DADD R10, R34, R10 ;  /* 0x00000000220a7229 */ /* 0x000fe4000000000a */
        /* <DEDUP_REMOVED lines=11> */
[----:B-1----:R-:W-:-:S03]  /*83b0*/  IMAD R0, R2, 0xe00, RZ ;  /* 0x00000e0002007824 */ /* 0x002fc600078e02ff */
[----:B------:R-:W-:-:S10]  /*83c0*/  DADD R4, RZ, -R6 ;  /* 0x00000000ff047229 */ /* 0x000fd40000000806 */
[----:B------:R-:W-:Y:S02]  /*83d0*/  FSEL R32, R6, R4, !P0 ;  /* 0x0000000406207208 */ /* 0x000fe40004000000 */
[----:B------:R-:W-:Y:S02]  /*83e0*/  FSEL R33, R7, R5, !P0 ;  /* 0x0000000507217208 */ /* 0x000fe40004000000 */
[----:B------:R-:W-:Y:S02]  /*83f0*/  ISETP.GE.U32.AND P0, PT, R15, R0, PT ;  /* 0x000000000f00720c */ /* 0x000fe40003f06070 */
[----:B------:R-:W-:Y:S02]  /*8400*/  SHF.R.S32.HI R4, RZ, 0x1f, R0 ;  /* 0x0000001fff047819 */ /* 0x000fe40000011400 */
[----:B------:R-:W-:Y:S01]  /*8410*/  IADD3.X R5, PT, PT, R13, -0x1, RZ, P1, !PT ;  /* 0xffffffff0d057810 */ /* 0x000fe20000ffe4ff */
[----:B------:R-:W-:-:S03]  /*8420*/  DFMA R32, R18, R32, R10 ;  /* 0x000000201220722b */ /* 0x000fc6000000000a */
[----:B------:R-:W-:-:S13]  /*8430*/  ISETP.GE.U32.AND.EX P0, PT, R5, R4, PT, P0 ;  /* 0x000000040500720c */ /* 0x000fda0003f06100 */
[----:B------:R-:W-:Y:S05]  /*8440*/  @!P0 BRA `(.L_x_328) ;  /* 0x0000006800948947 */ /* 0x000fea0003800000 */
[----:B------:R-:W0:Y:S01]  /*8450*/  S2R R5, SR_TID.X ;  /* 0x0000000000057919 */ /* 0x000e220000002100 */
[----:B------:R-:W1:Y:S01]  /*8460*/  LDCU.128 UR20, c[0x0][0x380] ;  /* 0x00007000ff1477ac */ /* 0x000e620008000c00 */
[----:B------:R-:W-:Y:S02]  /*8470*/  IADD3 R7, P3, PT, R9, R0, RZ ;  /* 0x0000000009077210 */ /* 0x000fe40007f7e0ff */
[----:B------:R-:W-:Y:S01]  /*8480*/  IADD3 R2, P4, PT, R12, -0xe00, RZ ;  /* 0xfffff2000c027810 */ /* 0x000fe20007f9e0ff */
[----:B------:R-:W2:Y:S03]  /*8490*/  LDCU.64 UR12, c[0x0][0x3f0] ;  /* 0x00007e00ff0c77ac */ /* 0x000ea60008000a00 */
[----:B------:R-:W-:Y:S01]  /*84a0*/  ISETP.GT.U32.AND P0, PT, R7, R2, PT ;  /* 0x000000020700720c */ /* 0x000fe20003f04070 */
[----:B------:R-:W-:Y:S01]  /*84b0*/  IMAD.X R2, RZ, RZ, R4, P3 ;  /* 0x000000ffff027224 */ /* 0x000fe200018e0604 */
[----:B------:R-:W3:Y:S01]  /*84c0*/  LDCU.64 UR14, c[0x4][0x160] ;  /* 0x01002c00ff0e77ac */ /* 0x000ee20008000a00 */
[----:B------:R-:W4:Y:S01]  /*84d0*/  LDCU.64 UR16, c[0x0][0x380] ;  /* 0x00007000ff1077ac */ /* 0x000f220008000a00 */
[----:B------:R-:W0:Y:S02]  /*84e0*/  LDCU.128 UR8, c[0x0][0x380] ;  /* 0x00007000ff0877ac */ /* 0x000e240008000c00 */
[----:B0-----:R-:W-:-:S02]  /*84f0*/  IADD3 R11, P1, P2, R5, R9, R0 ;  /* 0x00000009050b7210 */ /* 0x001fc40007a3e000 */
[----:B------:R-:W-:Y:S02]  /*8500*/  IADD3.X R9, PT, PT, R13, -0x1, RZ, P4, !PT ;  /* 0xffffffff0d097810 */ /* 0x000fe400027fe4ff */
[----:B------:R-:W-:Y:S01]  /*8510*/  IADD3.X R4, PT, PT, RZ, RZ, R4, P1, P2 ;  /* 0x000000ffff047210 */ /* 0x000fe20000fe4404 */
[C---:B------:R-:W-:Y:S01]  /*8520*/  IMAD.SHL.U32 R10, R11.reuse, 0x4, RZ ;  /* 0x000000040b0a7824 */ /* 0x040fe200078e00ff */
[----:B------:R-:W-:Y:S02]  /*8530*/  ISETP.GT.U32.AND.EX P0, PT, R2, R9, PT, P0 ;  /* 0x000000090200720c */ /* 0x000fe40003f04100 */
[----:B------:R-:W-:Y:S02]  /*8540*/  SHF.L.U64.HI R11, R11, 0x2, R4 ;  /* 0x000000020b0b7819 */ /* 0x000fe40000010204 */
[C---:B-1----:R-:W-:Y:S02]  /*8550*/  IADD3 R8, P1, PT, R10.reuse, UR22, RZ ;  /* 0x000000160a087c10 */ /* 0x042fe4000ff3e0ff */
[----:B------:R-:W-:-:S02]  /*8560*/  IADD3 R10, P2, PT, R10, UR20, RZ ;  /* 0x000000140a0a7c10 */ /* 0x000fc4000ff5e0ff */
[C---:B------:R-:W-:Y:S02]  /*8570*/  IADD3.X R9, PT, PT, R11.reuse, UR23, RZ, P1, !PT ;  /* 0x000000170b097c10 */ /* 0x040fe40008ffe4ff */
[----:B------:R-:W-:-:S03]  /*8580*/  IADD3.X R11, PT, PT, R11, UR21, RZ, P2, !PT ;  /* 0x000000150b0b7c10 */ /* 0x000fc600097fe4ff */
[----:B--234-:R-:W-:Y:S06]  /*8590*/  @P0 BRA `(.L_x_329) ;  /* 0x0000005800d40947 */ /* 0x01cfec0003800000 */
.L_x_412:
[----:B------:R-:W-:-:S05]  /*85a0*/  IADD3 R4, P0, PT, R5, R7, RZ ;  /* 0x0000000705047210 */ /* 0x000fca0007f1e0ff */
[----:B------:R-:W-:Y:S02]  /*85b0*/  IMAD.X R13, RZ, RZ, R2, P0 ;  /* 0x000000ffff0d7224 */ /* 0x000fe400000e0602 */
[----:B------:R-:W-:-:S03]  /*85c0*/  IMAD.SHL.U32 R34, R4, 0x4, RZ ;  /* 0x0000000404227824 */ /* 0x000fc600078e00ff */
[----:B------:R-:W-:Y:S02]  /*85d0*/  SHF.L.U64.HI R4, R4, 0x2, R13 ;  /* 0x0000000204047819 */ /* 0x000fe4000001020d */
[----:B------:R-:W-:-:S04]  /*85e0*/  IADD3 R28, P0, PT, R34, UR8, RZ ;  /* 0x00000008221c7c10 */ /* 0x000fc8000ff1e0ff */
[----:B------:R-:W-:-:S05]  /*85f0*/  IADD3.X R29, PT, PT, R4, UR9, RZ, P0, !PT ;  /* 0x00000009041d7c10 */ /* 0x000fca00087fe4ff */
[----:B------:R-:W2:Y:S01]  /*8600*/  LDG.E R6, desc[UR6][R28.64] ;  /* 0x000000061c067981 */ /* 0x000ea2000c1e1900 */
[----:B------:R-:W-:-:S04]  /*8610*/  IADD3 R34, P0, PT, R34, UR10, RZ ;  /* 0x0000000a22227c10 */ /* 0x000fc8000ff1e0ff */
[----:B------:R-:W-:-:S05]  /*8620*/  IADD3.X R35, PT, PT, R4, UR11, RZ, P0, !PT ;  /* 0x0000000b04237c10 */ /* 0x000fca00087fe4ff */
        /* <DEDUP_REMOVED lines=29> */
.L_x_331:
[----:B------:R-:W-:Y:S05]  /*8800*/  BSYNC.RECONVERGENT B3 ;  /* 0x0000000000037941 */ /* 0x000fea0003800200 */
.L_x_330:
        /* <DEDUP_REMOVED lines=103> */
.L_x_333:
[----:B------:R-:W-:Y:S05]  /*8e80*/  BSYNC.RECONVERGENT B1 ;  /* 0x0000000000017941 */ /* 0x000fea0003800200 */
.L_x_332:
[----:B------:R-:W-:Y:S01]  /*8e90*/  BSSY.RECONVERGENT B2, `(.L_x_334) ;  /* 0x0000007000027945 */ /* 0x000fe20003800200 */
[----:B-1----:R-:W-:-:S03]  /*8ea0*/  DMUL R12, R24, R22 ;  /* 0x00000016180c7228 */ /* 0x002fc60000000000 */
[----:B------:R-:W-:Y:S08]  /*8eb0*/  @P2 BRA P3, `(.L_x_335) ;  /* 0x0000000000102947 */ /* 0x000ff00001800000 */
[----:B------:R-:W-:Y:S01]  /*8ec0*/  IMAD.MOV.U32 R38, RZ, RZ, R14 ;  /* 0x000000ffff267224 */ /* 0x000fe200078e000e */
[----:B------:R-:W-:Y:S01]  /*8ed0*/  MOV R4, 0x8f00 ;  /* 0x00008f0000047802 */ /* 0x000fe20000000f00 */
[----:B------:R-:W-:-:S07]  /*8ee0*/  IMAD.MOV.U32 R39, RZ, RZ, R15 ;  /* 0x000000ffff277224 */ /* 0x000fce00078e000f */
[----:B------:R-:W-:Y:S05]  /*8ef0*/  CALL.REL.NOINC `($__internal_0_$__cuda_sm20_div_rn_f64_full) ;  /* 0x0000006400207944 */ /* 0x000fea0003c00000 */
.L_x_335:
[----:B------:R-:W-:Y:S05]  /*8f00*/  BSYNC.RECONVERGENT B2 ;  /* 0x0000000000027941 */ /* 0x000fea0003800200 */
.L_x_334:
        /* <DEDUP_REMOVED lines=27> */
.L_x_339:
[----:B------:R-:W-:Y:S05]  /*90c0*/  BSYNC.RECONVERGENT B4 ;  /* 0x0000000000047941 */ /* 0x000fea0003800200 */
.L_x_338:
[----:B------:R-:W-:-:S07]  /*90d0*/  VIADD R4, R4, 0x1 ;  /* 0x0000000104047836 */ /* 0x000fce0000000000 */
.L_x_337:
[----:B------:R-:W-:Y:S05]  /*90e0*/  BSYNC.RECONVERGENT B3 ;  /* 0x0000000000037941 */ /* 0x000fea0003800200 */
.L_x_336:
[----:B------:R-:W-:Y:S01]  /*90f0*/  IMAD.SHL.U32 R6, R4, 0x40, RZ ;  /* 0x0000004004067824 */ /* 0x000fe200078e00ff */
[----:B------:R-:W2:Y:S04]  /*9100*/  LDG.E R15, desc[UR6][R28.64+0x800] ;  /* 0x000800061c0f7981 */ /* 0x000ea8000c1e1900 */
[----:B------:R-:W-:Y:S01]  /*9110*/  LOP3.LUT R6, R6, 0x40, RZ, 0xc0, !PT ;  /* 0x0000004006067812 */ /* 0x000fe200078ec0ff */
[----:B------:R0:W5:Y:S03]  /*9120*/  LDG.E R14, desc[UR6][R34.64+0x800] ;  /* 0x00080006220e7981 */ /* 0x000166000c1e1900 */
[----:B------:R-:W-:-:S05]  /*9130*/  IADD3 R36, P0, PT, R6, UR14, RZ ;  /* 0x0000000e06247c10 */ /* 0x000fca000ff1e0ff */
[----:B------:R-:W-:-:S05]  /*9140*/  IMAD.X R37, RZ, RZ, UR15, P0 ;  /* 0x0000000fff257e24 */ /* 0x000fca00080e06ff */
[----:B------:R-:W3:Y:S04]  /*9150*/  LDG.E.128.CONSTANT R16, desc[UR6][R36.64] ;  /* 0x0000000624107981 */ /* 0x000ee8000c1e9d00 */
[----:B------:R-:W4:Y:S04]  /*9160*/  LDG.E.128.CONSTANT R20, desc[UR6][R36.64+0x10] ;  /* 0x0000100624147981 */ /* 0x000f28000c1e9d00 */
[----:B------:R-:W2:Y:S01]  /*9170*/  LDG.E.128.CONSTANT R24, desc[UR6][R36.64+0x20] ;  /* 0x0000200624187981 */ /* 0x000ea2000c1e9d00 */
[----:B------:R-:W-:Y:S01]  /*9180*/  LOP3.LUT R6, R4, 0x1, RZ, 0xc0, !PT ;  /* 0x0000000104067812 */ /* 0x000fe200078ec0ff */
[----:B------:R-:W-:-:S03]  /*9190*/  IMAD.MOV.U32 R38, RZ, RZ, 0x20fd8164 ;  /* 0x20fd8164ff267424 */ /* 0x000fc600078e00ff */
[----:B------:R-:W-:Y:S01]  /*91a0*/  ISETP.NE.U32.AND P0, PT, R6, 0x1, PT ;  /* 0x000000010600780c */ /* 0x000fe20003f05070 */
[----:B------:R-:W-:Y:S01]  /*91b0*/  IMAD.MOV.U32 R6, RZ, RZ, 0x3da8ff83 ;  /* 0x3da8ff83ff067424 */ /* 0x000fe200078e00ff */
[----:B------:R-:W-:Y:S02]  /*91c0*/  DMUL R30, R42, R42 ;  /* 0x0000002a2a1e7228 */ /* 0x000fe40000000000 */
        /* <DEDUP_REMOVED lines=44> */
.L_x_341:
[----:B------:R-:W-:Y:S01]  /*9490*/  DMUL R42, RZ, R36 ;  /* 0x00000024ff2a7228 */ /* 0x000fe20000000000 */
[----:B------:R-:W-:-:S10]  /*94a0*/  IMAD.MOV.U32 R4, RZ, RZ, RZ ;  /* 0x000000ffff047224 */ /* 0x000fd400078e00ff */
.L_x_342:
[----:B------:R-:W-:Y:S05]  /*94b0*/  BSYNC.RECONVERGENT B3 ;  /* 0x0000000000037941 */ /* 0x000fea0003800200 */
.L_x_340:
        /* <DEDUP_REMOVED lines=103> */
.L_x_344:
[----:B------:R-:W-:Y:S05]  /*9b30*/  BSYNC.RECONVERGENT B1 ;  /* 0x0000000000017941 */ /* 0x000fea0003800200 */
.L_x_343:
[----:B------:R-:W-:Y:S01]  /*9b40*/  BSSY.RECONVERGENT B2, `(.L_x_345) ;  /* 0x0000007000027945 */ /* 0x000fe20003800200 */
[----:B-1----:R-:W-:-:S03]  /*9b50*/  DMUL R14, R24, R22 ;  /* 0x00000016180e7228 */ /* 0x002fc60000000000 */
[----:B------:R-:W-:Y:S08]  /*9b60*/  @P2 BRA P3, `(.L_x_346) ;  /* 0x0000000000102947 */ /* 0x000ff00001800000 */
[----:B------:R-:W-:Y:S01]  /*9b70*/  IMAD.MOV.U32 R38, RZ, RZ, R36 ;  /* 0x000000ffff267224 */ /* 0x000fe200078e0024 */
[----:B------:R-:W-:Y:S01]  /*9b80*/  MOV R4, 0x9bb0 ;  /* 0x00009bb000047802 */ /* 0x000fe20000000f00 */
[----:B------:R-:W-:-:S07]  /*9b90*/  IMAD.MOV.U32 R39, RZ, RZ, R37 ;  /* 0x000000ffff277224 */ /* 0x000fce00078e0025 */
[----:B------:R-:W-:Y:S05]  /*9ba0*/  CALL.REL.NOINC `($__internal_0_$__cuda_sm20_div_rn_f64_full) ;  /* 0x0000005400f47944 */ /* 0x000fea0003c00000 */
.L_x_346:
[----:B------:R-:W-:Y:S05]  /*9bb0*/  BSYNC.RECONVERGENT B2 ;  /* 0x0000000000027941 */ /* 0x000fea0003800200 */
.L_x_345:
        /* <DEDUP_REMOVED lines=25> */
.L_x_350:
[----:B------:R-:W-:Y:S05]  /*9d50*/  BSYNC.RECONVERGENT B4 ;  /* 0x0000000000047941 */ /* 0x000fea0003800200 */
.L_x_349:
[----:B------:R-:W-:Y:S01]  /*9d60*/  VIADD R4, R4, 0x1 ;  /* 0x0000000104047836 */ /* 0x000fe20000000000 */
[----:B------:R-:W-:Y:S06]  /*9d70*/  BRA `(.L_x_351) ;  /* 0x0000000000087947 */ /* 0x000fec0003800000 */
.L_x_348:
[----:B------:R-:W-:Y:S01]  /*9d80*/  DMUL R42, RZ, R20 ;  /* 0x00000014ff2a7228 */ /* 0x000fe20000000000 */
[----:B------:R-:W-:-:S10]  /*9d90*/  IMAD.MOV.U32 R4, RZ, RZ, 0x1 ;  /* 0x00000001ff047424 */ /* 0x000fd400078e00ff */
.L_x_351:
[----:B------:R-:W-:Y:S05]  /*9da0*/  BSYNC.RECONVERGENT B3 ;  /* 0x0000000000037941 */ /* 0x000fea0003800200 */
.L_x_347:
        /* <DEDUP_REMOVED lines=58> */
.L_x_353:
[----:B------:R-:W-:Y:S01]  /*a150*/  DMUL R42, RZ, R38 ;  /* 0x00000026ff2a7228 */ /* 0x000fe20000000000 */
[----:B------:R-:W-:-:S10]  /*a160*/  IMAD.MOV.U32 R4, RZ, RZ, RZ ;  /* 0x000000ffff047224 */ /* 0x000fd400078e00ff */
.L_x_354:
[----:B------:R-:W-:Y:S05]  /*a170*/  BSYNC.RECONVERGENT B3 ;  /* 0x0000000000037941 */ /* 0x000fea0003800200 */
.L_x_352:
        /* <DEDUP_REMOVED lines=14> */
[----:B-----5:R-:W0:Y:S01]  /*a260*/  I2F.F64 R36, R36 ;  /* 0x0000002400247312 */ /* 0x020e220000201c00 */
[----:B------:R-:W-:Y:S01]  /*a270*/  FSEL R44, R44, -8.06006814911005101289e+34, !P0 ;  /* 0xf9785eba2c2c7808 */ /* 0x000fe20004000000 */
[----:B------:R-:W-:Y:S01]  /*a280*/  BSSY.RECONVERGENT B1, `(.L_x_355) ;  /* 0x0000057000017945 */ /* 0x000fe20003800200 */
[----:B------:R-:W-:-:S02]  /*a290*/  FSEL R45, -R6, 0.11223486810922622681, !P0 ;  /* 0x3de5db65062d7808 */ /* 0x000fc40004000100 */
        /* <DEDUP_REMOVED lines=8> */
[----:B------:R-:W1:Y:S01]  /*a320*/  MUFU.RCP64H R25, 40 ;  /* 0x4044000000197908 */ /* 0x000e620000001800 */
[----:B------:R-:W-:-:S06]  /*a330*/  IMAD.MOV.U32 R24, RZ, RZ, 0x1 ;  /* 0x00000001ff187424 */ /* 0x000fcc00078e00ff */
[----:B------:R-:W-:Y:S01]  /*a340*/  DFMA R16, R30, R16, R26 ;  /* 0x000000101e10722b */ /* 0x000fe2000000001a */
[----:B------:R-:W-:Y:S02]  /*a350*/  IMAD.MOV.U32 R26, RZ, RZ, 0x0 ;  /* 0x00000000ff1a7424 */ /* 0x000fe400078e00ff */
[----:B------:R-:W-:-:S05]  /*a360*/  IMAD.MOV.U32 R27, RZ, RZ, 0x40440000 ;  /* 0x40440000ff1b7424 */ /* 0x000fca00078e00ff */
[----:B------:R-:W-:Y:S02]  /*a370*/  DFMA R42, R16, R42, R42 ;  /* 0x0000002a102a722b */ /* 0x000fe4000000002a */
[----:B------:R-:W-:Y:S02]  /*a380*/  DFMA R16, R30, R16, 1 ;  /* 0x3ff000001e10742b */ /* 0x000fe40000000010 */
[----:B-1----:R-:W-:-:S08]  /*a390*/  DFMA R30, R24, -R26, 1 ;  /* 0x3ff00000181e742b */ /* 0x002fd0000000081a */
        /* <DEDUP_REMOVED lines=52> */
[----:B------:R-:W-:-:S09]  /*a6e0*/  FSETP.GT.AND P2, PT, |R4|, 1.469367938527859385e-39, PT ;  /* 0x001000000400780b */ /* 0x000fd20003f44200 */
[----:B------:R-:W-:Y:S02]  /*a6f0*/  IMAD R41, R16, 0x100000, R25 ;  /* 0x0010000010297824 */ /* 0x000fe400078e0219 */
        /* <DEDUP_REMOVED lines=15> */
.L_x_356:
[----:B------:R-:W-:Y:S05]  /*a7f0*/  BSYNC.RECONVERGENT B1 ;  /* 0x0000000000017941 */ /* 0x000fea0003800200 */
.L_x_355:
[----:B------:R-:W-:Y:S01]  /*a800*/  BSSY.RECONVERGENT B2, `(.L_x_357) ;  /* 0x0000005000027945 */ /* 0x000fe20003800200 */
[----:B------:R-:W-:-:S03]  /*a810*/  DMUL R40, R36, R40 ;  /* 0x0000002824287228 */ /* 0x000fc60000000000 */
[----:B------:R-:W-:Y:S08]  /*a820*/  @P2 BRA P3, `(.L_x_358) ;  /* 0x0000000000082947 */ /* 0x000ff00001800000 */
[----:B------:R-:W-:-:S07]  /*a830*/  MOV R4, 0xa850 ;  /* 0x0000a85000047802 */ /* 0x000fce0000000f00 */
[----:B------:R-:W-:Y:S05]  /*a840*/  CALL.REL.NOINC `($__internal_0_$__cuda_sm20_div_rn_f64_full) ;  /* 0x0000004800cc7944 */ /* 0x000fea0003c00000 */
.L_x_358:
[----:B------:R-:W-:Y:S05]  /*a850*/  BSYNC.RECONVERGENT B2 ;  /* 0x0000000000027941 */ /* 0x000fea0003800200 */
.L_x_357:
        /* <DEDUP_REMOVED lines=25> */
.L_x_362:
[----:B------:R-:W-:Y:S05]  /*a9f0*/  BSYNC.RECONVERGENT B4 ;  /* 0x0000000000047941 */ /* 0x000fea0003800200 */
.L_x_361:
[----:B------:R-:W-:Y:S01]  /*aa00*/  VIADD R4, R4, 0x1 ;  /* 0x0000000104047836 */ /* 0x000fe20000000000 */
[----:B------:R-:W-:Y:S06]  /*aa10*/  BRA `(.L_x_363) ;  /* 0x0000000000087947 */ /* 0x000fec0003800000 */
.L_x_360:
[----:B------:R-:W-:Y:S01]  /*aa20*/  DMUL R42, RZ, R20 ;  /* 0x00000014ff2a7228 */ /* 0x000fe20000000000 */
[----:B------:R-:W-:-:S10]  /*aa30*/  IMAD.MOV.U32 R4, RZ, RZ, 0x1 ;  /* 0x00000001ff047424 */ /* 0x000fd400078e00ff */
.L_x_363:
[----:B------:R-:W-:Y:S05]  /*aa40*/  BSYNC.RECONVERGENT B3 ;  /* 0x0000000000037941 */ /* 0x000fea0003800200 */
.L_x_359:
        /* <DEDUP_REMOVED lines=58> */
.L_x_365:
[----:B------:R-:W-:Y:S01]  /*adf0*/  DMUL R42, RZ, R38 ;  /* 0x00000026ff2a7228 */ /* 0x000fe20000000000 */
[----:B------:R-:W-:-:S10]  /*ae00*/  IMAD.MOV.U32 R4, RZ, RZ, RZ ;  /* 0x000000ffff047224 */ /* 0x000fd400078e00ff */
.L_x_366:
[----:B------:R-:W-:Y:S05]  /*ae10*/  BSYNC.RECONVERGENT B3 ;  /* 0x0000000000037941 */ /* 0x000fea0003800200 */
.L_x_364:
        /* <DEDUP_REMOVED lines=24> */
[----:B------:R-:W-:Y:S01]  /*afa0*/  DFMA R20, R18, R20, R26 ;  /* 0x000000141214722b */ /* 0x000fe2000000001a */
[----:B------:R-:W1:Y:S01]  /*afb0*/  MUFU.RCP64H R27, 40 ;  /* 0x40440000001b7908 */ /* 0x000e620000001800 */
[----:B------:R-:W-:-:S06]  /*afc0*/  IMAD.MOV.U32 R26, RZ, RZ, 0x1 ;  /* 0x00000001ff1a7424 */ /* 0x000fcc00078e00ff */
[----:B----4-:R-:W-:Y:S01]  /*afd0*/  DFMA R20, R18, R20, R28 ;  /* 0x000000141214722b */ /* 0x010fe2000000001c */
[----:B------:R-:W-:Y:S02]  /*afe0*/  IMAD.MOV.U32 R28, RZ, RZ, 0x0 ;  /* 0x00000000ff1c7424 */ /* 0x000fe400078e00ff */
[----:B------:R-:W-:-:S05]  /*aff0*/  IMAD.MOV.U32 R29, RZ, RZ, 0x40440000 ;  /* 0x40440000ff1d7424 */ /* 0x000fca00078e00ff */
[----:B------:R-:W-:Y:S02]  /*b000*/  DFMA R20, R18, R20, R30 ;  /* 0x000000141214722b */ /* 0x000fe4000000001e */
[----:B-1----:R-:W-:-:S06]  /*b010*/  DFMA R30, R26, -R28, 1 ;  /* 0x3ff000001a1e742b */ /* 0x002fcc000000081c */
        /* <DEDUP_REMOVED lines=71> */
.L_x_368:
[----:B------:R-:W-:Y:S05]  /*b490*/  BSYNC.RECONVERGENT B1 ;  /* 0x0000000000017941 */ /* 0x000fea0003800200 */
.L_x_367:
[----:B------:R-:W-:Y:S01]  /*b4a0*/  BSSY.RECONVERGENT B2, `(.L_x_369) ;  /* 0x0000005000027945 */ /* 0x000fe20003800200 */
[----:B------:R-:W-:-:S03]  /*b4b0*/  DMUL R18, R36, R24 ;  /* 0x0000001824127228 */ /* 0x000fc60000000000 */
[----:B------:R-:W-:Y:S08]  /*b4c0*/  @P2 BRA P3, `(.L_x_370) ;  /* 0x0000000000082947 */ /* 0x000ff00001800000 */
[----:B------:R-:W-:-:S07]  /*b4d0*/  MOV R4, 0xb4f0 ;  /* 0x0000b4f000047802 */ /* 0x000fce0000000f00 */
[----:B------:R-:W-:Y:S05]  /*b4e0*/  CALL.REL.NOINC `($__internal_0_$__cuda_sm20_div_rn_f64_full) ;  /* 0x0000003c00a47944 */ /* 0x000fea0003c00000 */
.L_x_370:
[----:B------:R-:W-:Y:S05]  /*b4f0*/  BSYNC.RECONVERGENT B2 ;  /* 0x0000000000027941 */ /* 0x000fea0003800200 */
.L_x_369:
        /* <DEDUP_REMOVED lines=25> */
.L_x_374:
[----:B------:R-:W-:Y:S05]  /*b690*/  BSYNC.RECONVERGENT B4 ;  /* 0x0000000000047941 */ /* 0x000fea0003800200 */
.L_x_373:
[----:B------:R-:W-:Y:S01]  /*b6a0*/  VIADD R4, R4, 0x1 ;  /* 0x0000000104047836 */ /* 0x000fe20000000000 */
[----:B------:R-:W-:Y:S06]  /*b6b0*/  BRA `(.L_x_375) ;  /* 0x0000000000087947 */ /* 0x000fec0003800000 */
.L_x_372:
[----:B------:R-:W-:Y:S01]  /*b6c0*/  DMUL R42, RZ, R20 ;  /* 0x00000014ff2a7228 */ /* 0x000fe20000000000 */
[----:B------:R-:W-:-:S10]  /*b6d0*/  IMAD.MOV.U32 R4, RZ, RZ, 0x1 ;  /* 0x00000001ff047424 */ /* 0x000fd400078e00ff */
.L_x_375:
[----:B------:R-:W-:Y:S05]  /*b6e0*/  BSYNC.RECONVERGENT B3 ;  /* 0x0000000000037941 */ /* 0x000fea0003800200 */
.L_x_371:
[----:B------:R-:W-:-:S05]  /*b6f0*/  IMAD.SHL.U32 R6, R4, 0x40, RZ ;  /* 0x0000004004067824 */ /* 0x000fca00078e00ff */
[----:B------:R-:W-:-:S04]  /*b700*/  LOP3.LUT R6, R6, 0x40, RZ, 0xc0, !PT ;  /* 0x0000004006067812 */ /* 0x000fc800078ec0ff */
[----:B------:R-:W-:-:S05]  /*b710*/  IADD3 R40, P0, PT, R6, UR14, RZ ;  /* 0x0000000e06287c10 */ /* 0x000fca000ff1e0ff */
[----:B------:R-:W-:-:S05]  /*b720*/  IMAD.X R41, RZ, RZ, UR15, P0 ;  /* 0x0000000fff297e24 */ /* 0x000fca00080e06ff */
[----:B------:R-:W2:Y:S01]  /*b730*/  LDG.E.128.CONSTANT R20, desc[UR6][R40.64] ;  /* 0x0000000628147981 */ /* 0x000ea2000c1e9d00 */
[----:B------:R-:W0:Y:S03]  /*b740*/  S2R R44, SR_TID.X ;  /* 0x00000000002c7919 */ /* 0x000e260000002100 */
[----:B------:R-:W3:Y:S01]  /*b750*/  LDG.E.128.CONSTANT R24, desc[UR6][R40.64+0x10] ;  /* 0x0000100628187981 */ /* 0x000ee2000c1e9d00 */
[----:B------:R-:W-:Y:S01]  /*b760*/  LOP3.LUT R6, R4, 0x1, RZ, 0xc0, !PT ;  /* 0x0000000104067812 */ /* 0x000fe200078ec0ff */
[----:B------:R-:W-:Y:S02]  /*b770*/  IMAD.MOV.U32 R36, RZ, RZ, 0x20fd8164 ;  /* 0x20fd8164ff247424 */ /* 0x000fe400078e00ff */
[----:B------:R-:W4:Y:S01]  /*b780*/  LDG.E.128.CONSTANT R28, desc[UR6][R40.64+0x20] ;  /* 0x00002006281c7981 */ /* 0x000f22000c1e9d00 */
[----:B------:R-:W-:Y:S01]  /*b790*/  ISETP.NE.U32.AND P0, PT, R6, 0x1, PT ;  /* 0x000000010600780c */ /* 0x000fe20003f05070 */
[----:B------:R-:W-:Y:S01]  /*b7a0*/  IMAD.MOV.U32 R6, RZ, RZ, 0x3da8ff83 ;  /* 0x3da8ff83ff067424 */ /* 0x000fe200078e00ff */
[----:B------:R-:W-:-:S02]  /*b7b0*/  DMUL R38, R42, R42 ;  /* 0x0000002a2a267228 */ /* 0x000fc40000000000 */
[----:B------:R-:W-:Y:S02]  /*b7c0*/  FSEL R36, R36, -8.06006814911005101289e+34, !P0 ;  /* 0xf9785eba24247808 */ /* 0x000fe40004000000 */
[----:B------:R-:W-:Y:S02]  /*b7d0*/  FSEL R37, -R6, 0.11223486810922622681, !P0 ;  /* 0x3de5db6506257808 */ /* 0x000fe40004000100 */
[----:B0-----:R-:W-:-:S04]  /*b7e0*/  IADD3 R6, P1, PT, R44, R7, RZ ;  /* 0x000000072c067210 */ /* 0x001fc80007f3e0ff */
[----:B--2---:R-:W-:Y:S01]  /*b7f0*/  DFMA R20, R38, R36, R20 ;  /* 0x000000242614722b */ /* 0x004fe20000000014 */
[----:B------:R-:W-:Y:S01]  /*b800*/  IMAD.X R37, RZ, RZ, R2, P1 ;  /* 0x000000ffff257224 */ /* 0x000fe200008e0602 */
[C---:B------:R-:W-:Y:S01]  /*b810*/  LEA R44, P1, R6.reuse, UR16, 0x2 ;  /* 0x00000010062c7c11 */ /* 0x040fe2000f8210ff */
[----:B------:R0:W5:Y:S03]  /*b820*/  LDG.E R36, desc[UR6][R34.64+0x2000] ;  /* 0x0020000622247981 */ /* 0x000166000c1e1900 */
[----:B------:R-:W-:-:S05]  /*b830*/  LEA.HI.X R45, R6, UR17, R37, 0x2, P1 ;  /* 0x00000011062d7c11 */ /* 0x000fca00088f1425 */
[----:B------:R-:W2:Y:S01]  /*b840*/  LDG.E R44, desc[UR6][R44.64+0x2000] ;  /* 0x002000062c2c7981 */ /* 0x000ea2000c1e1900 */
        /* <DEDUP_REMOVED lines=12> */
[----:B------:R-:W-:Y:S01]  /*b910*/  FSEL R21, R23, R21, !P0 ;  /* 0x0000001517157208 */ /* 0x000fe20004000000 */
[----:B------:R-:W-:Y:S05]  /*b920*/  BSSY.RECONVERGENT B3, `(.L_x_376) ;  /* 0x000001e000037945 */ /* 0x000fea0003800200 */
[----:B------:R-:W-:Y:S01]  /*b930*/  DMUL R18, R18, R20 ;  /* 0x0000001412127228 */ /* 0x000fe20000000000 */
[----:B--2---:R-:W1:Y:S02]  /*b940*/  I2F.F64 R38, R44 ;  /* 0x0000002c00267312 */ /* 0x004e640000201c00 */
[----:B-1----:R-:W-:-:S08]  /*b950*/  DMUL R38, R38, UR12 ;  /* 0x0000000c26267c28 */ /* 0x002fd00008000000 */
[----:B------:R-:W-:-:S14]  /*b960*/  DSETP.NEU.AND P0, PT, |R38|, +INF , PT ;  /* 0x7ff000002600742a */ /* 0x000fdc0003f0d200 */
        /* <DEDUP_REMOVED lines=23> */
.L_x_377:
[----:B------:R-:W-:Y:S01]  /*bae0*/  DMUL R42, RZ, R38 ;  /* 0x00000026ff2a7228 */ /* 0x000fe20000000000 */
[----:B------:R-:W-:-:S10]  /*baf0*/  IMAD.MOV.U32 R4, RZ, RZ, RZ ;  /* 0x000000ffff047224 */ /* 0x000fd400078e00ff */
.L_x_378:
[----:B------:R-:W-:Y:S05]  /*bb00*/  BSYNC.RECONVERGENT B3 ;  /* 0x0000000000037941 */ /* 0x000fea0003800200 */
.L_x_376:
        /* <DEDUP_REMOVED lines=103> */
.L_x_380:
[----:B------:R-:W-:Y:S05]  /*c180*/  BSYNC.RECONVERGENT B1 ;  /* 0x0000000000017941 */ /* 0x000fea0003800200 */
.L_x_379:
[----:B------:R-:W-:Y:S01]  /*c190*/  BSSY.RECONVERGENT B2, `(.L_x_381) ;  /* 0x0000005000027945 */ /* 0x000fe20003800200 */
[----:B------:R-:W-:-:S03]  /*c1a0*/  DMUL R36, R36, R26 ;  /* 0x0000001a24247228 */ /* 0x000fc60000000000 */
[----:B------:R-:W-:Y:S08]  /*c1b0*/  @P2 BRA P3, `(.L_x_382) ;  /* 0x0000000000082947 */ /* 0x000ff00001800000 */
[----:B------:R-:W-:-:S07]  /*c1c0*/  MOV R4, 0xc1e0 ;  /* 0x0000c1e000047802 */ /* 0x000fce0000000f00 */
[----:B------:R-:W-:Y:S05]  /*c1d0*/  CALL.REL.NOINC `($__internal_0_$__cuda_sm20_div_rn_f64_full) ;  /* 0x0000003000687944 */ /* 0x000fea0003c00000 */
.L_x_382:
[----:B------:R-:W-:Y:S05]  /*c1e0*/  BSYNC.RECONVERGENT B2 ;  /* 0x0000000000027941 */ /* 0x000fea0003800200 */
.L_x_381:
        /* <DEDUP_REMOVED lines=25> */
.L_x_386:
[----:B------:R-:W-:Y:S05]  /*c380*/  BSYNC.RECONVERGENT B4 ;  /* 0x0000000000047941 */ /* 0x000fea0003800200 */
.L_x_385:
[----:B------:R-:W-:Y:S01]  /*c390*/  VIADD R4, R4, 0x1 ;  /* 0x0000000104047836 */ /* 0x000fe20000000000 */
[----:B------:R-:W-:Y:S06]  /*c3a0*/  BRA `(.L_x_387) ;  /* 0x0000000000087947 */ /* 0x000fec0003800000 */
.L_x_384:
[----:B------:R-:W-:Y:S01]  /*c3b0*/  DMUL R42, RZ, R20 ;  /* 0x00000014ff2a7228 */ /* 0x000fe20000000000 */
[----:B------:R-:W-:-:S10]  /*c3c0*/  IMAD.MOV.U32 R4, RZ, RZ, 0x1 ;  /* 0x00000001ff047424 */ /* 0x000fd400078e00ff */
.L_x_387:
[----:B------:R-:W-:Y:S05]  /*c3d0*/  BSYNC.RECONVERGENT B3 ;  /* 0x0000000000037941 */ /* 0x000fea0003800200 */
.L_x_383:
[----:B------:R-:W-:-:S05]  /*c3e0*/  IMAD.SHL.U32 R6, R4, 0x40, RZ ;  /* 0x0000004004067824 */ /* 0x000fca00078e00ff */
[----:B------:R-:W-:-:S04]  /*c3f0*/  LOP3.LUT R6, R6, 0x40, RZ, 0xc0, !PT ;  /* 0x0000004006067812 */ /* 0x000fc800078ec0ff */
[----:B------:R-:W-:-:S05]  /*c400*/  IADD3 R44, P0, PT, R6, UR14, RZ ;  /* 0x0000000e062c7c10 */ /* 0x000fca000ff1e0ff */
[----:B------:R-:W-:-:S05]  /*c410*/  IMAD.X R45, RZ, RZ, UR15, P0 ;  /* 0x0000000fff2d7e24 */ /* 0x000fca00080e06ff */
[----:B------:R-:W2:Y:S01]  /*c420*/  LDG.E.128.CONSTANT R20, desc[UR6][R44.64] ;  /* 0x000000062c147981 */ /* 0x000ea2000c1e9d00 */
[----:B------:R-:W-:Y:S01]  /*c430*/  LOP3.LUT R6, R4, 0x1, RZ, 0xc0, !PT ;  /* 0x0000000104067812 */ /* 0x000fe200078ec0ff */
[----:B------:R-:W0:Y:S03]  /*c440*/  S2R R40, SR_TID.X ;  /* 0x0000000000287919 */ /* 0x000e260000002100 */
[----:B------:R-:W-:Y:S01]  /*c450*/  ISETP.NE.U32.AND P0, PT, R6, 0x1, PT ;  /* 0x000000010600780c */ /* 0x000fe20003f05070 */
[----:B------:R-:W3:Y:S01]  /*c460*/  LDG.E.128.CONSTANT R24, desc[UR6][R44.64+0x10] ;  /* 0x000010062c187981 */ /* 0x000ee2000c1e9d00 */
[----:B------:R-:W-:Y:S01]  /*c470*/  IMAD.MOV.U32 R28, RZ, RZ, 0x20fd8164 ;  /* 0x20fd8164ff1c7424 */ /* 0x000fe200078e00ff */
[----:B------:R-:W-:Y:S01]  /*c480*/  DMUL R38, R42, R42 ;  /* 0x0000002a2a267228 */ /* 0x000fe20000000000 */
[----:B------:R-:W-:-:S03]  /*c490*/  IMAD.MOV.U32 R6, RZ, RZ, 0x3da8ff83 ;  /* 0x3da8ff83ff067424 */ /* 0x000fc600078e00ff */
[----:B------:R-:W-:Y:S02]  /*c4a0*/  FSEL R28, R28, -8.06006814911005101289e+34, !P0 ;  /* 0xf9785eba1c1c7808 */ /* 0x000fe40004000000 */
[----:B------:R-:W-:Y:S02]  /*c4b0*/  FSEL R29, -R6, 0.11223486810922622681, !P0 ;  /* 0x3de5db65061d7808 */ /* 0x000fe40004000100 */
[----:B0-----:R-:W-:-:S04]  /*c4c0*/  IADD3 R40, P1, PT, R40, R7, RZ ;  /* 0x0000000728287210 */ /* 0x001fc80007f3e0ff */
[C---:B--2---:R-:W-:Y:S01]  /*c4d0*/  DFMA R20, R38.reuse, R28, R20 ;  /* 0x0000001c2614722b */ /* 0x044fe20000000014 */
[----:B------:R-:W2:Y:S07]  /*c4e0*/  LDG.E.128.CONSTANT R28, desc[UR6][R44.64+0x20] ;  /* 0x000020062c1c7981 */ /* 0x000eae000c1e9d00 */
[----:B------:R-:W-:Y:S01]  /*c4f0*/  DFMA R20, R38, R20, R22 ;  /* 0x000000142614722b */ /* 0x000fe20000000016 */
[----:B------:R-:W-:Y:S01]  /*c500*/  IMAD.X R23, RZ, RZ, R2, P1 ;  /* 0x000000ffff177224 */ /* 0x000fe200008e0602 */
[----:B------:R-:W-:-:S04]  /*c510*/  LEA R46, P1, R40, UR16, 0x2 ;  /* 0x00000010282e7c11 */ /* 0x000fc8000f8210ff */
[----:B------:R-:W-:Y:S02]  /*c520*/  LEA.HI.X R47, R40, UR17, R23, 0x2, P1 ;  /* 0x00000011282f7c11 */ /* 0x000fe400088f1417 */
[----:B------:R0:W5:Y:S04]  /*c530*/  LDG.E R40, desc[UR6][R34.64+0x2800] ;  /* 0x0028000622287981 */ /* 0x000168000c1e1900 */
[----:B------:R-:W4:Y:S01]  /*c540*/  LDG.E R46, desc[UR6][R46.64+0x2800] ;  /* 0x002800062e2e7981 */ /* 0x000f22000c1e1900 */
[----:B---3--:R-:W-:-:S08]  /*c550*/  DFMA R20, R38, R20, R24 ;  /* 0x000000142614722b */ /* 0x008fd00000000018 */
[C---:B------:R-:W-:Y:S01]  /*c560*/  DFMA R20, R38.reuse, R20, R26 ;  /* 0x000000142614722b */ /* 0x040fe2000000001a */
[----:B------:R-:W-:Y:S07]  /*c570*/  BSSY.RECONVERGENT B3, `(.L_x_388) ;  /* 0x0000028000037945 */ /* 0x000fee0003800200 */
[----:B--2---:R-:W-:-:S08]  /*c580*/  DFMA R20, R38, R20, R28 ;  /* 0x000000142614722b */ /* 0x004fd0000000001c */
[----:B------:R-:W-:-:S08]  /*c590*/  DFMA R20, R38, R20, R30 ;  /* 0x000000142614722b */ /* 0x000fd0000000001e */
[----:B------:R-:W-:Y:S02]  /*c5a0*/  DFMA R42, R20, R42, R42 ;  /* 0x0000002a142a722b */ /* 0x000fe4000000002a */
[----:B------:R-:W-:Y:S01]  /*c5b0*/  DFMA R20, R38, R20, 1 ;  /* 0x3ff000002614742b */ /* 0x000fe20000000014 */
[----:B----4-:R-:W1:Y:S09]  /*c5c0*/  I2F.F64 R38, R46 ;  /* 0x0000002e00267312 */ /* 0x010e720000201c00 */
[----:B------:R-:W-:-:S02]  /*c5d0*/  FSEL R22, R20, R42, !P0 ;  /* 0x0000002a14167208 */ /* 0x000fc40004000000 */
[----:B------:R-:W-:Y:S02]  /*c5e0*/  FSEL R23, R21, R43, !P0 ;  /* 0x0000002b15177208 */ /* 0x000fe40004000000 */
[----:B------:R-:W-:-:S04]  /*c5f0*/  LOP3.LUT P0, RZ, R4, 0x2, RZ, 0xc0, !PT ;  /* 0x0000000204ff7812 */ /* 0x000fc8000780c0ff */
[----:B------:R-:W-:Y:S02]  /*c600*/  DADD R20, RZ, -R22 ;  /* 0x00000000ff147229 */ /* 0x000fe40000000816 */
[----:B-1----:R-:W-:-:S08]  /*c610*/  DMUL R38, R38, UR12 ;  /* 0x0000000c26267c28 */ /* 0x002fd00008000000 */
        /* <DEDUP_REMOVED lines=27> */
.L_x_389:
[----:B------:R-:W-:Y:S01]  /*c7d0*/  DMUL R42, RZ, R38 ;  /* 0x00000026ff2a7228 */ /* 0x000fe20000000000 */
[----:B------:R-:W-:-:S10]  /*c7e0*/  IMAD.MOV.U32 R4, RZ, RZ, RZ ;  /* 0x000000ffff047224 */ /* 0x000fd400078e00ff */
.L_x_390:
[----:B------:R-:W-:Y:S05]  /*c7f0*/  BSYNC.RECONVERGENT B3 ;  /* 0x0000000000037941 */ /* 0x000fea0003800200 */
.L_x_388:
        /* <DEDUP_REMOVED lines=32> */
[----:B------:R-:W-:-:S10]  /*ca00*/  DFMA R20, R44, R20, 1 ;  /* 0x3ff000002c14742b */ /* 0x000fd40000000014 */
[----:B------:R-:W-:Y:S02]  /*ca10*/  FSEL R22, R20, R42, !P0 ;  /* 0x0000002a14167208 */ /* 0x000fe40004000000 */
[----:B------:R-:W-:Y:S01]  /*ca20*/  FSEL R23, R21, R43, !P0 ;  /* 0x0000002b15177208 */ /* 0x000fe20004000000 */
[----:B-1----:R-:W-:Y:S01]  /*ca30*/  DFMA R42, R28, -R30, 1 ;  /* 0x3ff000001c2a742b */ /* 0x002fe2000000081e */
[----:B------:R-:W-:-:S04]  /*ca40*/  LOP3.LUT P0, RZ, R4, 0x2, RZ, 0xc0, !PT ;  /* 0x0000000204ff7812 */ /* 0x000fc8000780c0ff */
[----:B------:R-:W-:-:S03]  /*ca50*/  DADD R20, RZ, -R22 ;  /* 0x00000000ff147229 */ /* 0x000fc60000000816 */
[----:B------:R-:W-:-:S07]  /*ca60*/  DFMA R42, R42, R42, R42 ;  /* 0x0000002a2a2a722b */ /* 0x000fce000000002a */
[----:B------:R-:W-:Y:S01]  /*ca70*/  FSEL R22, R22, R20, !P0 ;  /* 0x0000001416167208 */ /* 0x000fe20004000000 */
[----:B------:R-:W-:Y:S01]  /*ca80*/  DFMA R42, R28, R42, R28 ;  /* 0x0000002a1c2a722b */ /* 0x000fe2000000001c */
[----:B------:R-:W-:-:S04]  /*ca90*/  FSEL R23, R23, R21, !P0 ;  /* 0x0000001517177208 */ /* 0x000fc80004000000 */
[----:B------:R-:W-:Y:S02]  /*caa0*/  FSETP.GEU.AND P0, PT, |R23|, 4.1917929649353027344, PT ;  /* 0x4086232b1700780b */ /* 0x000fe40003f0e200 */
[----:B------:R-:W-:Y:S02]  /*cab0*/  DFMA R24, R22, R24, 6.75539944105574400000e+15 ;  /* 0x433800001618742b */ /* 0x000fe40000000018 */
[----:B------:R-:W-:-:S06]  /*cac0*/  DFMA R30, R42, -R30, 1 ;  /* 0x3ff000002a1e742b */ /* 0x000fcc000000081e */
[----:B------:R-:W-:Y:S02]  /*cad0*/  DADD R26, R24, -6.75539944105574400000e+15 ;  /* 0xc3380000181a7429 */ /* 0x000fe40000000000 */
[----:B------:R-:W-:-:S06]  /*cae0*/  DFMA R42, R42, R30, R42 ;  /* 0x0000001e2a2a722b */ /* 0x000fcc000000002a */
[----:B------:R-:W-:Y:S01]  /*caf0*/  DFMA R20, R26, -UR18, R22 ;  /* 0x800000121a147c2b */ /* 0x000fe20008000016 */
[----:B------:R-:W-:Y:S01]  /*cb00*/  UMOV UR18, 0x3b39803f ;  /* 0x3b39803f00127882 */ /* 0x000fe20000000000 */
[----:B------:R-:W-:Y:S01]  /*cb10*/  UMOV UR19, 0x3c7abc9e ;  /* 0x3c7abc9e00137882 */ /* 0x000fe20000000000 */
[----:B------:R-:W-:-:S05]  /*cb20*/  DMUL R30, R42, R38 ;  /* 0x000000262a1e7228 */ /* 0x000fca0000000000 */
        /* <DEDUP_REMOVED lines=30> */
[----:B------:R-:W-:-:S06]  /*cd10*/  DFMA R20, R30, -40, R38 ;  /* 0xc04400001e14782b */ /* 0x000fcc0000000026 */
[----:B------:R-:W-:Y:S02]  /*cd20*/  DFMA R28, R26, R28, 1 ;  /* 0x3ff000001a1c742b */ /* 0x000fe4000000001c */
[----:B------:R-:W-:-:S06]  /*cd30*/  DFMA R20, R42, R20, R30 ;  /* 0x000000142a14722b */ /* 0x000fcc000000001e */
[----:B------:R-:W-:-:S04]  /*cd40*/  DFMA R26, R26, R28, 1 ;  /* 0x3ff000001a1a742b */ /* 0x000fc8000000001c */
[----:B------:R-:W-:-:S05]  /*cd50*/  FFMA R4, RZ, 3.0625, R21 ;  /* 0x40440000ff047823 */ /* 0x000fca0000000015 */
[----:B------:R-:W-:Y:S01]  /*cd60*/  FSETP.GT.AND P2, PT, |R4|, 1.469367938527859385e-39, PT ;  /* 0x001000000400780b */ /* 0x000fe20003f44200 */
[----:B------:R-:W-:Y:S02]  /*cd70*/  IMAD R29, R24, 0x100000, R27 ;  /* 0x00100000181d7824 */ /* 0x000fe400078e021b */
[----:B------:R-:W-:Y:S01]  /*cd80*/  IMAD.MOV.U32 R28, RZ, RZ, R26 ;  /* 0x000000ffff1c7224 */ /* 0x000fe200078e001a */
[----:B0-----:R-:W-:Y:S09]  /*cd90*/  @!P0 BRA `(.L_x_392) ;  /* 0x0000000000348947 */ /* 0x001ff20003800000 */
        /* <DEDUP_REMOVED lines=13> */
.L_x_392:
[----:B------:R-:W-:Y:S05]  /*ce70*/  BSYNC.RECONVERGENT B1 ;  /* 0x0000000000017941 */ /* 0x000fea0003800200 */
.L_x_391:
[----:B------:R-:W-:Y:S01]  /*ce80*/  BSSY.RECONVERGENT B2, `(.L_x_393) ;  /* 0x0000005000027945 */ /* 0x000fe20003800200 */
[----:B------:R-:W-:-:S03]  /*ce90*/  DMUL R28, R40, R28 ;  /* 0x0000001c281c7228 */ /* 0x000fc60000000000 */
[----:B------:R-:W-:Y:S08]  /*cea0*/  @P2 BRA P3, `(.L_x_394) ;  /* 0x0000000000082947 */ /* 0x000ff00001800000 */
[----:B------:R-:W-:-:S07]  /*ceb0*/  MOV R4, 0xced0 ;  /* 0x0000ced000047802 */ /* 0x000fce0000000f00 */
[----:B------:R-:W-:Y:S05]  /*cec0*/  CALL.REL.NOINC `($__internal_0_$__cuda_sm20_div_rn_f64_full) ;  /* 0x00000024002c7944 */ /* 0x000fea0003c00000 */
.L_x_394:
[----:B------:R-:W-:Y:S05]  /*ced0*/  BSYNC.RECONVERGENT B2 ;  /* 0x0000000000027941 */ /* 0x000fea0003800200 */
.L_x_393:
        /* <DEDUP_REMOVED lines=25> */
.L_x_398:
[----:B------:R-:W-:Y:S05]  /*d070*/  BSYNC.RECONVERGENT B4 ;  /* 0x0000000000047941 */ /* 0x000fea0003800200 */
.L_x_397:
[----:B------:R-:W-:Y:S01]  /*d080*/  VIADD R4, R4, 0x1 ;  /* 0x0000000104047836 */ /* 0x000fe20000000000 */
[----:B------:R-:W-:Y:S06]  /*d090*/  BRA `(.L_x_399) ;  /* 0x0000000000087947 */ /* 0x000fec0003800000 */
.L_x_396:
[----:B------:R-:W-:Y:S01]  /*d0a0*/  DMUL R42, RZ, R20 ;  /* 0x00000014ff2a7228 */ /* 0x000fe20000000000 */
[----:B------:R-:W-:-:S10]  /*d0b0*/  IMAD.MOV.U32 R4, RZ, RZ, 0x1 ;  /* 0x00000001ff047424 */ /* 0x000fd400078e00ff */
.L_x_399:
[----:B------:R-:W-:Y:S05]  /*d0c0*/  BSYNC.RECONVERGENT B3 ;  /* 0x0000000000037941 */ /* 0x000fea0003800200 */
.L_x_395:
[----:B------:R-:W-:Y:S02]  /*d0d0*/  IMAD.SHL.U32 R6, R4, 0x40, RZ ;  /* 0x0000004004067824 */ /* 0x000fe400078e00ff */
[----:B------:R-:W-:Y:S01]  /*d0e0*/  IMAD.MOV.U32 R20, RZ, RZ, 0x20fd8164 ;  /* 0x20fd8164ff147424 */ /* 0x000fe200078e00ff */
[----:B------:R-:W-:Y:S01]  /*d0f0*/  DMUL R30, R42, R42 ;  /* 0x0000002a2a1e7228 */ /* 0x000fe20000000000 */
[----:B------:R-:W5:Y:S01]  /*d100*/  LDG.E R40, desc[UR6][R34.64+0x3000] ;  /* 0x0030000622287981 */ /* 0x000f62000c1e1900 */
[----:B------:R-:W-:-:S04]  /*d110*/  LOP3.LUT R6, R6, 0x40, RZ, 0xc0, !PT ;  /* 0x0000004006067812 */ /* 0x000fc800078ec0ff */
[----:B------:R-:W-:-:S05]  /*d120*/  IADD3 R38, P0, PT, R6, UR14, RZ ;  /* 0x0000000e06267c10 */ /* 0x000fca000ff1e0ff */
[----:B------:R-:W-:-:S05]  /*d130*/  IMAD.X R39, RZ, RZ, UR15, P0 ;  /* 0x0000000fff277e24 */ /* 0x000fca00080e06ff */
[----:B------:R-:W2:Y:S01]  /*d140*/  LDG.E.128.CONSTANT R24, desc[UR6][R38.64] ;  /* 0x0000000626187981 */ /* 0x000ea2000c1e9d00 */
[----:B------:R-:W-:-:S04]  /*d150*/  LOP3.LUT R6, R4, 0x1, RZ, 0xc0, !PT ;  /* 0x0000000104067812 */ /* 0x000fc800078ec0ff */
[----:B------:R-:W-:Y:S01]  /*d160*/  ISETP.NE.U32.AND P0, PT, R6, 0x1, PT ;  /* 0x000000010600780c */ /* 0x000fe20003f05070 */
[----:B------:R-:W-:-:S03]  /*d170*/  IMAD.MOV.U32 R6, RZ, RZ, 0x3da8ff83 ;  /* 0x3da8ff83ff067424 */ /* 0x000fc600078e00ff */
[----:B------:R-:W-:Y:S02]  /*d180*/  FSEL R20, R20, -8.06006814911005101289e+34, !P0 ;  /* 0xf9785eba14147808 */ /* 0x000fe40004000000 */
[----:B------:R-:W-:Y:S02]  /*d190*/  FSEL R21, -R6, 0.11223486810922622681, !P0 ;  /* 0x3de5db6506157808 */ /* 0x000fe40004000100 */
[----:B------:R-:W0:Y:S02]  /*d1a0*/  S2R R6, SR_TID.X ;  /* 0x0000000000067919 */ /* 0x000e240000002100 */
[----:B0-----:R-:W-:-:S05]  /*d1b0*/  IADD3 R6, P1, PT, R6, R7, RZ ;  /* 0x0000000706067210 */ /* 0x001fca0007f3e0ff */
[----:B------:R-:W-:Y:S01]  /*d1c0*/  IMAD.X R41, RZ, RZ, R2, P1 ;  /* 0x000000ffff297224 */ /* 0x000fe200008e0602 */
[----:B------:R-:W-:-:S04]  /*d1d0*/  LEA R46, P1, R6, UR16, 0x2 ;  /* 0x00000010062e7c11 */ /* 0x000fc8000f8210ff */
[----:B------:R-:W-:-:S05]  /*d1e0*/  LEA.HI.X R47, R6, UR17, R41, 0x2, P1 ;  /* 0x00000011062f7c11 */ /* 0x000fca00088f1429 */
[----:B------:R-:W3:Y:S01]  /*d1f0*/  LDG.E R46, desc[UR6][R46.64+0x3000] ;  /* 0x003000062e2e7981 */ /* 0x000ee2000c1e1900 */
[----:B--2---:R-:W-:-:S03]  /*d200*/  DFMA R24, R30, R20, R24 ;  /* 0x000000141e18722b */ /* 0x004fc60000000018 */
[----:B------:R-:W2:Y:S05]  /*d210*/  LDG.E.128.CONSTANT R20, desc[UR6][R38.64+0x10] ;  /* 0x0000100626147981 */ /* 0x000eaa000c1e9d00 */
[----:B------:R-:W-:Y:S02]  /*d220*/  DFMA R44, R30, R24, R26 ;  /* 0x000000181e2c722b */ /* 0x000fe4000000001a */
[----:B------:R3:W4:Y:S01]  /*d230*/  LDG.E.128.CONSTANT R24, desc[UR6][R38.64+0x20] ;  /* 0x0000200626187981 */ /* 0x000722000c1e9d00 */
[----:B------:R-:W-:Y:S01]  /*d240*/  BSSY.RECONVERGENT B3, `(.L_x_400) ;  /* 0x000002a000037945 */ /* 0x000fe20003800200 */
[----:B---3--:R-:W0:Y:S02]  /*d250*/  I2F.F64 R38, R46 ;  /* 0x0000002e00267312 */ /* 0x008e240000201c00 */
[----:B0-----:R-:W-:-:S02]  /*d260*/  DMUL R38, R38, UR12 ;  /* 0x0000000c26267c28 */ /* 0x001fc40008000000 */
[----:B--2---:R-:W-:-:S08]  /*d270*/  DFMA R20, R30, R44, R20 ;  /* 0x0000002c1e14722b */ /* 0x004fd00000000014 */
        /* <DEDUP_REMOVED lines=36> */
.L_x_401:
[----:B------:R-:W-:Y:S01]  /*d4c0*/  DMUL R42, RZ, R38 ;  /* 0x00000026ff2a7228 */ /* 0x000fe20000000000 */
[----:B------:R-:W-:-:S10]  /*d4d0*/  IMAD.MOV.U32 R4, RZ, RZ, RZ ;  /* 0x000000ffff047224 */ /* 0x000fd400078e00ff */
.L_x_402:
[----:B------:R-:W-:Y:S05]  /*d4e0*/  BSYNC.RECONVERGENT B3 ;  /* 0x0000000000037941 */ /* 0x000fea0003800200 */
.L_x_400:
        /* <DEDUP_REMOVED lines=103> */
.L_x_404:
[----:B------:R-:W-:Y:S05]  /*db60*/  BSYNC.RECONVERGENT B1 ;  /* 0x0000000000017941 */ /* 0x000fea0003800200 */
.L_x_403:
[----:B------:R-:W-:Y:S01]  /*db70*/  BSSY.RECONVERGENT B2, `(.L_x_405) ;  /* 0x0000005000027945 */ /* 0x000fe20003800200 */
[----:B------:R-:W-:-:S03]  /*db80*/  DMUL R40, R40, R26 ;  /* 0x0000001a28287228 */ /* 0x000fc60000000000 */
[----:B------:R-:W-:Y:S08]  /*db90*/  @P2 BRA P3, `(.L_x_406) ;  /* 0x0000000000082947 */ /* 0x000ff00001800000 */
[----:B------:R-:W-:-:S07]  /*dba0*/  MOV R4, 0xdbc0 ;  /* 0x0000dbc000047802 */ /* 0x000fce0000000f00 */
[----:B------:R-:W-:Y:S05]  /*dbb0*/  CALL.REL.NOINC `($__internal_0_$__cuda_sm20_div_rn_f64_full) ;  /* 0x0000001400f07944 */ /* 0x000fea0003c00000 */
.L_x_406:
[----:B------:R-:W-:Y:S05]  /*dbc0*/  BSYNC.RECONVERGENT B2 ;  /* 0x0000000000027941 */ /* 0x000fea0003800200 */
.L_x_405:
        /* <DEDUP_REMOVED lines=25> */
.L_x_410:
[----:B------:R-:W-:Y:S05]  /*dd60*/  BSYNC.RECONVERGENT B4 ;  /* 0x0000000000047941 */ /* 0x000fea0003800200 */
.L_x_409:
[----:B------:R-:W-:Y:S01]  /*dd70*/  VIADD R4, R4, 0x1 ;  /* 0x0000000104047836 */ /* 0x000fe20000000000 */
[----:B------:R-:W-:Y:S06]  /*dd80*/  BRA `(.L_x_411) ;  /* 0x0000000000087947 */ /* 0x000fec0003800000 */
.L_x_408:
[----:B------:R-:W-:Y:S01]  /*dd90*/  DMUL R42, RZ, R20 ;  /* 0x00000014ff2a7228 */ /* 0x000fe20000000000 */
[----:B------:R-:W-:-:S10]  /*dda0*/  IMAD.MOV.U32 R4, RZ, RZ, 0x1 ;  /* 0x00000001ff047424 */ /* 0x000fd400078e00ff */
.L_x_411:
[----:B------:R-:W-:Y:S05]  /*ddb0*/  BSYNC.RECONVERGENT B3 ;  /* 0x0000000000037941 */ /* 0x000fea0003800200 */
.L_x_407:
        /* <DEDUP_REMOVED lines=11> */
[----:B------:R-:W-:Y:S01]  /*de70*/  IMAD.MOV.U32 R6, RZ, RZ, 0x3da8ff83 ;  /* 0x3da8ff83ff067424 */ /* 0x000fe200078e00ff */
[----:B------:R-:W-:Y:S02]  /*de80*/  DADD R12, R12, R32 ;  /* 0x000000000c0c7229 */ /* 0x000fe40000000020 */
[----:B------:R-:W-:Y:S02]  /*de90*/  FSEL R46, R46, -8.06006814911005101289e+34, !P0 ;  /* 0xf9785eba2e2e7808 */ /* 0x000fe40004000000 */
[----:B------:R-:W-:-:S04]  /*dea0*/  FSEL R47, -R6, 0.11223486810922622681, !P0 ;  /* 0x3de5db65062f7808 */ /* 0x000fc80004000100 */
[----:B------:R-:W-:-:S08]  /*deb0*/  DADD R12, R14, R12 ;  /* 0x000000000e0c7229 */ /* 0x000fd0000000000c */
[----:B------:R-:W-:Y:S02]  /*dec0*/  DADD R16, R16, R12 ;  /* 0x0000000010107229 */ /* 0x000fe4000000000c */
[----:B------:R-:W0:Y:S06]  /*ded0*/  LDC.64 R12, c[0x0][0x3c0] ;  /* 0x0000f000ff0c7b82 */ /* 0x000e2c0000000a00 */
        /* <DEDUP_REMOVED lines=13> */
[----:B0-----:R-:W-:Y:S02]  /*dfb0*/  IADD3 R21, P1, PT, -R7, R12, RZ ;  /* 0x0000000c07157210 */ /* 0x001fe40007f3e1ff */
[----:B------:R-:W-:Y:S02]  /*dfc0*/  LOP3.LUT P0, RZ, R4, 0x2, RZ, 0xc0, !PT ;  /* 0x0000000204ff7812 */ /* 0x000fe4000780c0ff */
[----:B------:R-:W-:Y:S01]  /*dfd0*/  DADD R14, RZ, -R18 ;  /* 0x00000000ff0e7229 */ /* 0x000fe20000000812 */
[----:B------:R-:W-:-:S09]  /*dfe0*/  IMAD.X R4, R13, 0x1, ~R2, P1 ;  /* 0x000000010d047824 */ /* 0x000fd200008e0e02 */
[----:B------:R-:W-:Y:S02]  /*dff0*/  FSEL R32, R18, R14, !P0 ;  /* 0x0000000e12207208 */ /* 0x000fe40004000000 */
[----:B------:R-:W-:Y:S02]  /*e000*/  FSEL R33, R19, R15, !P0 ;  /* 0x0000000f13217208 */ /* 0x000fe40004000000 */
[----:B------:R-:W-:Y:S02]  /*e010*/  ISETP.GE.U32.AND P0, PT, R21, R0, PT ;  /* 0x000000001500720c */ /* 0x000fe40003f06070 */
[----:B------:R-:W-:Y:S02]  /*e020*/  SHF.R.S32.HI R15, RZ, 0x1f, R0 ;  /* 0x0000001fff0f7819 */ /* 0x000fe40000011400 */
[----:B------:R-:W-:Y:S02]  /*e030*/  DFMA R32, R40, R32, R16 ;  /* 0x000000202820722b */ /* 0x000fe40000000010 */
[----:B------:R-:W-:-:S13]  /*e040*/  ISETP.GE.U32.AND.EX P0, PT, R4, R15, PT, P0 ;  /* 0x0000000f0400720c */ /* 0x000fda0003f06100 */
[----:B------:R-:W-:Y:S05]  /*e050*/  @!P0 BRA `(.L_x_328) ;  /* 0x0000000c00908947 */ /* 0x000fea0003800000 */
[C---:B------:R-:W-:Y:S01]  /*e060*/  IADD3 R7, P0, PT, R0.reuse, R7, RZ ;  /* 0x0000000700077210 */ /* 0x040fe20007f1e0ff */
[----:B------:R-:W-:Y:S01]  /*e070*/  IMAD.WIDE R8, R0, 0x4, R8 ;  /* 0x0000000400087825 */ /* 0x000fe200078e0208 */
[----:B------:R-:W-:-:S03]  /*e080*/  IADD3 R4, P1, PT, R12, -0xe00, RZ ;  /* 0xfffff2000c047810 */ /* 0x000fc60007f3e0ff */
[----:B------:R-:W-:Y:S01]  /*e090*/  IMAD.X R2, R15, 0x1, R2, P0 ;  /* 0x000000010f027824 */ /* 0x000fe200000e0602 */
[----:B------:R-:W-:Y:S01]  /*e0a0*/  ISETP.GT.U32.AND P0, PT, R7, R4, PT ;  /* 0x000000040700720c */ /* 0x000fe20003f04070 */
[----:B------:R-:W-:Y:S01]  /*e0b0*/  IMAD.WIDE R10, R0, 0x4, R10 ;  /* 0x00000004000a7825 */ /* 0x000fe200078e020a */
[----:B------:R-:W-:-:S04]  /*e0c0*/  IADD3.X R15, PT, PT, R13, -0x1, RZ, P1, !PT ;  /* 0xffffffff0d0f7810 */ /* 0x000fc80000ffe4ff */
[----:B------:R-:W-:-:S13]  /*e0d0*/  ISETP.GT.U32.AND.EX P0, PT, R2, R15, PT, P0 ;  /* 0x0000000f0200720c */ /* 0x000fda0003f04100 */
[----:B------:R-:W-:Y:S05]  /*e0e0*/  @!P0 BRA `(.L_x_412) ;  /* 0xffffffa4002c8947 */ /* 0x000fea000383ffff */
.L_x_329:
[----:B------:R-:W-:-:S04]  /*e0f0*/  ISETP.GE.U32.AND P0, PT, R7, R12, PT ;  /* 0x0000000c0700720c */ /* 0x000fc80003f06070 */
[----:B------:R-:W-:-:S13]  /*e100*/  ISETP.GE.U32.AND.EX P0, PT, R2, R13, PT, P0 ;  /* 0x0000000d0200720c */ /* 0x000fda0003f06100 */
[----:B------:R-:W-:Y:S05]  /*e110*/  @P0 BRA `(.L_x_328) ;  /* 0x0000000c00600947 */ /* 0x000fea0003800000 */
[----:B------:R-:W-:Y:S01]  /*e120*/  IMAD.IADD R2, R12, 0x1, -R7 ;  /* 0x000000010c027824 */ /* 0x000fe200078e0a07 */
[----:B------:R-:W0:Y:S01]  /*e130*/  LDCU.64 UR8, c[0x0][0x3f0] ;  /* 0x00007e00ff0877ac */ /* 0x000e220008000a00 */
[----:B------:R-:W-:Y:S03]  /*e140*/  BSSY.RECONVERGENT B3, `(.L_x_328) ;  /* 0x00000d5000037945 */ /* 0x000fe60003800200 */
[----:B------:R-:W-:Y:S01]  /*e150*/  ISETP.GE.AND P0, PT, R5, R2, PT ;  /* 0x000000020500720c */ /* 0x000fe20003f06270 */
[----:B------:R-:W1:-:S12]  /*e160*/  LDCU.64 UR12, c[0x4][0x160] ;  /* 0x01002c00ff0c77ac */ /* 0x000e580008000a00 */
[----:B------:R-:W-:Y:S05]  /*e170*/  @P0 BRA `(.L_x_413) ;  /* 0x0000000c00440947 */ /* 0x000fea0003800000 */
.L_x_424:
        /* <DEDUP_REMOVED lines=30> */
.L_x_415:
[----:B-1----:R-:W-:Y:S05]  /*e360*/  BSYNC.RECONVERGENT B4 ;  /* 0x0000000000047941 */ /* 0x002fea0003800200 */
.L_x_414:
        /* <DEDUP_REMOVED lines=9> */
[----:B------:R-:W-:Y:S01]  /*e400*/  UMOV UR10, 0xfefa39ef ;  /* 0xfefa39ef000a7882 */ /* 0x000fe20000000000 */
[----:B------:R-:W-:Y:S01]  /*e410*/  IMAD.MOV.U32 R29, RZ, RZ, 0x3da8ff83 ;  /* 0x3da8ff83ff1d7424 */ /* 0x000fe200078e00ff */
[----:B------:R-:W-:Y:S01]  /*e420*/  ISETP.NE.U32.AND P0, PT, R14, 0x1, PT ;  /* 0x000000010e00780c */ /* 0x000fe20003f05070 */
[----:B------:R-:W-:Y:S01]  /*e430*/  DMUL R14, R42, R42 ;  /* 0x0000002a2a0e7228 */ /* 0x000fe20000000000 */
        /* <DEDUP_REMOVED lines=8> */
[----:B------:R-:W0:Y:S01]  /*e4c0*/  MUFU.RCP64H R21, 40 ;  /* 0x4044000000157908 */ /* 0x000e220000001800 */
[----:B------:R-:W-:-:S06]  /*e4d0*/  IMAD.MOV.U32 R20, RZ, RZ, 0x1 ;  /* 0x00000001ff147424 */ /* 0x000fcc00078e00ff */
[----:B------:R-:W-:Y:S01]  /*e4e0*/  DFMA R16, R14, R16, R22 ;  /* 0x000000100e10722b */ /* 0x000fe20000000016 */
[----:B------:R-:W-:Y:S02]  /*e4f0*/  IMAD.MOV.U32 R22, RZ, RZ, 0x0 ;  /* 0x00000000ff167424 */ /* 0x000fe400078e00ff */
[----:B------:R-:W-:-:S05]  /*e500*/  IMAD.MOV.U32 R23, RZ, RZ, 0x40440000 ;  /* 0x40440000ff177424 */ /* 0x000fca00078e00ff */
[----:B----4-:R-:W-:Y:S02]  /*e510*/  DFMA R16, R14, R16, R24 ;  /* 0x000000100e10722b */ /* 0x010fe40000000018 */
[----:B0-----:R-:W-:-:S06]  /*e520*/  DFMA R24, R20, -R22, 1 ;  /* 0x3ff000001418742b */ /* 0x001fcc0000000816 */
[----:B------:R-:W-:Y:S02]  /*e530*/  DFMA R16, R14, R16, R26 ;  /* 0x000000100e10722b */ /* 0x000fe4000000001a */
[----:B------:R-:W-:-:S06]  /*e540*/  DFMA R24, R24, R24, R24 ;  /* 0x000000181818722b */ /* 0x000fcc0000000018 */
[----:B------:R-:W-:Y:S02]  /*e550*/  DFMA R42, R16, R42, R42 ;  /* 0x0000002a102a722b */ /* 0x000fe4000000002a */
[----:B------:R-:W-:Y:S01]  /*e560*/  DFMA R14, R14, R16, 1 ;  /* 0x3ff000000e0e742b */ /* 0x000fe20000000010 */
[----:B------:R-:W-:Y:S01]  /*e570*/  IMAD.MOV.U32 R16, RZ, RZ, 0x652b82fe ;  /* 0x652b82feff107424 */ /* 0x000fe200078e00ff */
[----:B------:R-:W-:Y:S01]  /*e580*/  DFMA R24, R20, R24, R20 ;  /* 0x000000181418722b */ /* 0x000fe20000000014 */
[----:B------:R-:W-:-:S07]  /*e590*/  IMAD.MOV.U32 R17, RZ, RZ, 0x3ff71547 ;  /* 0x3ff71547ff117424 */ /* 0x000fce00078e00ff */
        /* <DEDUP_REMOVED lines=68> */
.L_x_417:
[----:B------:R-:W-:Y:S05]  /*e9e0*/  BSYNC.RECONVERGENT B1 ;  /* 0x0000000000017941 */ /* 0x000fea0003800200 */
.L_x_416:
[----:B------:R-:W-:Y:S01]  /*e9f0*/  BSSY.RECONVERGENT B2, `(.L_x_418) ;  /* 0x0000007000027945 */ /* 0x000fe20003800200 */
[----:B-1----:R-:W-:-:S03]  /*ea00*/  DMUL R14, R18, R16 ;  /* 0x00000010120e7228 */ /* 0x002fc60000000000 */
[----:B------:R-:W-:Y:S08]  /*ea10*/  @P2 BRA P3, `(.L_x_419) ;  /* 0x0000000000102947 */ /* 0x000ff00001800000 */
[----:B------:R-:W-:Y:S01]  /*ea20*/  IMAD.MOV.U32 R38, RZ, RZ, R12 ;  /* 0x000000ffff267224 */ /* 0x000fe200078e000c */
[----:B------:R-:W-:Y:S01]  /*ea30*/  MOV R4, 0xea60 ;  /* 0x0000ea6000047802 */ /* 0x000fe20000000f00 */
[----:B------:R-:W-:-:S07]  /*ea40*/  IMAD.MOV.U32 R39, RZ, RZ, R13 ;  /* 0x000000ffff277224 */ /* 0x000fce00078e000d */
[----:B------:R-:W-:Y:S05]  /*ea50*/  CALL.REL.NOINC `($__internal_0_$__cuda_sm20_div_rn_f64_full) ;  /* 0x0000000800487944 */ /* 0x000fea0003c00000 */
.L_x_419:
[----:B------:R-:W-:Y:S05]  /*ea60*/  BSYNC.RECONVERGENT B2 ;  /* 0x0000000000027941 */ /* 0x000fea0003800200 */
.L_x_418:
        /* <DEDUP_REMOVED lines=27> */
.L_x_423:
[----:B------:R-:W-:Y:S05]  /*ec20*/  BSYNC.RECONVERGENT B5 ;  /* 0x0000000000057941 */ /* 0x000fea0003800200 */
.L_x_422:
[----:B------:R-:W-:-:S07]  /*ec30*/  VIADD R0, R0, 0x1 ;  /* 0x0000000100007836 */ /* 0x000fce0000000000 */
.L_x_421:
[----:B------:R-:W-:Y:S05]  /*ec40*/  BSYNC.RECONVERGENT B4 ;  /* 0x0000000000047941 */ /* 0x000fea0003800200 */
.L_x_420:
        /* <DEDUP_REMOVED lines=10> */
[----:B------:R-:W-:Y:S01]  /*ecf0*/  VIADD R5, R5, 0x200 ;  /* 0x0000020005057836 */ /* 0x000fe20000000000 */
[----:B------:R-:W-:Y:S01]  /*ed00*/  ISETP.NE.U32.AND P0, PT, R4, 0x1, PT ;  /* 0x000000010400780c */ /* 0x000fe20003f05070 */
[----:B------:R-:W-:Y:S01]  /*ed10*/  IMAD.MOV.U32 R4, RZ, RZ, 0x3da8ff83 ;  /* 0x3da8ff83ff047424 */ /* 0x000fe200078e00ff */
[----:B------:R-:W-:-:S02]  /*ed20*/  IADD3 R8, P1, PT, R8, 0x800, RZ ;  /* 0x0000080008087810 */ /* 0x000fc40007f3e0ff */
[----:B------:R-:W-:Y:S02]  /*ed30*/  FSEL R28, R28, -8.06006814911005101289e+34, !P0 ;  /* 0xf9785eba1c1c7808 */ /* 0x000fe40004000000 */
[----:B------:R-:W-:Y:S01]  /*ed40*/  FSEL R29, -R4, 0.11223486810922622681, !P0 ;  /* 0x3de5db65041d7808 */ /* 0x000fe20004000100 */
[----:B------:R-:W-:Y:S01]  /*ed50*/  IMAD.X R9, RZ, RZ, R9, P1 ;  /* 0x000000ffff097224 */ /* 0x000fe200008e0609 */
[----:B------:R-:W-:-:S05]  /*ed60*/  IADD3 R10, P2, PT, R10, 0x800, RZ ;  /* 0x000008000a0a7810 */ /* 0x000fca0007f5e0ff */
[----:B------:R-:W-:Y:S01]  /*ed70*/  IMAD.X R11, RZ, RZ, R11, P2 ;  /* 0x000000ffff0b7224 */ /* 0x000fe200010e060b */
        /* <DEDUP_REMOVED lines=17> */
.L_x_413:
[----:B01----:R-:W-:Y:S05]  /*ee90*/  BSYNC.RECONVERGENT B3 ;  /* 0x0000000000037941 */ /* 0x003fea0003800200 */
.L_x_328:
[----:B------:R-:W0:Y:S01]  /*eea0*/  S2R R10, SR_LANEID ;  /* 0x00000000000a7919 */ /* 0x000e220000000000 */
[----:B------:R-:W-:Y:S04]  /*eeb0*/  SHFL.DOWN PT, R2, R32, 0x1, 0x1f ;  /* 0x08201f0020027f89 */ /* 0x000fe800000e0000 */
[----:B------:R-:W1:Y:S01]  /*eec0*/  SHFL.DOWN PT, R3, R33, 0x1, 0x1f ;  /* 0x08201f0021037f89 */ /* 0x000e6200000e0000 */
[----:B------:R-:W2:Y:S01]  /*eed0*/  S2R R0, SR_TID.X ;  /* 0x0000000000007919 */ /* 0x000ea20000002100 */
        /* <DEDUP_REMOVED lines=21> */
[----:B--2---:R-:W-:Y:S01]  /*f030*/  @!P1 SHF.R.U32.HI R6, RZ, 0x2, R0 ;  /* 0x00000002ff069819 */ /* 0x004fe20000011600 */
[----:B------:R-:W0:Y:S01]  /*f040*/  SHFL.DOWN PT, R3, R9, 0x8, 0x1f ;  /* 0x09001f0009037f89 */ /* 0x000e2200000e0000 */
[----:B-1----:R-:W-:-:S02]  /*f050*/  @!P1 LEA R7, R12, R7, 0x18 ;  /* 0x000000070c079211 */ /* 0x002fc400078ec0ff */
[----:B------:R-:W-:-:S05]  /*f060*/  @!P1 LOP3.LUT R6, R6, 0xf8, RZ, 0xc0, !PT ;  /* 0x000000f806069812 */ /* 0x000fca00078ec0ff */
[----:B------:R-:W-:Y:S01]  /*f070*/  @!P1 IMAD.IADD R7, R6, 0x1, R7 ;  /* 0x0000000106079824 */ /* 0x000fe200078e0207 */
[----:B0-----:R-:W-:-:S10]  /*f080*/  DADD R2, R2, R8 ;  /* 0x0000000002027229 */ /* 0x001fd40000000008 */
[----:B------:R-:W-:Y:S02]  /*f090*/  FSEL R4, R8, R2, P0 ;  /* 0x0000000208047208 */ /* 0x000fe40000000000 */
[----:B------:R-:W-:Y:S02]  /*f0a0*/  FSEL R5, R9, R3, P0 ;  /* 0x0000000309057208 */ /* 0x000fe40000000000 */
[----:B------:R-:W-:Y:S01]  /*f0b0*/  ISETP.NE.AND P0, PT, R0, RZ, PT ;  /* 0x000000ff0000720c */ /* 0x000fe20003f05270 */
[----:B------:R-:W-:Y:S04]  /*f0c0*/  SHFL.DOWN PT, R2, R4, 0x10, 0x1f ;  /* 0x0a001f0004027f89 */ /* 0x000fe800000e0000 */
[----:B------:R-:W0:Y:S02]  /*f0d0*/  SHFL.DOWN PT, R3, R5, 0x10, 0x1f ;  /* 0x0a001f0005037f89 */ /* 0x000e2400000e0000 */
        /* <DEDUP_REMOVED lines=14> */
[----:B------:R-:W2:Y:S04]  /*f1c0*/  LDS.128 R12, [UR4+0x30] ;  /* 0x00003004ff0c7984 */ /* 0x000ea80008000c00 */
[----:B------:R-:W3:Y:S01]  /*f1d0*/  LDS.128 R16, [UR4+0x40] ;  /* 0x00004004ff107984 */ /* 0x000ee20008000c00 */
[----:B0-----:R-:W-:-:S08]  /*f1e0*/  DADD R4, R2, R4 ;  /* 0x0000000002047229 */ /* 0x001fd00000000004 */
[----:B-1----:R-:W-:-:S08]  /*f1f0*/  DADD R4, R4, R8 ;  /* 0x0000000004047229 */ /* 0x002fd00000000008 */
        /* <DEDUP_REMOVED lines=16> */
[----:B------:R-:W-:-:S11]  /*f300*/  DADD R2, R4, R10 ;  /* 0x0000000004027229 */ /* 0x000fd6000000000a */
.L_x_245:
[----:B------:R-:W-:Y:S05]  /*f310*/  BSYNC.RECONVERGENT B0 ;  /* 0x0000000000007941 */ /* 0x000fea0003800200 */
.L_x_217:
[----:B------:R-:W-:Y:S05]  /*f320*/  @P0 EXIT ;  /* 0x000000000000094d */ /* 0x000fea0003800000 */
[----:B01----:R-:W0:Y:S01]  /*f330*/  S2R R7, SR_CTAID.X ;  /* 0x0000000000077919 */ /* 0x003e220000002500 */
[----:B------:R-:W0:Y:S02]  /*f340*/  LDC.64 R4, c[0x0][0x390] ;  /* 0x0000e400ff047b82 */ /* 0x000e240000000a00 */
[----:B0-----:R-:W-:-:S05]  /*f350*/  IMAD.WIDE.U32 R4, R7, 0x8, R4 ;  /* 0x0000000807047825 */ /* 0x001fca00078e0004 */
[----:B------:R-:W-:Y:S01]  /*f360*/  STG.E.64 desc[UR6][R4.64], R2 ;  /* 0x0000000204007986 */ /* 0x000fe2000c101b06 */
[----:B------:R-:W-:Y:S05]  /*f370*/  EXIT ;  /* 0x000000000000794d */ /* 0x000fea0003800000 */
        .weak           $__internal_0_$__cuda_sm20_div_rn_f64_full
        .type           $__internal_0_$__cuda_sm20_div_rn_f64_full,@function
        .size           $__internal_0_$__cuda_sm20_div_rn_f64_full,($_ZN3cub18CUB_300001_SM_10006detail6reduce18DeviceReduceKernelINS2_10policy_hubIdyN4cuda3std3__44plusIdEEE10Policy1000EN6thrust24THRUST_300001_SM_1000_NS12zip_iteratorINS7_5tupleIJNSD_6detail15normal_iteratorINSD_10device_ptrIiEEEESK_EEEEEyS9_d4simpEEvT0_PT3_T1_NS0_13GridEvenShareISR_EET2_T4_$__internal_trig_reduction_slowpathd - $__internal_0_$__cuda_sm20_div_rn_f64_full)
$__internal_0_$__cuda_sm20_div_rn_f64_full:
[C---:B------:R-:W-:Y:S01]  /*f380*/  FSETP.GEU.AND P0, PT, |R3|.reuse, 1.469367938527859385e-39, PT ;  /* 0x001000000300780b */ /* 0x040fe20003f0e200 */
[----:B------:R-:W-:Y:S01]  /*f390*/  IMAD.U32 R24, RZ, RZ, UR4 ;  /* 0x00000004ff187e24 */ /* 0x000fe2000f8e00ff */
[C---:B------:R-:W-:Y:S01]  /*f3a0*/  LOP3.LUT R6, R3.reuse, 0x800fffff, RZ, 0xc0, !PT ;  /* 0x800fffff03067812 */ /* 0x040fe200078ec0ff */
[----:B------:R-:W-:Y:S01]  /*f3b0*/  IMAD.MOV.U32 R25, RZ, RZ, R3 ;  /* 0x000000ffff197224 */ /* 0x000fe200078e0003 */
[----:B------:R-:W-:Y:S01]  /*f3c0*/  LOP3.LUT R23, R3, 0x7ff00000, RZ, 0xc0, !PT ;  /* 0x7ff0000003177812 */ /* 0x000fe200078ec0ff */
[----:B------:R-:W-:Y:S01]  /*f3d0*/  IMAD.U32 R26, RZ, RZ, UR4 ;  /* 0x00000004ff1a7e24 */ /* 0x000fe2000f8e00ff */
[----:B------:R-:W-:Y:S01]  /*f3e0*/  LOP3.LUT R27, R6, 0x3ff00000, RZ, 0xfc, !PT ;  /* 0x3ff00000061b7812 */ /* 0x000fe200078efcff */
[----:B------:R-:W-:Y:S01]  /*f3f0*/  IMAD.MOV.U32 R43, RZ, RZ, R39 ;  /* 0x000000ffff2b7224 */ /* 0x000fe200078e0027 */
[----:B------:R-:W-:Y:S01]  /*f400*/  BSSY.RECONVERGENT B1, `(.L_x_425) ;  /* 0x0000058000017945 */ /* 0x000fe20003800200 */
[----:B------:R-:W-:Y:S02]  /*f410*/  IMAD.MOV.U32 R30, RZ, RZ, 0x1 ;  /* 0x00000001ff1e7424 */ /* 0x000fe400078e00ff */
[----:B------:R-:W-:Y:S01]  /*f420*/  IMAD.MOV.U32 R42, RZ, RZ, R38 ;  /* 0x000000ffff2a7224 */ /* 0x000fe200078e0026 */
[C---:B------:R-:W-:Y:S01]  /*f430*/  FSETP.GEU.AND P2, PT, |R43|.reuse, 1.469367938527859385e-39, PT ;  /* 0x001000002b00780b */ /* 0x040fe20003f4e200 */
[----:B------:R-:W-:Y:S01]  /*f440*/  @!P0 DMUL R26, R24, 8.98846567431157953865e+307 ;  /* 0x7fe00000181a8828 */ /* 0x000fe20000000000 */
[----:B------:R-:W-:Y:S01]  /*f450*/  LOP3.LUT R6, R43, 0x7ff00000, RZ, 0xc0, !PT ;  /* 0x7ff000002b067812 */ /* 0x000fe200078ec0ff */
[----:B------:R-:W-:-:S03]  /*f460*/  IMAD.MOV.U32 R20, RZ, RZ, 0x1ca00000 ;  /* 0x1ca00000ff147424 */ /* 0x000fc600078e00ff */
[----:B------:R-:W-:Y:S01]  /*f470*/  ISETP.GE.U32.AND P1, PT, R6, R23, PT ;  /* 0x000000170600720c */ /* 0x000fe20003f26070 */
[----:B------:R-:W0:Y:S03]  /*f480*/  MUFU.RCP64H R31, R27 ;  /* 0x0000001b001f7308 */ /* 0x000e260000001800 */
[----:B------:R-:W-:Y:S02]  /*f490*/  SEL R22, R20, 0x63400000, !P1 ;  /* 0x6340000014167807 */ /* 0x000fe40004800000 */
[----:B------:R-:W-:Y:S01]  /*f4a0*/  @!P0 LOP3.LUT R23, R27, 0x7ff00000, RZ, 0xc0, !PT ;  /* 0x7ff000001b178812 */ /* 0x000fe200078ec0ff */
[----:B------:R-:W-:Y:S01]  /*f4b0*/  @!P2 IMAD.MOV.U32 R44, RZ, RZ, RZ ;  /* 0x000000ffff2ca224 */ /* 0x000fe200078e00ff */
[----:B------:R-:W-:-:S04]  /*f4c0*/  @!P2 LOP3.LUT R21, R25, 0x7ff00000, RZ, 0xc0, !PT ;  /* 0x7ff000001915a812 */ /* 0x000fc800078ec0ff */
[----:B------:R-:W-:-:S04]  /*f4d0*/  @!P2 ISETP.GE.U32.AND P3, PT, R6, R21, PT ;  /* 0x000000150600a20c */ /* 0x000fc80003f66070 */
[----:B------:R-:W-:Y:S01]  /*f4e0*/  @!P2 SEL R21, R20, 0x63400000, !P3 ;  /* 0x634000001415a807 */ /* 0x000fe20005800000 */
[----:B0-----:R-:W-:-:S03]  /*f4f0*/  DFMA R38, R30, -R26, 1 ;  /* 0x3ff000001e26742b */ /* 0x001fc6000000081a */
[----:B------:R-:W-:-:S04]  /*f500*/  @!P2 LOP3.LUT R21, R21, 0x80000000, R43, 0xf8, !PT ;  /* 0x800000001515a812 */ /* 0x000fc800078ef82b */
[----:B------:R-:W-:Y:S01]  /*f510*/  @!P2 LOP3.LUT R45, R21, 0x100000, RZ, 0xfc, !PT ;  /* 0x00100000152da812 */ /* 0x000fe200078efcff */
[----:B------:R-:W-:-:S08]  /*f520*/  DFMA R38, R38, R38, R38 ;  /* 0x000000262626722b */ /* 0x000fd00000000026 */
[----:B------:R-:W-:Y:S01]  /*f530*/  DFMA R30, R30, R38, R30 ;  /* 0x000000261e1e722b */ /* 0x000fe2000000001e */
[----:B------:R-:W-:Y:S01]  /*f540*/  LOP3.LUT R39, R22, 0x800fffff, R43, 0xf8, !PT ;  /* 0x800fffff16277812 */ /* 0x000fe200078ef82b */
[----:B------:R-:W-:Y:S02]  /*f550*/  IMAD.MOV.U32 R38, RZ, RZ, R42 ;  /* 0x000000ffff267224 */ /* 0x000fe400078e002a */
[----:B------:R-:W-:-:S04]  /*f560*/  IMAD.MOV.U32 R22, RZ, RZ, R6 ;  /* 0x000000ffff167224 */ /* 0x000fc800078e0006 */
[----:B------:R-:W-:Y:S02]  /*f570*/  DFMA R46, R30, -R26, 1 ;  /* 0x3ff000001e2e742b */ /* 0x000fe4000000081a */
[----:B------:R-:W-:-:S06]  /*f580*/  @!P2 DFMA R38, R38, 2, -R44 ;  /* 0x400000002626a82b */ /* 0x000fcc000000082c */
[----:B------:R-:W-:-:S04]  /*f590*/  DFMA R46, R30, R46, R30 ;  /* 0x0000002e1e2e722b */ /* 0x000fc8000000001e */
[----:B------:R-:W-:-:S04]  /*f5a0*/  @!P2 LOP3.LUT R22, R39, 0x7ff00000, RZ, 0xc0, !PT ;  /* 0x7ff000002716a812 */ /* 0x000fc800078ec0ff */
[----:B------:R-:W-:Y:S01]  /*f5b0*/  DMUL R44, R46, R38 ;  /* 0x000000262e2c7228 */ /* 0x000fe20000000000 */
[----:B------:R-:W-:-:S05]  /*f5c0*/  VIADD R21, R22, 0xffffffff ;  /* 0xffffffff16157836 */ /* 0x000fca0000000000 */
[----:B------:R-:W-:Y:S01]  /*f5d0*/  ISETP.GT.U32.AND P0, PT, R21, 0x7feffffe, PT ;  /* 0x7feffffe1500780c */ /* 0x000fe20003f04070 */
[----:B------:R-:W-:Y:S01]  /*f5e0*/  VIADD R21, R23, 0xffffffff ;  /* 0xffffffff17157836 */ /* 0x000fe20000000000 */
[----:B------:R-:W-:-:S04]  /*f5f0*/  DFMA R30, R44, -R26, R38 ;  /* 0x8000001a2c1e722b */ /* 0x000fc80000000026 */
[----:B------:R-:W-:-:S04]  /*f600*/  ISETP.GT.U32.OR P0, PT, R21, 0x7feffffe, P0 ;  /* 0x7feffffe1500780c */ /* 0x000fc80000704470 */
[----:B------:R-:W-:-:S09]  /*f610*/  DFMA R30, R46, R30, R44 ;  /* 0x0000001e2e1e722b */ /* 0x000fd2000000002c */
[----:B------:R-:W-:Y:S05]  /*f620*/  @P0 BRA `(.L_x_426) ;  /* 0x0000000000740947 */ /* 0x000fea0003800000 */
[----:B------:R-:W-:-:S04]  /*f630*/  LOP3.LUT R21, R25, 0x7ff00000, RZ, 0xc0, !PT ;  /* 0x7ff0000019157812 */ /* 0x000fc800078ec0ff */
[CC--:B------:R-:W-:Y:S02]  /*f640*/  VIADDMNMX R22, R6.reuse, -R21.reuse, 0xb9600000, !PT ;  /* 0xb960000006167446 */ /* 0x0c0fe40007800915 */
[----:B------:R-:W-:Y:S02]  /*f650*/  ISETP.GE.U32.AND P0, PT, R6, R21, PT ;  /* 0x000000150600720c */ /* 0x000fe40003f06070 */
[----:B------:R-:W-:Y:S02]  /*f660*/  VIMNMX R22, PT, PT, R22, 0x46a00000, PT ;  /* 0x46a0000016167848 */ /* 0x000fe40003fe0100 */
[----:B------:R-:W-:-:S05]  /*f670*/  SEL R21, R20, 0x63400000, !P0 ;  /* 0x6340000014157807 */ /* 0x000fca0004000000 */
[----:B------:R-:W-:Y:S02]  /*f680*/  IMAD.IADD R21, R22, 0x1, -R21 ;  /* 0x0000000116157824 */ /* 0x000fe400078e0a15 */
[----:B------:R-:W-:Y:S02]  /*f690*/  IMAD.MOV.U32 R22, RZ, RZ, RZ ;  /* 0x000000ffff167224 */ /* 0x000fe400078e00ff */
[----:B------:R-:W-:-:S06]  /*f6a0*/  VIADD R23, R21, 0x7fe00000 ;  /* 0x7fe0000015177836 */ /* 0x000fcc0000000000 */
[----:B------:R-:W-:-:S10]  /*f6b0*/  DMUL R44, R30, R22 ;  /* 0x000000161e2c7228 */ /* 0x000fd40000000000 */
[----:B------:R-:W-:-:S13]  /*f6c0*/  FSETP.GTU.AND P0, PT, |R45|, 1.469367938527859385e-39, PT ;  /* 0x001000002d00780b */ /* 0x000fda0003f0c200 */
[----:B------:R-:W-:Y:S05]  /*f6d0*/  @P0 BRA `(.L_x_427) ;  /* 0x0000000000a80947 */ /* 0x000fea0003800000 */
[----:B------:R-:W-:Y:S01]  /*f6e0*/  DFMA R26, R30, -R26, R38 ;  /* 0x8000001a1e1a722b */ /* 0x000fe20000000026 */
[----:B------:R-:W-:-:S09]  /*f6f0*/  IMAD.MOV.U32 R24, RZ, RZ, RZ ;  /* 0x000000ffff187224 */ /* 0x000fd200078e00ff */
[C---:B------:R-:W-:Y:S02]  /*f700*/  FSETP.NEU.AND P0, PT, R27.reuse, RZ, PT ;  /* 0x000000ff1b00720b */ /* 0x040fe40003f0d000 */
[----:B------:R-:W-:-:S04]  /*f710*/  LOP3.LUT R6, R27, 0x80000000, R25, 0x48, !PT ;  /* 0x800000001b067812 */ /* 0x000fc800078e4819 */
[----:B------:R-:W-:-:S07]  /*f720*/  LOP3.LUT R25, R6, R23, RZ, 0xfc, !PT ;  /* 0x0000001706197212 */ /* 0x000fce00078efcff */
[----:B------:R-:W-:Y:S05]  /*f730*/  @!P0 BRA `(.L_x_427) ;  /* 0x0000000000908947 */ /* 0x000fea0003800000 */
[----:B------:R-:W-:Y:S01]  /*f740*/  IMAD.MOV R23, RZ, RZ, -R21 ;  /* 0x000000ffff177224 */ /* 0x000fe200078e0a15 */
[----:B------:R-:W-:Y:S01]  /*f750*/  IADD3 R21, PT, PT, -R21, -0x43300000, RZ ;  /* 0xbcd0000015157810 */ /* 0x000fe20007ffe1ff */
[----:B------:R-:W-:-:S06]  /*f760*/  IMAD.MOV.U32 R22, RZ, RZ, RZ ;  /* 0x000000ffff167224 */ /* 0x000fcc00078e00ff */
[----:B------:R-:W-:Y:S02]  /*f770*/  DFMA R22, R44, -R22, R30 ;  /* 0x800000162c16722b */ /* 0x000fe4000000001e */
[----:B------:R-:W-:-:S08]  /*f780*/  DMUL.RP R30, R30, R24 ;  /* 0x000000181e1e7228 */ /* 0x000fd00000008000 */
[----:B------:R-:W-:Y:S02]  /*f790*/  FSETP.NEU.AND P0, PT, |R23|, R21, PT ;  /* 0x000000151700720b */ /* 0x000fe40003f0d200 */
[----:B------:R-:W-:Y:S02]  /*f7a0*/  LOP3.LUT R6, R31, R6, RZ, 0x3c, !PT ;  /* 0x000000061f067212 */ /* 0x000fe400078e3cff */
[----:B------:R-:W-:Y:S02]  /*f7b0*/  FSEL R20, R30, R44, !P0 ;  /* 0x0000002c1e147208 */ /* 0x000fe40004000000 */
[----:B------:R-:W-:-:S03]  /*f7c0*/  FSEL R21, R6, R45, !P0 ;  /* 0x0000002d06157208 */ /* 0x000fc60004000000 */
[----:B------:R-:W-:Y:S02]  /*f7d0*/  IMAD.MOV.U32 R44, RZ, RZ, R20 ;  /* 0x000000ffff2c7224 */ /* 0x000fe400078e0014 */
[----:B------:R-:W-:Y:S01]  /*f7e0*/  IMAD.MOV.U32 R45, RZ, RZ, R21 ;  /* 0x000000ffff2d7224 */ /* 0x000fe200078e0015 */
[----:B------:R-:W-:Y:S06]  /*f7f0*/  BRA `(.L_x_427) ;  /* 0x0000000000607947 */ /* 0x000fec0003800000 */
.L_x_426:
[----:B------:R-:W-:-:S14]  /*f800*/  DSETP.NAN.AND P0, PT, R42, R42, PT ;  /* 0x0000002a2a00722a */ /* 0x000fdc0003f08000 */
[----:B------:R-:W-:Y:S05]  /*f810*/  @P0 BRA `(.L_x_428) ;  /* 0x00000000004c0947 */ /* 0x000fea0003800000 */
[----:B------:R-:W-:-:S14]  /*f820*/  DSETP.NAN.AND P0, PT, R24, R24, PT ;  /* 0x000000181800722a */ /* 0x000fdc0003f08000 */
[----:B------:R-:W-:Y:S05]  /*f830*/  @P0 BRA `(.L_x_429) ;  /* 0x0000000000340947 */ /* 0x000fea0003800000 */
[----:B------:R-:W-:Y:S01]  /*f840*/  ISETP.NE.AND P0, PT, R22, R23, PT ;  /* 0x000000171600720c */ /* 0x000fe20003f05270 */
[----:B------:R-:W-:Y:S02]  /*f850*/  IMAD.MOV.U32 R44, RZ, RZ, 0x0 ;  /* 0x00000000ff2c7424 */ /* 0x000fe400078e00ff */
[----:B------:R-:W-:-:S10]  /*f860*/  IMAD.MOV.U32 R45, RZ, RZ, -0x80000 ;  /* 0xfff80000ff2d7424 */ /* 0x000fd400078e00ff */
[----:B------:R-:W-:Y:S05]  /*f870*/  @!P0 BRA `(.L_x_427) ;  /* 0x0000000000408947 */ /* 0x000fea0003800000 */
[----:B------:R-:W-:Y:S02]  /*f880*/  ISETP.NE.AND P0, PT, R22, 0x7ff00000, PT ;  /* 0x7ff000001600780c */ /* 0x000fe40003f05270 */
[----:B------:R-:W-:Y:S02]  /*f890*/  LOP3.LUT R21, R43, 0x80000000, R25, 0x48, !PT ;  /* 0x800000002b157812 */ /* 0x000fe400078e4819 */
[----:B------:R-:W-:-:S13]  /*f8a0*/  ISETP.EQ.OR P0, PT, R23, RZ, !P0 ;  /* 0x000000ff1700720c */ /* 0x000fda0004702670 */
[----:B------:R-:W-:Y:S01]  /*f8b0*/  @P0 LOP3.LUT R6, R21, 0x7ff00000, RZ, 0xfc, !PT ;  /* 0x7ff0000015060812 */ /* 0x000fe200078efcff */
[----:B------:R-:W-:Y:S02]  /*f8c0*/  @!P0 IMAD.MOV.U32 R44, RZ, RZ, RZ ;  /* 0x000000ffff2c8224 */ /* 0x000fe400078e00ff */
[----:B------:R-:W-:Y:S02]  /*f8d0*/  @!P0 IMAD.MOV.U32 R45, RZ, RZ, R21 ;  /* 0x000000ffff2d8224 */ /* 0x000fe400078e0015 */
[----:B------:R-:W-:Y:S02]  /*f8e0*/  @P0 IMAD.MOV.U32 R44, RZ, RZ, RZ ;  /* 0x000000ffff2c0224 */ /* 0x000fe400078e00ff */
[----:B------:R-:W-:Y:S01]  /*f8f0*/  @P0 IMAD.MOV.U32 R45, RZ, RZ, R6 ;  /* 0x000000ffff2d0224 */ /* 0x000fe200078e0006 */
[----:B------:R-:W-:Y:S06]  /*f900*/  BRA `(.L_x_427) ;  /* 0x00000000001c7947 */ /* 0x000fec0003800000 */
.L_x_429:
[----:B------:R-:W-:Y:S01]  /*f910*/  LOP3.LUT R21, R25, 0x80000, RZ, 0xfc, !PT ;  /* 0x0008000019157812 */ /* 0x000fe200078efcff */
[----:B------:R-:W-:-:S04]  /*f920*/  IMAD.MOV.U32 R44, RZ, RZ, R24 ;  /* 0x000000ffff2c7224 */ /* 0x000fc800078e0018 */
[----:B------:R-:W-:Y:S01]  /*f930*/  IMAD.MOV.U32 R45, RZ, RZ, R21 ;  /* 0x000000ffff2d7224 */ /* 0x000fe200078e0015 */
[----:B------:R-:W-:Y:S06]  /*f940*/  BRA `(.L_x_427) ;  /* 0x00000000000c7947 */ /* 0x000fec0003800000 */
.L_x_428:
[----:B------:R-:W-:Y:S01]  /*f950*/  LOP3.LUT R21, R43, 0x80000, RZ, 0xfc, !PT ;  /* 0x000800002b157812 */ /* 0x000fe200078efcff */
[----:B------:R-:W-:-:S04]  /*f960*/  IMAD.MOV.U32 R44, RZ, RZ, R42 ;  /* 0x000000ffff2c7224 */ /* 0x000fc800078e002a */
[----:B------:R-:W-:-:S07]  /*f970*/  IMAD.MOV.U32 R45, RZ, RZ, R21 ;  /* 0x000000ffff2d7224 */ /* 0x000fce00078e0015 */
.L_x_427:
[----:B------:R-:W-:Y:S05]  /*f980*/  BSYNC.RECONVERGENT B1 ;  /* 0x0000000000017941 */ /* 0x000fea0003800200 */
.L_x_425:
[----:B------:R-:W-:Y:S02]  /*f990*/  IMAD.MOV.U32 R22, RZ, RZ, R4 ;  /* 0x000000ffff167224 */ /* 0x000fe400078e0004 */
[----:B------:R-:W-:Y:S02]  /*f9a0*/  IMAD.MOV.U32 R23, RZ, RZ, 0x0 ;  /* 0x00000000ff177424 */ /* 0x000fe400078e00ff */
[----:B------:R-:W-:Y:S02]  /*f9b0*/  IMAD.MOV.U32 R20, RZ, RZ, R44 ;  /* 0x000000ffff147224 */ /* 0x000fe400078e002c */
[----:B------:R-:W-:Y:S01]  /*f9c0*/  IMAD.MOV.U32 R21, RZ, RZ, R45 ;  /* 0x000000ffff157224 */ /* 0x000fe200078e002d */
[----:B------:R-:W-:Y:S06]  /*f9d0*/  RET.REL.NODEC R22 `(_ZN3cub18CUB_300001_SM_10006detail6reduce18DeviceReduceKernelINS2_10policy_hubIdyN4cuda3std3__44plusIdEEE10Policy1000EN6thrust24THRUST_300001_SM_1000_NS12zip_iteratorINS7_5tupleIJNSD_6detail15normal_iteratorINSD_10device_ptrIiEEEESK_EEEEEyS9_d4simpEEvT0_PT3_T1_NS0_13GridEvenShareISR_EET2_T4_) ;  /* 0xffffff0416887950 */ /* 0x000fec0003c3ffff */
        .type           $_ZN3cub18CUB_300001_SM_10006detail6reduce18DeviceReduceKernelINS2_10policy_hubIdyN4cuda3std3__44plusIdEEE10Policy1000EN6thrust24THRUST_300001_SM_1000_NS12zip_iteratorINS7_5tupleIJNSD_6detail15normal_iteratorINSD_10device_ptrIiEEEESK_EEEEEyS9_d4simpEEvT0_PT3_T1_NS0_13GridEvenShareISR_EET2_T4_$__internal_trig_reduction_slowpathd,@function
        .size           $_ZN3cub18CUB_300001_SM_10006detail6reduce18DeviceReduceKernelINS2_10policy_hubIdyN4cuda3std3__44plusIdEEE10Policy1000EN6thrust24THRUST_300001_SM_1000_NS12zip_iteratorINS7_5tupleIJNSD_6detail15normal_iteratorINSD_10device_ptrIiEEEESK_EEEEEyS9_d4simpEEvT0_PT3_T1_NS0_13GridEvenShareISR_EET2_T4_$__internal_trig_reduction_slowpathd,(.L_x_1185 - $_ZN3cub18CUB_300001_SM_10006detail6reduce18DeviceReduceKernelINS2_10policy_hubIdyN4cuda3std3__44plusIdEEE10Policy1000EN6thrust24THRUST_300001_SM_1000_NS12zip_iteratorINS7_5tupleIJNSD_6detail15normal_iteratorINSD_10device_ptrIiEEEESK_EEEEEyS9_d4simpEEvT0_PT3_T1_NS0_13GridEvenShareISR_EET2_T4_$__internal_trig_reduction_slowpathd)
$_ZN3cub18CUB_300001_SM_10006detail6reduce18DeviceReduceKernelINS2_10policy_hubIdyN4cuda3std3__44plusIdEEE10Policy1000EN6thrust24THRUST_300001_SM_1000_NS12zip_iteratorINS7_5tupleIJNSD_6detail15normal_iteratorINSD_10device_ptrIiEEEESK_EEEEEyS9_d4simpEEvT0_PT3_T1_NS0_13GridEvenShareISR_EET2_T4_$__internal_trig_reduction_slowpathd:
[----:B------:R-:W-:Y:S01]  /*f9e0*/  SHF.R.U32.HI R45, RZ, 0x14, R43 ;  /* 0x00000014ff2d7819 */ /* 0x000fe2000001162b */
[----:B------:R-:W-:-:S03]  /*f9f0*/  IMAD.MOV.U32 R20, RZ, RZ, RZ ;  /* 0x000000ffff147224 */ /* 0x000fc600078e00ff */
[----:B------:R-:W-:-:S04]  /*fa00*/  LOP3.LUT R4, R45, 0x7ff, RZ, 0xc0, !PT ;  /* 0x000007ff2d047812 */ /* 0x000fc800078ec0ff */
[----:B------:R-:W-:-:S13]  /*fa10*/  ISETP.NE.AND P0, PT, R4, 0x7ff, PT ;  /* 0x000007ff0400780c */ /* 0x000fda0003f05270 */
[----:B------:R-:W-:Y:S05]  /*fa20*/  @!P0 BRA `(.L_x_430) ;  /* 0x0000000800488947 */ /* 0x000fea0003800000 */
[----:B------:R-:W-:Y:S01]  /*fa30*/  VIADD R20, R4, 0xfffffc00 ;  /* 0xfffffc0004147836 */ /* 0x000fe20000000000 */
[----:B------:R-:W-:Y:S01]  /*fa40*/  BSSY.RECONVERGENT B1, `(.L_x_431) ;  /* 0x000002f000017945 */ /* 0x000fe20003800200 */
[----:B------:R-:W-:-:S03]  /*fa50*/  CS2R R50, SRZ ;  /* 0x0000000000327805 */ /* 0x000fc6000001ff00 */
[----:B------:R-:W-:Y:S02]  /*fa60*/  SHF.R.U32.HI R4, RZ, 0x6, R20 ;  /* 0x00000006ff047819 */ /* 0x000fe40000011614 */
[----:B------:R-:W-:Y:S02]  /*fa70*/  ISETP.GE.U32.AND P0, PT, R20, 0x80, PT ;  /* 0x000000801400780c */ /* 0x000fe40003f06070 */
[C---:B------:R-:W-:Y:S02]  /*fa80*/  IADD3 R21, PT, PT, -R4.reuse, 0x13, RZ ;  /* 0x0000001304157810 */ /* 0x040fe40007ffe1ff */
[----:B------:R-:W-:Y:S02]  /*fa90*/  IADD3 R20, PT, PT, -R4, 0xf, RZ ;  /* 0x0000000f04147810 */ /* 0x000fe40007ffe1ff */
[----:B------:R-:W-:-:S04]  /*faa0*/  SEL R21, R21, 0x12, P0 ;  /* 0x0000001215157807 */ /* 0x000fc80000000000 */
[----:B------:R-:W-:-:S13]  /*fab0*/  ISETP.GE.AND P0, PT, R20, R21, PT ;  /* 0x000000151400720c */ /* 0x000fda0003f06270 */
[----:B------:R-:W-:Y:S05]  /*fac0*/  @P0 BRA `(.L_x_432) ;  /* 0x0000000000980947 */ /* 0x000fea0003800000 */
[----:B------:R-:W0:Y:S01]  /*fad0*/  LDC.64 R46, c[0x0][0x358] ;  /* 0x0000d600ff2e7b82 */ /* 0x000e220000000a00 */
[C---:B------:R-:W-:Y:S01]  /*fae0*/  SHF.L.U64.HI R23, R6.reuse, 0xb, R43 ;  /* 0x0000000b06177819 */ /* 0x040fe2000001022b */
[----:B------:R-:W-:Y:S01]  /*faf0*/  BSSY.RECONVERGENT B2, `(.L_x_433) ;  /* 0x0000022000027945 */ /* 0x000fe20003800200 */
[----:B------:R-:W-:Y:S01]  /*fb00*/  IMAD.SHL.U32 R6, R6, 0x800, RZ ;  /* 0x0000080006067824 */ /* 0x000fe200078e00ff */
[----:B------:R-:W-:Y:S01]  /*fb10*/  IADD3 R22, PT, PT, RZ, -R4, -R21 ;  /* 0x80000004ff167210 */ /* 0x000fe20007ffe815 */
[----:B------:R-:W-:Y:S01]  /*fb20*/  IMAD.MOV.U32 R24, RZ, RZ, RZ ;  /* 0x000000ffff187224 */ /* 0x000fe200078e00ff */
[----:B------:R-:W-:Y:S02]  /*fb30*/  LOP3.LUT R23, R23, 0x80000000, RZ, 0xfc, !PT ;  /* 0x8000000017177812 */ /* 0x000fe400078efcff */
[----:B------:R-:W-:-:S07]  /*fb40*/  CS2R R50, SRZ ;  /* 0x0000000000327805 */ /* 0x000fce000001ff00 */
.L_x_434:
[----:B------:R-:W1:Y:S01]  /*fb50*/  LDC.64 R26, c[0x4][0x158] ;  /* 0x01005600ff1a7b82 */ /* 0x000e620000000a00 */
[----:B0-----:R-:W-:Y:S02]  /*fb60*/  R2UR UR18, R46 ;  /* 0x000000002e1272ca */ /* 0x001fe400000e0000 */
[----:B------:R-:W-:Y:S01]  /*fb70*/  R2UR UR19, R47 ;  /* 0x000000002f1372ca */ /* 0x000fe200000e0000 */
[----:B-1----:R-:W-:-:S12]  /*fb80*/  IMAD.WIDE R48, R20, 0x8, R26 ;  /* 0x0000000814307825 */ /* 0x002fd800078e021a */
[----:B------:R-:W2:Y:S01]  /*fb90*/  LDG.E.64.CONSTANT R48, desc[UR18][R48.64] ;  /* 0x0000001230307981 */ /* 0x000ea2000c1e9b00 */
[----:B------:R-:W-:Y:S02]  /*fba0*/  VIADD R22, R22, 0x1 ;  /* 0x0000000116167836 */ /* 0x000fe40000000000 */
[C---:B------:R-:W-:Y:S02]  /*fbb0*/  IMAD R31, R24.reuse, 0x8, R1 ;  /* 0x00000008181f7824 */ /* 0x040fe400078e0201 */
[----:B------:R-:W-:Y:S02]  /*fbc0*/  VIADD R24, R24, 0x1 ;  /* 0x0000000118187836 */ /* 0x000fe40000000000 */
[----:B------:R-:W-:Y:S02]  /*fbd0*/  VIADD R20, R20, 0x1 ;  /* 0x0000000114147836 */ /* 0x000fe40000000000 */
[----:B--2---:R-:W-:-:S04]  /*fbe0*/  IMAD.WIDE.U32 R50, P2, R48, R6, R50 ;  /* 0x0000000630327225 */ /* 0x004fc80007840032 */
[-C--:B------:R-:W-:Y:S02]  /*fbf0*/  IMAD R25, R48, R23.reuse, RZ ;  /* 0x0000001730197224 */ /* 0x080fe400078e02ff */
[C---:B------:R-:W-:Y:S02]  /*fc00*/  IMAD R26, R49.reuse, R6, RZ ;  /* 0x00000006311a7224 */ /* 0x040fe400078e02ff */
[----:B------:R-:W-:Y:S01]  /*fc10*/  IMAD R27, R49, R23, RZ ;  /* 0x00000017311b7224 */ /* 0x000fe200078e02ff */
[----:B------:R-:W-:-:S04]  /*fc20*/  IADD3 R25, P0, PT, R25, R51, RZ ;  /* 0x0000003319197210 */ /* 0x000fc80007f1e0ff */
[----:B------:R-:W-:Y:S01]  /*fc30*/  IADD3 R51, P1, PT, R26, R25, RZ ;  /* 0x000000191a337210 */ /* 0x000fe20007f3e0ff */
[----:B------:R-:W-:-:S04]  /*fc40*/  IMAD.HI.U32 R26, R48, R23, RZ ;  /* 0x00000017301a7227 */ /* 0x000fc800078e00ff */
[----:B------:R-:W-:Y:S01]  /*fc50*/  IMAD.X R26, RZ, RZ, R26, P2 ;  /* 0x000000ffff1a7224 */ /* 0x000fe200010e061a */
[----:B------:R0:W-:Y:S01]  /*fc60*/  STL.64 [R31], R50 ;  /* 0x000000321f007387 */ /* 0x0001e20000100a00 */
[----:B------:R-:W-:-:S05]  /*fc70*/  IMAD.HI.U32 R25, R49, R6, RZ ;  /* 0x0000000631197227 */ /* 0x000fca00078e00ff */
[----:B------:R-:W-:Y:S01]  /*fc80*/  IADD3.X R26, P0, PT, R25, R26, RZ, P0, !PT ;  /* 0x0000001a191a7210 */ /* 0x000fe2000071e4ff */
[----:B------:R-:W-:-:S03]  /*fc90*/  IMAD.HI.U32 R25, R49, R23, RZ ;  /* 0x0000001731197227 */ /* 0x000fc600078e00ff */
[----:B------:R-:W-:Y:S01]  /*fca0*/  IADD3.X R26, P1, PT, R27, R26, RZ, P1, !PT ;  /* 0x0000001a1b1a7210 */ /* 0x000fe20000f3e4ff */
[----:B------:R-:W-:Y:S01]  /*fcb0*/  IMAD.X R25, RZ, RZ, R25, P0 ;  /* 0x000000ffff197224 */ /* 0x000fe200000e0619 */
[----:B------:R-:W-:-:S03]  /*fcc0*/  ISETP.NE.AND P0, PT, R22, -0xf, PT ;  /* 0xfffffff11600780c */ /* 0x000fc60003f05270 */
[----:B------:R-:W-:Y:S02]  /*fcd0*/  IMAD.X R27, RZ, RZ, R25, P1 ;  /* 0x000000ffff1b7224 */ /* 0x000fe400008e0619 */
[----:B0-----:R-:W-:Y:S02]  /*fce0*/  IMAD.MOV.U32 R50, RZ, RZ, R26 ;  /* 0x000000ffff327224 */ /* 0x001fe400078e001a */
[----:B------:R-:W-:-:S06]  /*fcf0*/  IMAD.MOV.U32 R51, RZ, RZ, R27 ;  /* 0x000000ffff337224 */ /* 0x000fcc00078e001b */
[----:B------:R-:W-:Y:S05]  /*fd00*/  @P0 BRA `(.L_x_434) ;  /* 0xfffffffc00900947 */ /* 0x000fea000383ffff */
[----:B------:R-:W-:Y:S05]  /*fd10*/  BSYNC.RECONVERGENT B2 ;  /* 0x0000000000027941 */ /* 0x000fea0003800200 */
.L_x_433:
[----:B------:R-:W-:-:S07]  /*fd20*/  IMAD.MOV.U32 R20, RZ, RZ, R21 ;  /* 0x000000ffff147224 */ /* 0x000fce00078e0015 */
.L_x_432:
[----:B------:R-:W-:Y:S05]  /*fd30*/  BSYNC.RECONVERGENT B1 ;  /* 0x0000000000017941 */ /* 0x000fea0003800200 */
.L_x_431:
[----:B------:R-:W-:Y:S01]  /*fd40*/  LOP3.LUT P0, R45, R45, 0x3f, RZ, 0xc0, !PT ;  /* 0x0000003f2d2d7812 */ /* 0x000fe2000780c0ff */
[----:B------:R-:W-:-:S04]  /*fd50*/  IMAD.IADD R4, R4, 0x1, R20 ;  /* 0x0000000104047824 */ /* 0x000fc800078e0214 */
[----:B------:R-:W-:-:S05]  /*fd60*/  IMAD.U32 R24, R4, 0x8, R1 ;  /* 0x0000000804187824 */ /* 0x000fca00078e0001 */
[----:B------:R0:W-:Y:S04]  /*fd70*/  STL.64 [R24+-0x78], R50 ;  /* 0xffff883218007387 */ /* 0x0001e80000100a00 */
[----:B------:R-:W2:Y:S04]  /*fd80*/  @P0 LDL.64 R26, [R1+0x8] ;  /* 0x00000800011a0983 */ /* 0x000ea80000100a00 */
[----:B------:R-:W3:Y:S04]  /*fd90*/  LDL.64 R22, [R1+0x10] ;  /* 0x0000100001167983 */ /* 0x000ee80000100a00 */
[----:B------:R-:W4:Y:S01]  /*fda0*/  LDL.64 R20, [R1+0x18] ;  /* 0x0000180001147983 */ /* 0x000f220000100a00 */
[----:B------:R-:W-:Y:S01]  /*fdb0*/  @P0 LOP3.LUT R4, R45, 0x3f, RZ, 0x3c, !PT ;  /* 0x0000003f2d040812 */ /* 0x000fe200078e3cff */
[----:B------:R-:W-:Y:S01]  /*fdc0*/  BSSY.RECONVERGENT B1, `(.L_x_435) ;  /* 0x0000034000017945 */ /* 0x000fe20003800200 */
[----:B--2---:R-:W-:-:S02]  /*fdd0*/  @P0 SHF.R.U64 R31, R26, 0x1, R27 ;  /* 0x000000011a1f0819 */ /* 0x004fc4000000121b */
[----:B------:R-:W-:Y:S02]  /*fde0*/  @P0 SHF.R.U32.HI R27, RZ, 0x1, R27 ;  /* 0x00000001ff1b0819 */ /* 0x000fe4000001161b */
[CC--:B---3--:R-:W-:Y:S02]  /*fdf0*/  @P0 SHF.L.U32 R26, R22.reuse, R45.reuse, RZ ;  /* 0x0000002d161a0219 */ /* 0x0c8fe400000006ff */
[----:B------:R-:W-:Y:S02]  /*fe00*/  @P0 SHF.R.U64 R31, R31, R4, R27 ;  /* 0x000000041f1f0219 */ /* 0x000fe4000000121b */
[--C-:B------:R-:W-:Y:S02]  /*fe10*/  @P0 SHF.R.U32.HI R25, RZ, 0x1, R23.reuse ;  /* 0x00000001ff190819 */ /* 0x100fe40000011617 */
[C-C-:B------:R-:W-:Y:S02]  /*fe20*/  @P0 SHF.R.U64 R6, R22.reuse, 0x1, R23.reuse ;  /* 0x0000000116060819 */ /* 0x140fe40000001217 */
[----:B0-----:R-:W-:-:S02]  /*fe30*/  @P0 SHF.L.U64.HI R24, R22, R45, R23 ;  /* 0x0000002d16180219 */ /* 0x001fc40000010217 */
[-C--:B------:R-:W-:Y:S02]  /*fe40*/  @P0 SHF.R.U32.HI R27, RZ, R4.reuse, R27 ;  /* 0x00000004ff1b0219 */ /* 0x080fe4000001161b */
[----:B------:R-:W-:Y:S02]  /*fe50*/  @P0 LOP3.LUT R22, R26, R31, RZ, 0xfc, !PT ;  /* 0x0000001f1a160212 */ /* 0x000fe400078efcff */
[----:B----4-:R-:W-:Y:S02]  /*fe60*/  @P0 SHF.L.U32 R26, R20, R45, RZ ;  /* 0x0000002d141a0219 */ /* 0x010fe400000006ff */
[----:B------:R-:W-:Y:S01]  /*fe70*/  @P0 SHF.R.U64 R31, R6, R4, R25 ;  /* 0x00000004061f0219 */ /* 0x000fe20000001219 */
[----:B------:R-:W-:Y:S01]  /*fe80*/  IMAD.SHL.U32 R6, R22, 0x4, RZ ;  /* 0x0000000416067824 */ /* 0x000fe200078e00ff */
[----:B------:R-:W-:Y:S02]  /*fe90*/  @P0 LOP3.LUT R23, R24, R27, RZ, 0xfc, !PT ;  /* 0x0000001b18170212 */ /* 0x000fe400078efcff */
[----:B------:R-:W-:-:S02]  /*fea0*/  @P0 SHF.L.U64.HI R45, R20, R45, R21 ;  /* 0x0000002d142d0219 */ /* 0x000fc40000010215 */
[----:B------:R-:W-:Y:S02]  /*feb0*/  @P0 SHF.R.U32.HI R4, RZ, R4, R25 ;  /* 0x00000004ff040219 */ /* 0x000fe40000011619 */
[----:B------:R-:W-:Y:S02]  /*fec0*/  @P0 LOP3.LUT R20, R26, R31, RZ, 0xfc, !PT ;  /* 0x0000001f1a140212 */ /* 0x000fe400078efcff */
[----:B------:R-:W-:Y:S02]  /*fed0*/  SHF.L.U64.HI R22, R22, 0x2, R23 ;  /* 0x0000000216167819 */ /* 0x000fe40000010217 */
[----:B------:R-:W-:Y:S02]  /*fee0*/  @P0 LOP3.LUT R21, R45, R4, RZ, 0xfc, !PT ;  /* 0x000000042d150212 */ /* 0x000fe400078efcff */
[----:B------:R-:W-:Y:S02]  /*fef0*/  SHF.L.W.U32.HI R23, R23, 0x2, R20 ;  /* 0x0000000217177819 */ /* 0x000fe40000010e14 */
[----:B------:R-:W-:-:S02]  /*ff00*/  IADD3 RZ, P0, PT, RZ, -R6, RZ ;  /* 0x80000006ffff7210 */ /* 0x000fc40007f1e0ff */
[----:B------:R-:W-:Y:S02]  /*ff10*/  LOP3.LUT R25, RZ, R22, RZ, 0x33, !PT ;  /* 0x00000016ff197212 */ /* 0x000fe400078e33ff */
[----:B------:R-:W-:Y:S02]  /*ff20*/  SHF.L.W.U32.HI R20, R20, 0x2, R21 ;  /* 0x0000000214147819 */ /* 0x000fe40000010e15 */
[----:B------:R-:W-:Y:S02]  /*ff30*/  LOP3.LUT R24, RZ, R23, RZ, 0x33, !PT ;  /* 0x00000017ff187212 */ /* 0x000fe400078e33ff */
[----:B------:R-:W-:Y:S02]  /*ff40*/  IADD3.X R25, P0, PT, RZ, R25, RZ, P0, !PT ;  /* 0x00000019ff197210 */ /* 0x000fe4000071e4ff */
[----:B------:R-:W-:Y:S02]  /*ff50*/  LOP3.LUT R27, RZ, R20, RZ, 0x33, !PT ;  /* 0x00000014ff1b7212 */ /* 0x000fe400078e33ff */
[----:B------:R-:W-:-:S02]  /*ff60*/  IADD3.X R24, P1, PT, RZ, R24, RZ, P0, !PT ;  /* 0x00000018ff187210 */ /* 0x000fc4000073e4ff */
[----:B------:R-:W-:-:S03]  /*ff70*/  ISETP.GT.U32.AND P2, PT, R23, -0x1, PT ;  /* 0xffffffff1700780c */ /* 0x000fc60003f44070 */
[----:B------:R-:W-:Y:S01]  /*ff80*/  IMAD.X R27, RZ, RZ, R27, P1 ;  /* 0x000000ffff1b7224 */ /* 0x000fe200008e061b */
[----:B------:R-:W-:-:S04]  /*ff90*/  ISETP.GT.AND.EX P0, PT, R20, -0x1, PT, P2 ;  /* 0xffffffff1400780c */ /* 0x000fc80003f04320 */
[----:B------:R-:W-:Y:S02]  /*ffa0*/  SEL R4, R20, R27, P0 ;  /* 0x0000001b14047207 */ /* 0x000fe40000000000 */
[----:B------:R-:W-:Y:S02]  /*ffb0*/  SEL R23, R23, R24, P0 ;  /* 0x0000001817177207 */ /* 0x000fe40000000000 */
[----:B------:R-:W-:Y:S02]  /*ffc0*/  ISETP.NE.U32.AND P1, PT, R4, RZ, PT ;  /* 0x000000ff0400720c */ /* 0x000fe40003f25070 */
[----:B------:R-:W-:Y:S02]  /*ffd0*/  SEL R25, R22, R25, P0 ;  /* 0x0000001916197207 */ /* 0x000fe40000000000 */
[----:B------:R-:W-:Y:S01]  /*ffe0*/  SEL R27, R23, R4, !P1 ;  /* 0x00000004171b7207 */ /* 0x000fe20004800000 */
[----:B------:R-:W-:-:S03]  /*fff0*/  @!P0 IMAD.MOV R6, RZ, RZ, -R6 ;  /* 0x000000ffff068224 */ /* 0x000fc600078e0a06 */
[----:B------:R-:W0:Y:S02]  /*10000*/  FLO.U32 R24, R27 ;  /* 0x0000001b00187300 */ /* 0x000e2400000e0000 */
[C---:B0-----:R-:W-:Y:S02]  /*10010*/  IADD3 R26, PT, PT, -R24.reuse, 0x1f, RZ ;  /* 0x0000001f181a7810 */ /* 0x041fe40007ffe1ff */
[----:B------:R-:W-:-:S03]  /*10020*/  IADD3 R24, PT, PT, -R24, 0x3f, RZ ;  /* 0x0000003f18187810 */ /* 0x000fc60007ffe1ff */
[----:B------:R-:W-:-:S05]  /*10030*/  @P1 IMAD.MOV R24, RZ, RZ, R26 ;  /* 0x000000ffff181224 */ /* 0x000fca00078e021a */
[----:B------:R-:W-:-:S13]  /*10040*/  ISETP.NE.AND P1, PT, R24, RZ, PT ;  /* 0x000000ff1800720c */ /* 0x000fda0003f25270 */
[----:B------:R-:W-:Y:S05]  /*10050*/  @!P1 BRA `(.L_x_436) ;  /* 0x0000000000289947 */ /* 0x000fea0003800000 */
[----:B------:R-:W-:Y:S02]  /*10060*/  LOP3.LUT R22, R24, 0x3f, RZ, 0xc0, !PT ;  /* 0x0000003f18167812 */ /* 0x000fe400078ec0ff */
[--C-:B------:R-:W-:Y:S02]  /*10070*/  SHF.R.U64 R6, R6, 0x1, R25.reuse ;  /* 0x0000000106067819 */ /* 0x100fe40000001219 */
[CC--:B------:R-:W-:Y:S02]  /*10080*/  SHF.L.U64.HI R4, R23.reuse, R22.reuse, R4 ;  /* 0x0000001617047219 */ /* 0x0c0fe40000010204 */
[----:B------:R-:W-:Y:S02]  /*10090*/  SHF.L.U32 R23, R23, R22, RZ ;  /* 0x0000001617177219 */ /* 0x000fe400000006ff */
[----:B------:R-:W-:Y:S02]  /*100a0*/  SHF.R.U32.HI R25, RZ, 0x1, R25 ;  /* 0x00000001ff197819 */ /* 0x000fe40000011619 */
[----:B------:R-:W-:-:S04]  /*100b0*/  LOP3.LUT R22, R24, 0x3f, RZ, 0xc, !PT ;  /* 0x0000003f18167812 */ /* 0x000fc800078e0cff */
[-CC-:B------:R-:W-:Y:S02]  /*100c0*/  SHF.R.U64 R6, R6, R22.reuse, R25.reuse ;  /* 0x0000001606067219 */ /* 0x180fe40000001219 */
[----:B------:R-:W-:Y:S02]  /*100d0*/  SHF.R.U32.HI R25, RZ, R22, R25 ;  /* 0x00000016ff197219 */ /* 0x000fe40000011619 */
[----:B------:R-:W-:Y:S02]  /*100e0*/  LOP3.LUT R23, R23, R6, RZ, 0xfc, !PT ;  /* 0x0000000617177212 */ /* 0x000fe400078efcff */
[----:B------:R-:W-:-:S07]  /*100f0*/  LOP3.LUT R4, R4, R25, RZ, 0xfc, !PT ;  /* 0x0000001904047212 */ /* 0x000fce00078efcff */
.L_x_436:
[----:B------:R-:W-:Y:S05]  /*10100*/  BSYNC.RECONVERGENT B1 ;  /* 0x0000000000017941 */ /* 0x000fea0003800200 */
.L_x_435:
[----:B------:R-:W-:Y:S01]  /*10110*/  IMAD.WIDE.U32 R26, R23, 0x2168c235, RZ ;  /* 0x2168c235171a7825 */ /* 0x000fe200078e00ff */
[----:B------:R-:W-:-:S03]  /*10120*/  SHF.R.U32.HI R21, RZ, 0x1e, R21 ;  /* 0x0000001eff157819 */ /* 0x000fc60000011615 */
[----:B------:R-:W-:Y:S01]  /*10130*/  IMAD.MOV.U32 R44, RZ, RZ, R27 ;  /* 0x000000ffff2c7224 */ /* 0x000fe200078e001b */
[----:B------:R-:W-:Y:S01]  /*10140*/  IADD3 RZ, P1, PT, R26, R26, RZ ;  /* 0x0000001a1aff7210 */ /* 0x000fe20007f3e0ff */
[----:B------:R-:W-:Y:S01]  /*10150*/  IMAD.MOV.U32 R45, RZ, RZ, RZ ;  /* 0x000000ffff2d7224 */ /* 0x000fe200078e00ff */
[----:B------:R-:W-:Y:S01]  /*10160*/  LEA.HI R20, R20, R21, RZ, 0x1 ;  /* 0x0000001514147211 */ /* 0x000fe200078f08ff */
[----:B------:R-:W-:-:S04]  /*10170*/  IMAD.HI.U32 R6, R4, -0x36f0255e, RZ ;  /* 0xc90fdaa204067827 */ /* 0x000fc800078e00ff */
[----:B------:R-:W-:-:S04]  /*10180*/  IMAD.WIDE.U32 R22, R23, -0x36f0255e, R44 ;  /* 0xc90fdaa217167825 */ /* 0x000fc800078e002c */
[C---:B------:R-:W-:Y:S02]  /*10190*/  IMAD R25, R4.reuse, -0x36f0255e, RZ ;  /* 0xc90fdaa204197824 */ /* 0x040fe400078e02ff */
[----:B------:R-:W-:-:S04]  /*101a0*/  IMAD.WIDE.U32 R22, P2, R4, 0x2168c235, R22 ;  /* 0x2168c23504167825 */ /* 0x000fc80007840016 */
[----:B------:R-:W-:Y:S01]  /*101b0*/  IMAD.X R6, RZ, RZ, R6, P2 ;  /* 0x000000ffff067224 */ /* 0x000fe200010e0606 */
[----:B------:R-:W-:Y:S02]  /*101c0*/  IADD3 R25, P2, PT, R25, R23, RZ ;  /* 0x0000001719197210 */ /* 0x000fe40007f5e0ff */
[----:B------:R-:W-:Y:S02]  /*101d0*/  IADD3.X RZ, P1, PT, R22, R22, RZ, P1, !PT ;  /* 0x0000001616ff7210 */ /* 0x000fe40000f3e4ff */
[C---:B------:R-:W-:Y:S01]  /*101e0*/  ISETP.GT.U32.AND P3, PT, R25.reuse, RZ, PT ;  /* 0x000000ff1900720c */ /* 0x040fe20003f64070 */
[----:B------:R-:W-:Y:S01]  /*101f0*/  IMAD.X R23, RZ, RZ, R6, P2 ;  /* 0x000000ffff177224 */ /* 0x000fe200010e0606 */
[----:B------:R-:W-:-:S04]  /*10200*/  IADD3.X R6, P2, PT, R25, R25, RZ, P1, !PT ;  /* 0x0000001919067210 */ /* 0x000fc80000f5e4ff */
[C---:B------:R-:W-:Y:S01]  /*10210*/  ISETP.GT.AND.EX P1, PT, R23.reuse, RZ, PT, P3 ;  /* 0x000000ff1700720c */ /* 0x040fe20003f24330 */
[----:B------:R-:W-:-:S03]  /*10220*/  IMAD.X R4, R23, 0x1, R23, P2 ;  /* 0x0000000117047824 */ /* 0x000fc600010e0617 */
[----:B------:R-:W-:Y:S02]  /*10230*/  SEL R6, R6, R25, P1 ;  /* 0x0000001906067207 */ /* 0x000fe40000800000 */
[----:B------:R-:W-:Y:S02]  /*10240*/  SEL R4, R4, R23, P1 ;  /* 0x0000001704047207 */ /* 0x000fe40000800000 */
[----:B------:R-:W-:-:S05]  /*10250*/  IADD3 R23, P2, PT, R6, 0x1, RZ ;  /* 0x0000000106177810 */ /* 0x000fca0007f5e0ff */
[----:B------:R-:W-:-:S05]  /*10260*/  IMAD.X R4, RZ, RZ, R4, P2 ;  /* 0x000000ffff047224 */ /* 0x000fca00010e0604 */
[----:B------:R-:W-:-:S04]  /*10270*/  SHF.R.U64 R23, R23, 0xa, R4 ;  /* 0x0000000a17177819 */ /* 0x000fc80000001204 */
[----:B------:R-:W-:Y:S02]  /*10280*/  IADD3 R25, P2, PT, R23, 0x1, RZ ;  /* 0x0000000117197810 */ /* 0x000fe40007f5e0ff */
[----:B------:R-:W-:Y:S02]  /*10290*/  SEL R23, RZ, 0xffffffff, !P1 ;  /* 0xffffffffff177807 */ /* 0x000fe40004800000 */
[----:B------:R-:W-:Y:S02]  /*102a0*/  LEA.HI.X R4, R4, RZ, RZ, 0x16, P2 ;  /* 0x000000ff04047211 */ /* 0x000fe400010fb4ff */
[----:B------:R-:W-:Y:S01]  /*102b0*/  LOP3.LUT P1, R22, R43, 0x80000000, RZ, 0xc0, !PT ;  /* 0x800000002b167812 */ /* 0x000fe2000782c0ff */
[----:B------:R-:W-:Y:S01]  /*102c0*/  IMAD.IADD R23, R23, 0x1, -R24 ;  /* 0x0000000117177824 */ /* 0x000fe200078e0a18 */
[--C-:B------:R-:W-:Y:S02]  /*102d0*/  SHF.R.U64 R25, R25, 0x1, R4.reuse ;  /* 0x0000000119197819 */ /* 0x100fe40000001204 */
[----:B------:R-:W-:Y:S01]  /*102e0*/  SHF.R.U32.HI R4, RZ, 0x1, R4 ;  /* 0x00000001ff047819 */ /* 0x000fe20000011604 */
[----:B------:R-:W-:Y:S01]  /*102f0*/  IMAD.SHL.U32 R23, R23, 0x100000, RZ ;  /* 0x0010000017177824 */ /* 0x000fe200078e00ff */
[----:B------:R-:W-:-:S02]  /*10300*/  IADD3 R6, P2, P3, RZ, RZ, R25 ;  /* 0x000000ffff067210 */ /* 0x000fc40007b5e019 */
[----:B------:R-:W-:Y:S02]  /*10310*/  @!P0 LOP3.LUT R22, R22, 0x80000000, RZ, 0x3c, !PT ;  /* 0x8000000016168812 */ /* 0x000fe400078e3cff */
[----:B------:R-:W-:-:S03]  /*10320*/  IADD3.X R23, PT, PT, R23, 0x3fe00000, R4, P2, P3 ;  /* 0x3fe0000017177810 */ /* 0x000fc600017e6404 */
[----:B------:R-:W-:Y:S01]  /*10330*/  @P1 IMAD.MOV R20, RZ, RZ, -R20 ;  /* 0x000000ffff141224 */ /* 0x000fe200078e0a14 */
[----:B------:R-:W-:-:S07]  /*10340*/  LOP3.LUT R43, R23, R22, RZ, 0xfc, !PT ;  /* 0x00000016172b7212 */ /* 0x000fce00078efcff */
.L_x_430:
[----:B------:R-:W-:Y:S02]  /*10350*/  IMAD.MOV.U32 R31, RZ, RZ, 0x0 ;  /* 0x00000000ff1f7424 */ /* 0x000fe400078e00ff */
[----:B------:R-:W-:Y:S02]  /*10360*/  IMAD.MOV.U32 R42, RZ, RZ, R6 ;  /* 0x000000ffff2a7224 */ /* 0x000fe400078e0006 */
[----:B------:R-:W-:Y:S05]  /*10370*/  RET.REL.NODEC R30 `(_ZN3cub18CUB_300001_SM_10006detail6reduce18DeviceReduceKernelINS2_10policy_hubIdyN4cuda3std3__44plusIdEEE10Policy1000EN6thrust24THRUST_300001_SM_1000_NS12zip_iteratorINS7_5tupleIJNSD_6detail15normal_iteratorINSD_10device_ptrIiEEEESK_EEEEEyS9_d4simpEEvT0_PT3_T1_NS0_13GridEvenShareISR_EET2_T4_) ;  /* 0xfffffefc1e207950 */ /* 0x000fea0003c3ffff */
.L_x_437:
        /* <DEDUP_REMOVED lines=16> */
.L_x_1185:


//--------------------- .text._ZN3cub18CUB_300001_SM_10006detail6reduce28DeviceReduceSingleTileKernelINS2_10policy_hubIdyN4cuda3std3__44plusIdEEE10Policy1000EN6thrust24THRUST_300001_SM_1000_NS12zip_iteratorINS7_5tupleIJNSD_6detail15normal_iteratorINSD_10device_ptrIiEEEESK_EEEEEPdyS9_dd4simpEEvT0_T1_T2_T3_T4_T6_ --------------------------
	.section	.text._ZN3cub18CUB_300001_SM_10006detail6reduce28DeviceReduceSingleTileKernelINS2_10policy_hubIdyN4cuda3std3__44plusIdEEE10Policy1000EN6thrust24THRUST_300001_SM_1000_NS12zip_iteratorINS7_5tupleIJNSD_6detail15normal_iteratorINSD_10device_ptrIiEEEESK_EEEEEPdyS9_dd4simpEEvT0_T1_T2_T3_T4_T6_,"ax",@progbits
	.align	128
        .global         _ZN3cub18CUB_300001_SM_10006detail6reduce28DeviceReduceSingleTileKernelINS2_10policy_hubIdyN4cuda3std3__44plusIdEEE10Policy1000EN6thrust24THRUST_300001_SM_1000_NS12zip_iteratorINS7_5tupleIJNSD_6detail15normal_iteratorINSD_10device_ptrIiEEEESK_EEEEEPdyS9_dd4simpEEvT0_T1_T2_T3_T4_T6_
        .type           _ZN3cub18CUB_300001_SM_10006detail6reduce28DeviceReduceSingleTileKernelINS2_10policy_hubIdyN4cuda3std3__44plusIdEEE10Policy1000EN6thrust24THRUST_300001_SM_1000_NS12zip_iteratorINS7_5tupleIJNSD_6detail15normal_iteratorINSD_10device_ptrIiEEEESK_EEEEEPdyS9_dd4simpEEvT0_T1_T2_T3_T4_T6_,@function
        .size           _ZN3cub18CUB_300001_SM_10006detail6reduce28DeviceReduceSingleTileKernelINS2_10policy_hubIdyN4cuda3std3__44plusIdEEE10Policy1000EN6thrust24THRUST_300001_SM_1000_NS12zip_iteratorINS7_5tupleIJNSD_6detail15normal_iteratorINSD_10device_ptrIiEEEESK_EEEEEPdyS9_dd4simpEEvT0_T1_T2_T3_T4_T6_,(.L_x_1187 - _ZN3cub18CUB_300001_SM_10006detail6reduce28DeviceReduceSingleTileKernelINS2_10policy_hubIdyN4cuda3std3__44plusIdEEE10Policy1000EN6thrust24THRUST_300001_SM_1000_NS12zip_iteratorINS7_5tupleIJNSD_6detail15normal_iteratorINSD_10device_ptrIiEEEESK_EEEEEPdyS9_dd4simpEEvT0_T1_T2_T3_T4_T6_)
        .other          _ZN3cub18CUB_300001_SM_10006detail6reduce28DeviceReduceSingleTileKernelINS2_10policy_hubIdyN4cuda3std3__44plusIdEEE10Policy1000EN6thrust24THRUST_300001_SM_1000_NS12zip_iteratorINS7_5tupleIJNSD_6detail15normal_iteratorINSD_10device_ptrIiEEEESK_EEEEEPdyS9_dd4simpEEvT0_T1_T2_T3_T4_T6_,@"STO_CUDA_ENTRY STV_DEFAULT"
_ZN3cub18CUB_300001_SM_10006detail6reduce28DeviceReduceSingleTileKernelINS2_10policy_hubIdyN4cuda3std3__44plusIdEEE10Policy1000EN6thrust24THRUST_300001_SM_1000_NS12zip_iteratorINS7_5tupleIJNSD_6detail15normal_iteratorINSD_10device_ptrIiEEEESK_EEEEEPdyS9_dd4simpEEvT0_T1_T2_T3_T4_T6_:
.text._ZN3cub18CUB_300001_SM_10006detail6reduce28DeviceReduceSingleTileKernelINS2_10policy_hubIdyN4cuda3std3__44plusIdEEE10Policy1000EN6thrust24THRUST_300001_SM_1000_NS12zip_iteratorINS7_5tupleIJNSD_6detail15normal_iteratorINSD_10device_ptrIiEEEESK_EEEEEPdyS9_dd4simpEEvT0_T1_T2_T3_T4_T6_:
[----:B------:R-:W0:Y:S01]  /*0000*/  LDC R1, c[0x0][0x37c] ;  /* 0x0000df00ff017b82 */ /* 0x000e220000000800 */
[----:B------:R-:W1:Y:S01]  /*0010*/  LDCU.64 UR6, c[0x0][0x398] ;  /* 0x00007300ff0677ac */ /* 0x000e620008000a00 */
[----:B0-----:R-:W-:Y:S01]  /*0020*/  VIADD R1, R1, 0xffffffd8 ;  /* 0xffffffd801017836 */ /* 0x001fe20000000000 */
[----:B------:R-:W0:Y:S01]  /*0030*/  LDCU.64 UR8, c[0x0][0x358] ;  /* 0x00006b00ff0877ac */ /* 0x000e220008000a00 */
[----:B-1----:R-:W-:-:S04]  /*0040*/  UISETP.NE.U32.AND UP0, UPT, UR6, URZ, UPT ;  /* 0x000000ff0600728c */ /* 0x002fc8000bf05070 */
[----:B------:R-:W-:-:S09]  /*0050*/  UISETP.NE.AND.EX UP0, UPT, UR7, URZ, UPT, UP0 ;  /* 0x000000ff0700728c */ /* 0x000fd2000bf05300 */
[----:B------:R-:W-:Y:S05]  /*0060*/  BRA.U UP0, `(.L_x_438) ;  /* 0x00000001001c7547 */ /* 0x000fea000b800000 */
[----:B------:R-:W1:Y:S02]  /*0070*/  S2R R0, SR_TID.X ;  /* 0x0000000000007919 */ /* 0x000e640000002100 */
[----:B-1----:R-:W-:-:S13]  /*0080*/  ISETP.NE.AND P0, PT, R0, RZ, PT ;  /* 0x000000ff0000720c */ /* 0x002fda0003f05270 */
[----:B0-----:R-:W-:Y:S05]  /*0090*/  @P0 EXIT ;  /* 0x000000000000094d */ /* 0x001fea0003800000 */
[----:B------:R-:W0:Y:S08]  /*00a0*/  LDC.64 R2, c[0x0][0x390] ;  /* 0x0000e400ff027b82 */ /* 0x000e300000000a00 */
[----:B------:R-:W0:Y:S02]  /*00b0*/  LDC.64 R4, c[0x0][0x3a8] ;  /* 0x0000ea00ff047b82 */ /* 0x000e240000000a00 */
[----:B0-----:R-:W-:Y:S01]  /*00c0*/  STG.E.64 desc[UR8][R2.64], R4 ;  /* 0x0000000402007986 */ /* 0x001fe2000c101b08 */
[----:B------:R-:W-:Y:S05]  /*00d0*/  EXIT ;  /* 0x000000000000794d */ /* 0x000fea0003800000 */
.L_x_438:
[----:B------:R-:W-:Y:S01]  /*00e0*/  UISETP.GT.U32.AND UP0, UPT, UR6, 0xdff, UPT ;  /* 0x00000dff0600788c */ /* 0x000fe2000bf04070 */
[----:B------:R-:W-:Y:S01]  /*00f0*/  BSSY.RECONVERGENT B0, `(.L_x_439) ;  /* 0x0000f4c000007945 */ /* 0x000fe20003800200 */
[----:B------:R-:W-:Y:S01]  /*0100*/  IMAD.MOV.U32 R3, RZ, RZ, 0x40440000 ;  /* 0x40440000ff037424 */ /* 0x000fe200078e00ff */
[----:B------:R-:W-:Y:S01]  /*0110*/  UMOV UR4, URZ ;  /* 0x000000ff00047c82 */ /* 0x000fe20008000000 */
[----:B------:R-:W-:-:S09]  /*0120*/  UISETP.GT.U32.AND.EX UP0, UPT, UR7, URZ, UPT, UP0 ;  /* 0x000000ff0700728c */ /* 0x000fd2000bf04100 */
[----:B------:R-:W-:Y:S05]  /*0130*/  BRA.U UP0, `(.L_x_440) ;  /* 0x0000002900447547 */ /* 0x000fea000b800000 */
[----:B------:R-:W1:Y:S01]  /*0140*/  S2R R0, SR_TID.X ;  /* 0x0000000000007919 */ /* 0x000e620000002100 */
[----:B------:R-:W-:Y:S01]  /*0150*/  BSSY.RECONVERGENT B3, `(.L_x_441) ;  /* 0x00000d3000037945 */ /* 0x000fe20003800200 */
[----:B------:R-:W-:Y:S02]  /*0160*/  CS2R R32, SRZ ;  /* 0x0000000000207805 */ /* 0x000fe4000001ff00 */
[----:B-1----:R-:W-:Y:S01]  /*0170*/  ISETP.GE.U32.AND P0, PT, R0, UR6, PT ;  /* 0x0000000600007c0c */ /* 0x002fe2000bf06070 */
[----:B------:R-:W-:-:S12]  /*0180*/  IMAD.MOV.U32 R9, RZ, RZ, R0 ;  /* 0x000000ffff097224 */ /* 0x000fd800078e0000 */
[----:B------:R-:W-:Y:S05]  /*0190*/  @P0 BRA `(.L_x_442) ;  /* 0x0000000c00380947 */ /* 0x000fea0003800000 */
[----:B------:R-:W1:Y:S01]  /*01a0*/  LDC.64 R6, c[0x0][0x380] ;  /* 0x0000e000ff067b82 */ /* 0x000e620000000a00 */
[----:B------:R-:W2:Y:S07]  /*01b0*/  LDCU.64 UR6, c[0x0][0x3b0] ;  /* 0x00007600ff0677ac */ /* 0x000eae0008000a00 */
[----:B------:R-:W3:Y:S01]  /*01c0*/  LDC.64 R4, c[0x0][0x388] ;  /* 0x0000e200ff047b82 */ /* 0x000ee20000000a00 */
[----:B-1----:R-:W-:-:S06]  /*01d0*/  IMAD.WIDE.U32 R6, R0, 0x4, R6 ;  /* 0x0000000400067825 */ /* 0x002fcc00078e0006 */
[----:B0-----:R-:W4:Y:S01]  /*01e0*/  LDG.E R6, desc[UR8][R6.64] ;  /* 0x0000000806067981 */ /* 0x001f22000c1e1900 */
[----:B---3--:R-:W-:-:S06]  /*01f0*/  IMAD.WIDE.U32 R4, R0, 0x4, R4 ;  /* 0x0000000400047825 */ /* 0x008fcc00078e0004 */
[----:B------:R0:W5:Y:S01]  /*0200*/  LDG.E R4, desc[UR8][R4.64] ;  /* 0x0000000804047981 */ /* 0x000162000c1e1900 */
[----:B------:R-:W-:Y:S01]  /*0210*/  BSSY.RECONVERGENT B4, `(.L_x_443) ;  /* 0x000001b000047945 */ /* 0x000fe20003800200 */
[----:B----4-:R-:W2:Y:S02]  /*0220*/  I2F.F64 R42, R6 ;  /* 0x00000006002a7312 */ /* 0x010ea40000201c00 */
[----:B--2---:R-:W-:-:S08]  /*0230*/  DMUL R42, R42, UR6 ;  /* 0x000000062a2a7c28 */ /* 0x004fd00008000000 */
        /* <DEDUP_REMOVED lines=23> */
[----:B-----5:R-:W-:Y:S05]  /*03b0*/  CALL.REL.NOINC `($_ZN3cub18CUB_300001_SM_10006detail6reduce28DeviceReduceSingleTileKernelINS2_10policy_hubIdyN4cuda3std3__44plusIdEEE10Policy1000EN6thrust24THRUST_300001_SM_1000_NS12zip_iteratorINS7_5tupleIJNSD_6detail15normal_iteratorINSD_10device_ptrIiEEEESK_EEEEEPdyS9_dd4simpEEvT0_T1_T2_T3_T4_T6_$__internal_trig_reduction_slowpathd) ;  /* 0x000000f800207944 */ /* 0x020fea0003c00000 */
.L_x_444:
[----:B------:R-:W-:Y:S05]  /*03c0*/  BSYNC.RECONVERGENT B4 ;  /* 0x0000000000047941 */ /* 0x000fea0003800200 */
.L_x_443:
        /* <DEDUP_REMOVED lines=23> */
[----:B---3--:R-:W-:-:S08]  /*0540*/  DFMA R8, R20, R16, R8 ;  /* 0x000000101408722b */ /* 0x008fd00000000008 */
[----:B------:R-:W-:Y:S01]  /*0550*/  DFMA R8, R20, R8, R10 ;  /* 0x000000081408722b */ /* 0x000fe2000000000a */
[----:B------:R-:W-:Y:S02]  /*0560*/  IMAD.MOV.U32 R10, RZ, RZ, 0x652b82fe ;  /* 0x652b82feff0a7424 */ /* 0x000fe400078e00ff */
[----:B------:R-:W-:-:S05]  /*0570*/  IMAD.MOV.U32 R11, RZ, RZ, 0x3ff71547 ;  /* 0x3ff71547ff0b7424 */ /* 0x000fca00078e00ff */
        /* <DEDUP_REMOVED lines=77> */
.L_x_446:
[----:B------:R-:W-:Y:S05]  /*0a50*/  BSYNC.RECONVERGENT B1 ;  /* 0x0000000000017941 */ /* 0x000fea0003800200 */
.L_x_445:
[----:B------:R-:W-:Y:S01]  /*0a60*/  BSSY.RECONVERGENT B2, `(.L_x_447) ;  /* 0x0000005000027945 */ /* 0x000fe20003800200 */
[----:B-1----:R-:W-:-:S03]  /*0a70*/  DMUL R32, R10, R32 ;  /* 0x000000200a207228 */ /* 0x002fc60000000000 */
[----:B------:R-:W-:Y:S08]  /*0a80*/  @P0 BRA P1, `(.L_x_448) ;  /* 0x0000000000080947 */ /* 0x000ff00000800000 */
[----:B------:R-:W-:-:S07]  /*0a90*/  MOV R2, 0xab0 ;  /* 0x00000ab000027802 */ /* 0x000fce0000000f00 */
[----:B------:R-:W-:Y:S05]  /*0aa0*/  CALL.REL.NOINC `($__internal_1_$__cuda_sm20_div_rn_f64_full) ;  /* 0x000000e800dc7944 */ /* 0x000fea0003c00000 */
.L_x_448:
[----:B------:R-:W-:Y:S05]  /*0ab0*/  BSYNC.RECONVERGENT B2 ;  /* 0x0000000000027941 */ /* 0x000fea0003800200 */
.L_x_447:
        /* <DEDUP_REMOVED lines=25> */
[----:B------:R-:W-:Y:S05]  /*0c50*/  CALL.REL.NOINC `($_ZN3cub18CUB_300001_SM_10006detail6reduce28DeviceReduceSingleTileKernelINS2_10policy_hubIdyN4cuda3std3__44plusIdEEE10Policy1000EN6thrust24THRUST_300001_SM_1000_NS12zip_iteratorINS7_5tupleIJNSD_6detail15normal_iteratorINSD_10device_ptrIiEEEESK_EEEEEPdyS9_dd4simpEEvT0_T1_T2_T3_T4_T6_$__internal_trig_reduction_slowpathd) ;  /* 0x000000ec00f87944 */ /* 0x000fea0003c00000 */
.L_x_452:
[----:B------:R-:W-:Y:S05]  /*0c60*/  BSYNC.RECONVERGENT B5 ;  /* 0x0000000000057941 */ /* 0x000fea0003800200 */
.L_x_451:
[----:B------:R-:W-:-:S07]  /*0c70*/  VIADD R2, R22, 0x1 ;  /* 0x0000000116027836 */ /* 0x000fce0000000000 */
.L_x_450:
[----:B------:R-:W-:Y:S05]  /*0c80*/  BSYNC.RECONVERGENT B4 ;  /* 0x0000000000047941 */ /* 0x000fea0003800200 */
.L_x_449:
        /* <DEDUP_REMOVED lines=9> */
[----:B------:R-:W-:-:S02]  /*0d20*/  IMAD.MOV.U32 R20, RZ, RZ, 0x20fd8164 ;  /* 0x20fd8164ff147424 */ /* 0x000fc400078e00ff */
[----:B------:R-:W-:Y:S01]  /*0d30*/  IMAD.MOV.U32 R21, RZ, RZ, 0x3da8ff83 ;  /* 0x3da8ff83ff157424 */ /* 0x000fe200078e00ff */
[----:B------:R-:W-:Y:S01]  /*0d40*/  ISETP.NE.U32.AND P0, PT, R18, 0x1, PT ;  /* 0x000000011200780c */ /* 0x000fe20003f05070 */
[----:B------:R-:W-:-:S03]  /*0d50*/  DMUL R18, R24, R24 ;  /* 0x0000001818127228 */ /* 0x000fc60000000000 */
[----:B------:R-:W-:Y:S02]  /*0d60*/  FSEL R20, R20, -8.06006814911005101289e+34, !P0 ;  /* 0xf9785eba14147808 */ /* 0x000fe40004000000 */
[----:B------:R-:W-:-:S06]  /*0d70*/  FSEL R21, -R21, 0.11223486810922622681, !P0 ;  /* 0x3de5db6515157808 */ /* 0x000fcc0004000100 */
[----:B--2---:R-:W-:-:S08]  /*0d80*/  DFMA R12, R18, R20, R12 ;  /* 0x00000014120c722b */ /* 0x004fd0000000000c */
[----:B------:R-:W-:-:S08]  /*0d90*/  DFMA R12, R18, R12, R14 ;  /* 0x0000000c120c722b */ /* 0x000fd0000000000e */
[----:B---3--:R-:W-:-:S08]  /*0da0*/  DFMA R8, R18, R12, R8 ;  /* 0x0000000c1208722b */ /* 0x008fd00000000008 */
[----:B------:R-:W-:-:S08]  /*0db0*/  DFMA R8, R18, R8, R10 ;  /* 0x000000081208722b */ /* 0x000fd0000000000a */
[----:B----4-:R-:W-:Y:S01]  /*0dc0*/  DFMA R4, R18, R8, R4 ;  /* 0x000000081204722b */ /* 0x010fe20000000004 */
[----:B------:R-:W-:-:S07]  /*0dd0*/  VIADD R9, R0, 0x200 ;  /* 0x0000020000097836 */ /* 0x000fce0000000000 */
        /* <DEDUP_REMOVED lines=8> */
[----:B------:R-:W-:-:S06]  /*0e60*/  FSEL R5, R7, R5, !P0 ;  /* 0x0000000507057208 */ /* 0x000fcc0004000000 */
[----:B------:R-:W-:-:S11]  /*0e70*/  DMUL R32, R32, R4 ;  /* 0x0000000420207228 */ /* 0x000fd60000000000 */
.L_x_442:
[----:B0-----:R-:W-:Y:S05]  /*0e80*/  BSYNC.RECONVERGENT B3 ;  /* 0x0000000000037941 */ /* 0x001fea0003800200 */
.L_x_441:
[----:B------:R-:W0:Y:S01]  /*0e90*/  LDCU UR5, c[0x0][0x398] ;  /* 0x00007300ff0577ac */ /* 0x000e220008000800 */
[----:B------:R-:W-:Y:S01]  /*0ea0*/  BSSY.RECONVERGENT B3, `(.L_x_453) ;  /* 0x00000e4000037945 */ /* 0x000fe20003800200 */
[----:B------:R-:W1:Y:S01]  /*0eb0*/  LDCU.64 UR6, c[0x0][0x3b0] ;  /* 0x00007600ff0677ac */ /* 0x000e620008000a00 */
[----:B------:R-:W2:Y:S01]  /*0ec0*/  LDCU UR14, c[0x0][0x398] ;  /* 0x00007300ff0e77ac */ /* 0x000ea20008000800 */
[----:B------:R-:W3:Y:S01]  /*0ed0*/  LDCU.64 UR12, c[0x4][0x160] ;  /* 0x01002c00ff0c77ac */ /* 0x000ee20008000a00 */
[----:B0-----:R-:W-:-:S05]  /*0ee0*/  IMAD.U32 R2, RZ, RZ, UR5 ;  /* 0x00000005ff027e24 */ /* 0x001fca000f8e00ff */
[----:B------:R-:W-:-:S13]  /*0ef0*/  ISETP.GE.U32.AND P0, PT, R9, R2, PT ;  /* 0x000000020900720c */ /* 0x000fda0003f06070 */
[----:B-123--:R-:W-:Y:S05]  /*0f00*/  @P0 BRA `(.L_x_454) ;  /* 0x0000000c00740947 */ /* 0x00efea0003800000 */
[----:B------:R-:W0:Y:S08]  /*0f10*/  LDC.64 R4, c[0x0][0x388] ;  /* 0x0000e200ff047b82 */ /* 0x000e300000000a00 */
[----:B------:R-:W1:Y:S01]  /*0f20*/  LDC.64 R10, c[0x0][0x380] ;  /* 0x0000e000ff0a7b82 */ /* 0x000e620000000a00 */
[----:B0-----:R-:W-:-:S04]  /*0f30*/  IMAD.WIDE.U32 R4, R9, 0x4, R4 ;  /* 0x0000000409047825 */ /* 0x001fc800078e0004 */
[----:B------:R-:W-:Y:S02]  /*0f40*/  IMAD.MOV.U32 R6, RZ, RZ, R4 ;  /* 0x000000ffff067224 */ /* 0x000fe400078e0004 */
[----:B-1----:R-:W-:-:S04]  /*0f50*/  IMAD.WIDE.U32 R10, R9, 0x4, R10 ;  /* 0x00000004090a7825 */ /* 0x002fc800078e000a */
[----:B------:R-:W-:Y:S02]  /*0f60*/  IMAD.MOV.U32 R8, RZ, RZ, R10 ;  /* 0x000000ffff087224 */ /* 0x000fe400078e000a */
[----:B------:R-:W-:-:S07]  /*0f70*/  IMAD.MOV.U32 R7, RZ, RZ, R11 ;  /* 0x000000ffff077224 */ /* 0x000fce00078e000b */
.L_x_465:
[----:B------:R-:W-:Y:S02]  /*0f80*/  IMAD.MOV.U32 R12, RZ, RZ, R8 ;  /* 0x000000ffff0c7224 */ /* 0x000fe400078e0008 */
[----:B------:R-:W-:-:S05]  /*0f90*/  IMAD.MOV.U32 R13, RZ, RZ, R7 ;  /* 0x000000ffff0d7224 */ /* 0x000fca00078e0007 */
[----:B------:R-:W2:Y:S01]  /*0fa0*/  LDG.E R12, desc[UR8][R12.64] ;  /* 0x000000080c0c7981 */ /* 0x000ea2000c1e1900 */
[----:B------:R-:W-:-:S06]  /*0fb0*/  IMAD.MOV.U32 R4, RZ, RZ, R6 ;  /* 0x000000ffff047224 */ /* 0x000fcc00078e0006 */
        /* <DEDUP_REMOVED lines=28> */
[----:B------:R-:W-:-:S07]  /*1180*/  IMAD.MOV.U32 R2, RZ, RZ, R22 ;  /* 0x000000ffff027224 */ /* 0x000fce00078e0016 */
.L_x_456:
[----:B------:R-:W-:Y:S05]  /*1190*/  BSYNC.RECONVERGENT B4 ;  /* 0x0000000000047941 */ /* 0x000fea0003800200 */
.L_x_455:
        /* <DEDUP_REMOVED lines=34> */
[----:B0-----:R-:W-:Y:S01]  /*13c0*/  DFMA R24, R20, -R22, 1 ;  /* 0x3ff000001418742b */ /* 0x001fe20000000816 */
        /* <DEDUP_REMOVED lines=19> */
[----:B------:R-:W-:Y:S01]  /*1500*/  IMAD.MOV.U32 R19, RZ, RZ, 0x3e928af3 ;  /* 0x3e928af3ff137424 */ /* 0x000fe200078e00ff */
[----:B------:R-:W-:-:S05]  /*1510*/  DFMA R22, R20, -40, R10 ;  /* 0xc04400001416782b */ /* 0x000fca000000000a */
[----:B------:R-:W-:Y:S01]  /*1520*/  DFMA R18, R16, UR10, R18 ;  /* 0x0000000a10127c2b */ /* 0x000fe20008000012 */
[----:B------:R-:W-:Y:S01]  /*1530*/  UMOV UR10, 0x62401315 ;  /* 0x62401315000a7882 */ /* 0x000fe20000000000 */
[----:B------:R-:W-:Y:S01]  /*1540*/  UMOV UR11, 0x3ec71dee ;  /* 0x3ec71dee000b7882 */ /* 0x000fe20000000000 */
[----:B------:R-:W-:-:S05]  /*1550*/  DFMA R20, R24, R22, R20 ;  /* 0x000000161814722b */ /* 0x000fca0000000014 */
[----:B------:R-:W-:Y:S01]  /*1560*/  DFMA R18, R16, R18, UR10 ;  /* 0x0000000a10127e2b */ /* 0x000fe20008000012 */
        /* <DEDUP_REMOVED lines=42> */
.L_x_458:
[----:B------:R-:W-:Y:S05]  /*1810*/  BSYNC.RECONVERGENT B1 ;  /* 0x0000000000017941 */ /* 0x000fea0003800200 */
.L_x_457:
[----:B------:R-:W-:Y:S01]  /*1820*/  BSSY.RECONVERGENT B2, `(.L_x_459) ;  /* 0x0000007000027945 */ /* 0x000fe20003800200 */
[----:B-1----:R-:W-:-:S03]  /*1830*/  DMUL R12, R18, R16 ;  /* 0x00000010120c7228 */ /* 0x002fc60000000000 */
[----:B------:R-:W-:Y:S08]  /*1840*/  @P0 BRA P1, `(.L_x_460) ;  /* 0x0000000000100947 */ /* 0x000ff00000800000 */
[----:B------:R-:W-:Y:S01]  /*1850*/  IMAD.MOV.U32 R42, RZ, RZ, R10 ;  /* 0x000000ffff2a7224 */ /* 0x000fe200078e000a */
[----:B------:R-:W-:Y:S01]  /*1860*/  MOV R2, 0x1890 ;  /* 0x0000189000027802 */ /* 0x000fe20000000f00 */
[----:B------:R-:W-:-:S07]  /*1870*/  IMAD.MOV.U32 R43, RZ, RZ, R11 ;  /* 0x000000ffff2b7224 */ /* 0x000fce00078e000b */
[----:B------:R-:W-:Y:S05]  /*1880*/  CALL.REL.NOINC `($__internal_1_$__cuda_sm20_div_rn_f64_full) ;  /* 0x000000dc00647944 */ /* 0x000fea0003c00000 */
.L_x_460:
[----:B------:R-:W-:Y:S05]  /*1890*/  BSYNC.RECONVERGENT B2 ;  /* 0x0000000000027941 */ /* 0x000fea0003800200 */
.L_x_459:
        /* <DEDUP_REMOVED lines=26> */
[----:B------:R-:W-:Y:S02]  /*1a40*/  IMAD.MOV.U32 R10, RZ, RZ, R24 ;  /* 0x000000ffff0a7224 */ /* 0x000fe400078e0018 */
[----:B------:R-:W-:-:S07]  /*1a50*/  IMAD.MOV.U32 R11, RZ, RZ, R25 ;  /* 0x000000ffff0b7224 */ /* 0x000fce00078e0019 */
.L_x_464:
[----:B------:R-:W-:Y:S05]  /*1a60*/  BSYNC.RECONVERGENT B5 ;  /* 0x0000000000057941 */ /* 0x000fea0003800200 */
.L_x_463:
[----:B------:R-:W-:-:S07]  /*1a70*/  VIADD R2, R22, 0x1 ;  /* 0x0000000116027836 */ /* 0x000fce0000000000 */
.L_x_462:
[----:B------:R-:W-:Y:S05]  /*1a80*/  BSYNC.RECONVERGENT B4 ;  /* 0x0000000000047941 */ /* 0x000fea0003800200 */
.L_x_461:
        /* <DEDUP_REMOVED lines=30> */
[----:B------:R-:W-:-:S03]  /*1c70*/  IMAD.U32 R2, RZ, RZ, UR14 ;  /* 0x0000000eff027e24 */ /* 0x000fc6000f8e00ff */
[----:B------:R-:W-:-:S10]  /*1c80*/  DADD R10, RZ, -R14 ;  /* 0x00000000ff0a7229 */ /* 0x000fd4000000080e */
[----:B------:R-:W-:Y:S02]  /*1c90*/  FSEL R10, R14, R10, !P0 ;  /* 0x0000000a0e0a7208 */ /* 0x000fe40004000000 */
[----:B------:R-:W-:Y:S02]  /*1ca0*/  FSEL R11, R15, R11, !P0 ;  /* 0x0000000b0f0b7208 */ /* 0x000fe40004000000 */
[----:B------:R-:W-:-:S04]  /*1cb0*/  ISETP.GE.AND P0, PT, R9, R2, PT ;  /* 0x000000020900720c */ /* 0x000fc80003f06270 */
[----:B------:R-:W-:-:S09]  /*1cc0*/  DFMA R32, R12, R10, R32 ;  /* 0x0000000a0c20722b */ /* 0x000fd20000000020 */
[----:B------:R-:W-:Y:S05]  /*1cd0*/  @!P0 BRA `(.L_x_465) ;  /* 0xfffffff000a88947 */ /* 0x000fea000383ffff */
.L_x_454:
[----:B------:R-:W-:Y:S05]  /*1ce0*/  BSYNC.RECONVERGENT B3 ;  /* 0x0000000000037941 */ /* 0x000fea0003800200 */
.L_x_453:
[----:B------:R-:W0:Y:S01]  /*1cf0*/  LDCU UR6, c[0x0][0x39c] ;  /* 0x00007380ff0677ac */ /* 0x000e220008000800 */
[----:B------:R-:W-:Y:S01]  /*1d00*/  ISETP.GE.U32.AND P0, PT, R2, 0x200, PT ;  /* 0x000002000200780c */ /* 0x000fe20003f06070 */
[----:B0-----:R-:W-:-:S05]  /*1d10*/  IMAD.U32 R3, RZ, RZ, UR6 ;  /* 0x00000006ff037e24 */ /* 0x001fca000f8e00ff */
[----:B------:R-:W-:-:S13]  /*1d20*/  ISETP.GE.AND.EX P0, PT, R3, RZ, PT, P0 ;  /* 0x000000ff0300720c */ /* 0x000fda0003f06300 */
        /* <DEDUP_REMOVED lines=26> */
[----:B------:R-:W0:Y:S01]  /*1ed0*/  SHFL.DOWN PT, R3, R9, 0x8, 0x1f ;  /* 0x09001f0009037f89 */ /* 0x000e2200000e0000 */
[----:B-1----:R-:W-:-:S02]  /*1ee0*/  @!P1 LEA R7, R10, R7, 0x18 ;  /* 0x000000070a079211 */ /* 0x002fc400078ec0ff */
[----:B------:R-:W-:-:S05]  /*1ef0*/  @!P1 LOP3.LUT R6, R6, 0xf8, RZ, 0xc0, !PT ;  /* 0x000000f806069812 */ /* 0x000fca00078ec0ff */
[----:B------:R-:W-:Y:S01]  /*1f00*/  @!P1 IMAD.IADD R7, R6, 0x1, R7 ;  /* 0x0000000106079824 */ /* 0x000fe200078e0207 */
[----:B0-----:R-:W-:-:S10]  /*1f10*/  DADD R2, R2, R8 ;  /* 0x0000000002027229 */ /* 0x001fd40000000008 */
[----:B------:R-:W-:Y:S02]  /*1f20*/  FSEL R4, R8, R2, P0 ;  /* 0x0000000208047208 */ /* 0x000fe40000000000 */
[----:B------:R-:W-:Y:S02]  /*1f30*/  FSEL R5, R9, R3, P0 ;  /* 0x0000000309057208 */ /* 0x000fe40000000000 */
[----:B------:R-:W-:Y:S01]  /*1f40*/  ISETP.GT.AND P0, PT, R11, 0xf, PT ;  /* 0x0000000f0b00780c */ /* 0x000fe20003f04270 */
[----:B------:R-:W-:Y:S04]  /*1f50*/  SHFL.DOWN PT, R2, R4, 0x10, 0x1f ;  /* 0x0a001f0004027f89 */ /* 0x000fe800000e0000 */
[----:B------:R-:W0:Y:S02]  /*1f60*/  SHFL.DOWN PT, R3, R5, 0x10, 0x1f ;  /* 0x0a001f0005037f89 */ /* 0x000e2400000e0000 */
[----:B0-----:R-:W-:-:S07]  /*1f70*/  DADD R2, R2, R4 ;  /* 0x0000000002027229 */ /* 0x001fce0000000004 */
[----:B------:R0:W-:Y:S01]  /*1f80*/  @!P1 STS.64 [R7+0x10], R2 ;  /* 0x0000100207009388 */ /* 0x0001e20000000a00 */
[----:B------:R-:W-:Y:S01]  /*1f90*/  BAR.SYNC.DEFER_BLOCKING 0x0 ;  /* 0x0000000000007b1d */ /* 0x000fe20000010000 */
[----:B------:R-:W-:Y:S02]  /*1fa0*/  ISETP.NE.AND P1, PT, R0, RZ, PT ;  /* 0x000000ff0000720c */ /* 0x000fe40003f25270 */
[----:B------:R-:W-:Y:S02]  /*1fb0*/  FSEL R4, R4, R2, P0 ;  /* 0x0000000204047208 */ /* 0x000fe40000000000 */
[----:B------:R-:W-:-:S09]  /*1fc0*/  FSEL R5, R5, R3, P0 ;  /* 0x0000000305057208 */ /* 0x000fd20000000000 */
[----:B0-----:R-:W-:Y:S05]  /*1fd0*/  @P1 BRA `(.L_x_467) ;  /* 0x000000d400741947 */ /* 0x001fea0003800000 */
        /* <DEDUP_REMOVED lines=27> */
.L_x_466:
        /* <DEDUP_REMOVED lines=11> */
[C---:B------:R-:W-:Y:S01]  /*2240*/  ISETP.NE.AND P1, PT, R12.reuse, RZ, PT ;  /* 0x000000ff0c00720c */ /* 0x040fe20003f25270 */
[----:B------:R-:W-:-:S12]  /*2250*/  VIADD R10, R12, 0x4 ;  /* 0x000000040c0a7836 */ /* 0x000fd80000000000 */
[----:B------:R-:W0:Y:S01]  /*2260*/  @!P1 S2R R11, SR_CgaCtaId ;  /* 0x00000000000b9919 */ /* 0x000e220000008800 */
[----:B-1----:R-:W-:-:S10]  /*2270*/  DADD R4, R4, R32 ;  /* 0x0000000004047229 */ /* 0x002fd40000000020 */
[----:B------:R-:W-:Y:S02]  /*2280*/  FSEL R6, R4, R32, !P0 ;  /* 0x0000002004067208 */ /* 0x000fe40004000000 */
[----:B------:R-:W-:Y:S02]  /*2290*/  FSEL R7, R5, R33, !P0 ;  /* 0x0000002105077208 */ /* 0x000fe40004000000 */
[----:B------:R-:W-:Y:S01]  /*22a0*/  ISETP.GT.AND P0, PT, R8, R3, PT ;  /* 0x000000030800720c */ /* 0x000fe20003f04270 */
[----:B------:R-:W-:Y:S04]  /*22b0*/  SHFL.DOWN PT, R4, R6, 0x2, R3 ;  /* 0x0840000006047989 */ /* 0x000fe800000e0003 */
[----:B------:R-:W1:Y:S02]  /*22c0*/  SHFL.DOWN PT, R5, R7, 0x2, R3 ;  /* 0x0840000007057989 */ /* 0x000e6400000e0003 */
[----:B-1----:R-:W-:-:S10]  /*22d0*/  DADD R4, R4, R6 ;  /* 0x0000000004047229 */ /* 0x002fd40000000006 */
[----:B------:R-:W-:Y:S02]  /*22e0*/  FSEL R8, R6, R4, P0 ;  /* 0x0000000406087208 */ /* 0x000fe40000000000 */
[----:B------:R-:W-:Y:S02]  /*22f0*/  FSEL R9, R7, R5, P0 ;  /* 0x0000000507097208 */ /* 0x000fe40000000000 */
[----:B------:R-:W-:Y:S01]  /*2300*/  ISETP.GT.AND P0, PT, R10, R3, PT ;  /* 0x000000030a00720c */ /* 0x000fe20003f04270 */
[----:B------:R-:W-:Y:S01]  /*2310*/  SHFL.DOWN PT, R4, R8, 0x4, R3 ;  /* 0x0880000008047989 */ /* 0x000fe200000e0003 */
[----:B------:R-:W-:-:S03]  /*2320*/  @!P1 MOV R10, 0x400 ;  /* 0x00000400000a9802 */ /* 0x000fc60000000f00 */
[----:B------:R-:W1:Y:S01]  /*2330*/  SHFL.DOWN PT, R5, R9, 0x4, R3 ;  /* 0x0880000009057989 */ /* 0x000e6200000e0003 */
[----:B0-----:R-:W-:Y:S01]  /*2340*/  @!P1 LEA R10, R11, R10, 0x18 ;  /* 0x0000000a0b0a9211 */ /* 0x001fe200078ec0ff */
[----:B-1----:R-:W-:-:S10]  /*2350*/  DADD R4, R4, R8 ;  /* 0x0000000004047229 */ /* 0x002fd40000000008 */
[----:B------:R-:W-:Y:S01]  /*2360*/  FSEL R6, R8, R4, P0 ;  /* 0x0000000408067208 */ /* 0x000fe20000000000 */
[----:B------:R-:W-:Y:S01]  /*2370*/  VIADD R8, R12, 0x8 ;  /* 0x000000080c087836 */ /* 0x000fe20000000000 */
[----:B------:R-:W-:-:S03]  /*2380*/  FSEL R7, R9, R5, P0 ;  /* 0x0000000509077208 */ /* 0x000fc60000000000 */
[----:B------:R-:W-:Y:S01]  /*2390*/  SHFL.DOWN PT, R4, R6, 0x8, R3 ;  /* 0x0900000006047989 */ /* 0x000fe200000e0003 */
[----:B------:R-:W-:-:S03]  /*23a0*/  ISETP.GT.AND P0, PT, R8, R3, PT ;  /* 0x000000030800720c */ /* 0x000fc60003f04270 */
[----:B------:R-:W0:Y:S02]  /*23b0*/  SHFL.DOWN PT, R5, R7, 0x8, R3 ;  /* 0x0900000007057989 */ /* 0x000e2400000e0003 */
[----:B0-----:R-:W-:-:S10]  /*23c0*/  DADD R4, R4, R6 ;  /* 0x0000000004047229 */ /* 0x001fd40000000006 */
[----:B------:R-:W-:Y:S01]  /*23d0*/  FSEL R8, R6, R4, P0 ;  /* 0x0000000406087208 */ /* 0x000fe20000000000 */
[----:B------:R-:W-:Y:S01]  /*23e0*/  VIADD R6, R12, 0x10 ;  /* 0x000000100c067836 */ /* 0x000fe20000000000 */
[----:B------:R-:W-:Y:S02]  /*23f0*/  FSEL R9, R7, R5, P0 ;  /* 0x0000000507097208 */ /* 0x000fe40000000000 */
[----:B------:R-:W-:Y:S01]  /*2400*/  @!P1 SHF.R.U32.HI R7, RZ, 0x2, R0 ;  /* 0x00000002ff079819 */ /* 0x000fe20000011600 */
[----:B------:R-:W-:Y:S01]  /*2410*/  SHFL.DOWN PT, R4, R8, 0x10, R3 ;  /* 0x0a00000008047989 */ /* 0x000fe200000e0003 */
[----:B------:R-:W-:Y:S02]  /*2420*/  ISETP.GT.AND P0, PT, R6, R3, PT ;  /* 0x000000030600720c */ /* 0x000fe40003f04270 */
[----:B------:R-:W-:Y:S01]  /*2430*/  @!P1 LOP3.LUT R7, R7, 0xf8, RZ, 0xc0, !PT ;  /* 0x000000f807079812 */ /* 0x000fe200078ec0ff */
[----:B------:R-:W0:Y:S04]  /*2440*/  SHFL.DOWN PT, R5, R9, 0x10, R3 ;  /* 0x0a00000009057989 */ /* 0x000e2800000e0003 */
[----:B------:R-:W-:Y:S01]  /*2450*/  @!P1 IMAD.IADD R7, R7, 0x1, R10 ;  /* 0x0000000107079824 */ /* 0x000fe200078e020a */
[----:B0-----:R-:W-:-:S10]  /*2460*/  DADD R4, R4, R8 ;  /* 0x0000000004047229 */ /* 0x001fd40000000008 */
[----:B------:R-:W-:Y:S02]  /*2470*/  FSEL R4, R8, R4, P0 ;  /* 0x0000000408047208 */ /* 0x000fe40000000000 */
[----:B------:R-:W-:-:S05]  /*2480*/  FSEL R5, R9, R5, P0 ;  /* 0x0000000509057208 */ /* 0x000fca0000000000 */
[----:B------:R0:W-:Y:S01]  /*2490*/  @!P1 STS.64 [R7+0x10], R4 ;  /* 0x0000100407009388 */ /* 0x0001e20000000a00 */
[----:B------:R-:W-:Y:S01]  /*24a0*/  BAR.SYNC.DEFER_BLOCKING 0x0 ;  /* 0x0000000000007b1d */ /* 0x000fe20000010000 */
[----:B------:R-:W-:-:S13]  /*24b0*/  ISETP.NE.AND P1, PT, R0, RZ, PT ;  /* 0x000000ff0000720c */ /* 0x000fda0003f25270 */
[----:B0-----:R-:W-:Y:S05]  /*24c0*/  @P1 BRA `(.L_x_467) ;  /* 0x000000d000381947 */ /* 0x001fea0003800000 */
[----:B------:R-:W0:Y:S01]  /*24d0*/  S2UR UR5, SR_CgaCtaId ;  /* 0x00000000000579c3 */ /* 0x000e220000008800 */
[----:B------:R-:W-:Y:S01]  /*24e0*/  UMOV UR4, 0x400 ;  /* 0x0000040000047882 */ /* 0x000fe20000000000 */
[----:B------:R-:W-:Y:S01]  /*24f0*/  IMAD.U32 R0, RZ, RZ, UR6 ;  /* 0x00000006ff007e24 */ /* 0x000fe2000f8e00ff */
[----:B------:R-:W-:-:S04]  /*2500*/  ISETP.GT.U32.AND P0, PT, R2, 0x20, PT ;  /* 0x000000200200780c */ /* 0x000fc80003f04070 */
[----:B------:R-:W-:Y:S01]  /*2510*/  ISETP.GT.AND.EX P0, PT, R0, RZ, PT, P0 ;  /* 0x000000ff0000720c */ /* 0x000fe20003f04300 */
[----:B0-----:R-:W-:-:S09]  /*2520*/  ULEA UR4, UR5, UR4, 0x18 ;  /* 0x0000000405047291 */ /* 0x001fd2000f8ec0ff */
[----:B------:R-:W0:Y:S04]  /*2530*/  LDS.64 R6, [UR4+0x18] ;  /* 0x00001804ff067984 */ /* 0x000e280008000a00 */
[----:B------:R-:W1:Y:S01]  /*2540*/  LDS.128 R8, [UR4+0x20] ;  /* 0x00002004ff087984 */ /* 0x000e620008000c00 */
[----:B0-----:R-:W-:-:S10]  /*2550*/  DADD R6, R4, R6 ;  /* 0x0000000004067229 */ /* 0x001fd40000000006 */
[----:B------:R-:W-:Y:S02]  /*2560*/  FSEL R12, R6, R4, P0 ;  /* 0x00000004060c7208 */ /* 0x000fe40000000000 */
[----:B------:R-:W-:Y:S02]  /*2570*/  FSEL R13, R7, R5, P0 ;  /* 0x00000005070d7208 */ /* 0x000fe40000000000 */
[----:B------:R-:W0:Y:S01]  /*2580*/  LDS.128 R4, [UR4+0x30] ;  /* 0x00003004ff047984 */ /* 0x000e220008000c00 */
[----:B------:R-:W-:-:S03]  /*2590*/  ISETP.GT.U32.AND P0, PT, R2, 0x40, PT ;  /* 0x000000400200780c */ /* 0x000fc60003f04070 */
[----:B-1----:R-:W-:Y:S01]  /*25a0*/  DADD R8, R8, R12 ;  /* 0x0000000008087229 */ /* 0x002fe2000000000c */
[----:B------:R-:W-:-:S09]  /*25b0*/  ISETP.GT.AND.EX P0, PT, R0, RZ, PT, P0 ;  /* 0x000000ff0000720c */ /* 0x000fd20003f04300 */
[----:B------:R-:W-:Y:S02]  /*25c0*/  FSEL R8, R8, R12, P0 ;  /* 0x0000000c08087208 */ /* 0x000fe40000000000 */
[----:B------:R-:W-:Y:S02]  /*25d0*/  FSEL R9, R9, R13, P0 ;  /* 0x0000000d09097208 */ /* 0x000fe40000000000 */
[----:B------:R-:W-:-:S04]  /*25e0*/  ISETP.GT.U32.AND P0, PT, R2, 0x60, PT ;  /* 0x000000600200780c */ /* 0x000fc80003f04070 */
[----:B------:R-:W-:Y:S01]  /*25f0*/  DADD R10, R8, R10 ;  /* 0x00000000080a7229 */ /* 0x000fe2000000000a */
[----:B------:R-:W-:-:S09]  /*2600*/  ISETP.GT.AND.EX P0, PT, R0, RZ, PT, P0 ;  /* 0x000000ff0000720c */ /* 0x000fd20003f04300 */
[----:B------:R-:W-:Y:S02]  /*2610*/  FSEL R12, R10, R8, P0 ;  /* 0x000000080a0c7208 */ /* 0x000fe40000000000 */
[----:B------:R-:W-:Y:S02]  /*2620*/  FSEL R13, R11, R9, P0 ;  /* 0x000000090b0d7208 */ /* 0x000fe40000000000 */
[----:B------:R-:W1:Y:S01]  /*2630*/  LDS.128 R8, [UR4+0x40] ;  /* 0x00004004ff087984 */ /* 0x000e620008000c00 */
[----:B------:R-:W-:-:S03]  /*2640*/  ISETP.GT.U32.AND P0, PT, R2, 0x80, PT ;  /* 0x000000800200780c */ /* 0x000fc60003f04070 */
[----:B0-----:R-:W-:Y:S01]  /*2650*/  DADD R4, R4, R12 ;  /* 0x0000000004047229 */ /* 0x001fe2000000000c */
        /* <DEDUP_REMOVED lines=52> */
[----:B------:R-:W-:-:S04]  /*29a0*/  ISETP.GT.U32.AND P0, PT, R2, 0x1c0, PT ;  /* 0x000001c00200780c */ /* 0x000fc80003f04070 */
        /* <DEDUP_REMOVED lines=8> */
[----:B------:R-:W-:Y:S01]  /*2a30*/  FSEL R5, R11, R5, P0 ;  /* 0x000000050b057208 */ /* 0x000fe20000000000 */
[----:B------:R-:W-:Y:S06]  /*2a40*/  BRA `(.L_x_467) ;  /* 0x000000c800d87947 */ /* 0x000fec0003800000 */
.L_x_440:
[----:B------:R-:W1:Y:S01]  /*2a50*/  S2R R0, SR_TID.X ;  /* 0x0000000000007919 */ /* 0x000e620000002100 */
[----:B------:R-:W1:Y:S01]  /*2a60*/  LDC.64 R4, c[0x0][0x380] ;  /* 0x0000e000ff047b82 */ /* 0x000e620000000a00 */
[----:B------:R-:W2:Y:S07]  /*2a70*/  LDCU.64 UR6, c[0x0][0x3b0] ;  /* 0x00007600ff0677ac */ /* 0x000eae0008000a00 */
[----:B------:R-:W3:Y:S01]  /*2a80*/  LDC.64 R6, c[0x0][0x388] ;  /* 0x0000e200ff067b82 */ /* 0x000ee20000000a00 */
[----:B-1----:R-:W-:-:S05]  /*2a90*/  IMAD.WIDE.U32 R4, R0, 0x4, R4 ;  /* 0x0000000400047825 */ /* 0x002fca00078e0004 */
[----:B0-----:R-:W4:Y:S01]  /*2aa0*/  LDG.E R9, desc[UR8][R4.64] ;  /* 0x0000000804097981 */ /* 0x001f22000c1e1900 */
[----:B---3--:R-:W-:-:S05]  /*2ab0*/  IMAD.WIDE.U32 R6, R0, 0x4, R6 ;  /* 0x0000000400067825 */ /* 0x008fca00078e0006 */
        /* <DEDUP_REMOVED lines=29> */
.L_x_469:
[----:B------:R-:W-:Y:S05]  /*2c90*/  BSYNC.RECONVERGENT B3 ;  /* 0x0000000000037941 */ /* 0x000fea0003800200 */
.L_x_468:
        /* <DEDUP_REMOVED lines=24> */
[----:B------:R-:W-:Y:S01]  /*2e20*/  DFMA R12, R26, R12, R14 ;  /* 0x0000000c1a0c722b */ /* 0x000fe2000000000e */
[----:B------:R-:W-:Y:S02]  /*2e30*/  IMAD.MOV.U32 R14, RZ, RZ, 0x652b82fe ;  /* 0x652b82feff0e7424 */ /* 0x000fe400078e00ff */
[----:B------:R-:W-:-:S05]  /*2e40*/  IMAD.MOV.U32 R15, RZ, RZ, 0x3ff71547 ;  /* 0x3ff71547ff0f7424 */ /* 0x000fca00078e00ff */
        /* <DEDUP_REMOVED lines=24> */
[----:B------:R-:W-:Y:S01]  /*2fd0*/  UMOV UR7, 0x3c7abc9e ;  /* 0x3c7abc9e00077882 */ /* 0x000fe20000000000 */
[----:B------:R-:W-:-:S05]  /*2fe0*/  DFMA R20, R22, R18, R20 ;  /* 0x000000121614722b */ /* 0x000fca0000000014 */
[----:B------:R-:W-:Y:S01]  /*2ff0*/  DFMA R14, R14, -UR6, R16 ;  /* 0x800000060e0e7c2b */ /* 0x000fe20008000010 */
[----:B------:R-:W-:Y:S01]  /*3000*/  UMOV UR6, 0x69ce2bdf ;  /* 0x69ce2bdf00067882 */ /* 0x000fe20000000000 */
[----:B------:R-:W-:Y:S01]  /*3010*/  IMAD.MOV.U32 R16, RZ, RZ, -0x35dec16 ;  /* 0xfca213eaff107424 */ /* 0x000fe200078e00ff */
[----:B------:R-:W-:Y:S01]  /*3020*/  UMOV UR7, 0x3e5ade15 ;  /* 0x3e5ade1500077882 */ /* 0x000fe20000000000 */
[----:B------:R-:W-:Y:S02]  /*3030*/  IMAD.MOV.U32 R17, RZ, RZ, 0x3e928af3 ;  /* 0x3e928af3ff117424 */ /* 0x000fe400078e00ff */
[----:B------:R-:W-:-:S04]  /*3040*/  FFMA R2, RZ, 3.0625, R21 ;  /* 0x40440000ff027823 */ /* 0x000fc80000000015 */
[----:B------:R-:W-:Y:S01]  /*3050*/  DFMA R16, R14, UR6, R16 ;  /* 0x000000060e107c2b */ /* 0x000fe20008000010 */
        /* <DEDUP_REMOVED lines=44> */
.L_x_471:
[----:B------:R-:W-:Y:S05]  /*3320*/  BSYNC.RECONVERGENT B1 ;  /* 0x0000000000017941 */ /* 0x000fea0003800200 */
.L_x_470:
[----:B------:R-:W-:Y:S01]  /*3330*/  BSSY.RECONVERGENT B2, `(.L_x_472) ;  /* 0x0000005000027945 */ /* 0x000fe20003800200 */
[----:B-1----:R-:W-:-:S03]  /*3340*/  DMUL R8, R16, R14 ;  /* 0x0000000e10087228 */ /* 0x002fc60000000000 */
[----:B------:R-:W-:Y:S08]  /*3350*/  @P0 BRA P1, `(.L_x_473) ;  /* 0x0000000000080947 */ /* 0x000ff00000800000 */
[----:B------:R-:W-:-:S07]  /*3360*/  MOV R2, 0x3380 ;  /* 0x0000338000027802 */ /* 0x000fce0000000f00 */
[----:B------:R-:W-:Y:S05]  /*3370*/  CALL.REL.NOINC `($__internal_1_$__cuda_sm20_div_rn_f64_full) ;  /* 0x000000c000a87944 */ /* 0x000fea0003c00000 */
.L_x_473:
[----:B------:R-:W-:Y:S05]  /*3380*/  BSYNC.RECONVERGENT B2 ;  /* 0x0000000000027941 */ /* 0x000fea0003800200 */
.L_x_472:
        /* <DEDUP_REMOVED lines=26> */
.L_x_477:
[----:B------:R-:W-:Y:S05]  /*3530*/  BSYNC.RECONVERGENT B4 ;  /* 0x0000000000047941 */ /* 0x000fea0003800200 */
.L_x_476:
[----:B------:R-:W-:-:S07]  /*3540*/  VIADD R2, R22, 0x1 ;  /* 0x0000000116027836 */ /* 0x000fce0000000000 */
.L_x_475:
[----:B------:R-:W-:Y:S05]  /*3550*/  BSYNC.RECONVERGENT B3 ;  /* 0x0000000000037941 */ /* 0x000fea0003800200 */
.L_x_474:
        /* <DEDUP_REMOVED lines=58> */
[----:B------:R-:W-:Y:S01]  /*3900*/  IMAD.MOV.U32 R2, RZ, RZ, R22 ;  /* 0x000000ffff027224 */ /* 0x000fe200078e0016 */
[----:B------:R-:W-:Y:S06]  /*3910*/  BRA `(.L_x_480) ;  /* 0x0000000000087947 */ /* 0x000fec0003800000 */
.L_x_479:
[----:B------:R-:W-:Y:S01]  /*3920*/  DMUL R24, RZ, R42 ;  /* 0x0000002aff187228 */ /* 0x000fe20000000000 */
[----:B------:R-:W-:-:S10]  /*3930*/  IMAD.MOV.U32 R2, RZ, RZ, RZ ;  /* 0x000000ffff027224 */ /* 0x000fd400078e00ff */
.L_x_480:
[----:B------:R-:W-:Y:S05]  /*3940*/  BSYNC.RECONVERGENT B3 ;  /* 0x0000000000037941 */ /* 0x000fea0003800200 */
.L_x_478:
        /* <DEDUP_REMOVED lines=104> */
.L_x_482:
[----:B------:R-:W-:Y:S05]  /*3fd0*/  BSYNC.RECONVERGENT B1 ;  /* 0x0000000000017941 */ /* 0x000fea0003800200 */
.L_x_481:
[----:B------:R-:W-:Y:S01]  /*3fe0*/  BSSY.RECONVERGENT B2, `(.L_x_483) ;  /* 0x0000005000027945 */ /* 0x000fe20003800200 */
[----:B-1----:R-:W-:-:S03]  /*3ff0*/  DMUL R10, R18, R16 ;  /* 0x00000010120a7228 */ /* 0x002fc60000000000 */
[----:B------:R-:W-:Y:S08]  /*4000*/  @P0 BRA P1, `(.L_x_484) ;  /* 0x0000000000080947 */ /* 0x000ff00000800000 */
[----:B------:R-:W-:-:S07]  /*4010*/  MOV R2, 0x4030 ;  /* 0x0000403000027802 */ /* 0x000fce0000000f00 */
[----:B------:R-:W-:Y:S05]  /*4020*/  CALL.REL.NOINC `($__internal_1_$__cuda_sm20_div_rn_f64_full) ;  /* 0x000000b4007c7944 */ /* 0x000fea0003c00000 */
.L_x_484:
[----:B------:R-:W-:Y:S05]  /*4030*/  BSYNC.RECONVERGENT B2 ;  /* 0x0000000000027941 */ /* 0x000fea0003800200 */
.L_x_483:
        /* <DEDUP_REMOVED lines=26> */
.L_x_488:
[----:B------:R-:W-:Y:S05]  /*41e0*/  BSYNC.RECONVERGENT B4 ;  /* 0x0000000000047941 */ /* 0x000fea0003800200 */
.L_x_487:
[----:B------:R-:W-:Y:S01]  /*41f0*/  VIADD R2, R22, 0x1 ;  /* 0x0000000116027836 */ /* 0x000fe20000000000 */
[----:B------:R-:W-:Y:S06]  /*4200*/  BRA `(.L_x_489) ;  /* 0x0000000000087947 */ /* 0x000fec0003800000 */
.L_x_486:
[----:B------:R-:W-:Y:S01]  /*4210*/  DMUL R14, RZ, R20 ;  /* 0x00000014ff0e7228 */ /* 0x000fe20000000000 */
[----:B------:R-:W-:-:S10]  /*4220*/  IMAD.MOV.U32 R2, RZ, RZ, 0x1 ;  /* 0x00000001ff027424 */ /* 0x000fd400078e00ff */
.L_x_489:
[----:B------:R-:W-:Y:S05]  /*4230*/  BSYNC.RECONVERGENT B3 ;  /* 0x0000000000037941 */ /* 0x000fea0003800200 */
.L_x_485:
        /* <DEDUP_REMOVED lines=58> */
[----:B------:R-:W-:Y:S02]  /*45e0*/  IMAD.MOV.U32 R2, RZ, RZ, R22 ;  /* 0x000000ffff027224 */ /* 0x000fe400078e0016 */
[----:B------:R-:W-:Y:S02]  /*45f0*/  IMAD.MOV.U32 R28, RZ, RZ, R24 ;  /* 0x000000ffff1c7224 */ /* 0x000fe400078e0018 */
[----:B------:R-:W-:Y:S01]  /*4600*/  IMAD.MOV.U32 R29, RZ, RZ, R25 ;  /* 0x000000ffff1d7224 */ /* 0x000fe200078e0019 */
[----:B------:R-:W-:Y:S06]  /*4610*/  BRA `(.L_x_492) ;  /* 0x0000000000087947 */ /* 0x000fec0003800000 */
.L_x_491:
[----:B------:R-:W-:Y:S01]  /*4620*/  DMUL R28, RZ, R14 ;  /* 0x0000000eff1c7228 */ /* 0x000fe20000000000 */
[----:B------:R-:W-:-:S10]  /*4630*/  IMAD.MOV.U32 R2, RZ, RZ, RZ ;  /* 0x000000ffff027224 */ /* 0x000fd400078e00ff */
.L_x_492:
[----:B------:R-:W-:Y:S05]  /*4640*/  BSYNC.RECONVERGENT B3 ;  /* 0x0000000000037941 */ /* 0x000fea0003800200 */
.L_x_490:
        /* <DEDUP_REMOVED lines=104> */
.L_x_494:
[----:B------:R-:W-:Y:S05]  /*4cd0*/  BSYNC.RECONVERGENT B1 ;  /* 0x0000000000017941 */ /* 0x000fea0003800200 */
.L_x_493:
[----:B------:R-:W-:Y:S01]  /*4ce0*/  BSSY.RECONVERGENT B2, `(.L_x_495) ;  /* 0x0000007000027945 */ /* 0x000fe20003800200 */
[----:B-1----:R-:W-:-:S03]  /*4cf0*/  DMUL R12, R24, R22 ;  /* 0x00000016180c7228 */ /* 0x002fc60000000000 */
[----:B------:R-:W-:Y:S08]  /*4d00*/  @P0 BRA P1, `(.L_x_496) ;  /* 0x0000000000100947 */ /* 0x000ff00000800000 */
[----:B------:R-:W-:Y:S01]  /*4d10*/  IMAD.MOV.U32 R42, RZ, RZ, R14 ;  /* 0x000000ffff2a7224 */ /* 0x000fe200078e000e */
[----:B------:R-:W-:Y:S01]  /*4d20*/  MOV R2, 0x4d50 ;  /* 0x00004d5000027802 */ /* 0x000fe20000000f00 */
[----:B------:R-:W-:-:S07]  /*4d30*/  IMAD.MOV.U32 R43, RZ, RZ, R15 ;  /* 0x000000ffff2b7224 */ /* 0x000fce00078e000f */
[----:B------:R-:W-:Y:S05]  /*4d40*/  CALL.REL.NOINC `($__internal_1_$__cuda_sm20_div_rn_f64_full) ;  /* 0x000000a800347944 */ /* 0x000fea0003c00000 */
.L_x_496:
[----:B------:R-:W-:Y:S05]  /*4d50*/  BSYNC.RECONVERGENT B2 ;  /* 0x0000000000027941 */ /* 0x000fea0003800200 */
.L_x_495:
        /* <DEDUP_REMOVED lines=26> */
.L_x_500:
[----:B------:R-:W-:Y:S05]  /*4f00*/  BSYNC.RECONVERGENT B4 ;  /* 0x0000000000047941 */ /* 0x000fea0003800200 */
.L_x_499:
[----:B------:R-:W-:Y:S01]  /*4f10*/  VIADD R2, R22, 0x1 ;  /* 0x0000000116027836 */ /* 0x000fe20000000000 */
[----:B------:R-:W-:Y:S06]  /*4f20*/  BRA `(.L_x_501) ;  /* 0x0000000000087947 */ /* 0x000fec0003800000 */
.L_x_498:
[----:B------:R-:W-:Y:S01]  /*4f30*/  DMUL R28, RZ, R20 ;  /* 0x00000014ff1c7228 */ /* 0x000fe20000000000 */
[----:B------:R-:W-:-:S10]  /*4f40*/  IMAD.MOV.U32 R2, RZ, RZ, 0x1 ;  /* 0x00000001ff027424 */ /* 0x000fd400078e00ff */
.L_x_501:
[----:B------:R-:W-:Y:S05]  /*4f50*/  BSYNC.RECONVERGENT B3 ;  /* 0x0000000000037941 */ /* 0x000fea0003800200 */
.L_x_497:
        /* <DEDUP_REMOVED lines=62> */
.L_x_503:
[----:B------:R-:W-:Y:S01]  /*5340*/  DMUL R18, RZ, R16 ;  /* 0x00000010ff127228 */ /* 0x000fe20000000000 */
[----:B------:R-:W-:-:S10]  /*5350*/  IMAD.MOV.U32 R2, RZ, RZ, RZ ;  /* 0x000000ffff027224 */ /* 0x000fd400078e00ff */
.L_x_504:
[----:B------:R-:W-:Y:S05]  /*5360*/  BSYNC.RECONVERGENT B3 ;  /* 0x0000000000037941 */ /* 0x000fea0003800200 */
.L_x_502:
        /* <DEDUP_REMOVED lines=104> */
.L_x_506:
[----:B------:R-:W-:Y:S05]  /*59f0*/  BSYNC.RECONVERGENT B1 ;  /* 0x0000000000017941 */ /* 0x000fea0003800200 */
.L_x_505:
[----:B------:R-:W-:Y:S01]  /*5a00*/  BSSY.RECONVERGENT B2, `(.L_x_507) ;  /* 0x0000007000027945 */ /* 0x000fe20003800200 */
[----:B-1----:R-:W-:-:S03]  /*5a10*/  DMUL R14, R26, R24 ;  /* 0x000000181a0e7228 */ /* 0x002fc60000000000 */
[----:B------:R-:W-:Y:S08]  /*5a20*/  @P0 BRA P1, `(.L_x_508) ;  /* 0x0000000000100947 */ /* 0x000ff00000800000 */
[----:B------:R-:W-:Y:S01]  /*5a30*/  IMAD.MOV.U32 R42, RZ, RZ, R16 ;  /* 0x000000ffff2a7224 */ /* 0x000fe200078e0010 */
[----:B------:R-:W-:Y:S01]  /*5a40*/  MOV R2, 0x5a70 ;  /* 0x00005a7000027802 */ /* 0x000fe20000000f00 */
[----:B------:R-:W-:-:S07]  /*5a50*/  IMAD.MOV.U32 R43, RZ, RZ, R17 ;  /* 0x000000ffff2b7224 */ /* 0x000fce00078e0011 */
[----:B------:R-:W-:Y:S05]  /*5a60*/  CALL.REL.NOINC `($__internal_1_$__cuda_sm20_div_rn_f64_full) ;  /* 0x0000009800ec7944 */ /* 0x000fea0003c00000 */
.L_x_508:
[----:B------:R-:W-:Y:S05]  /*5a70*/  BSYNC.RECONVERGENT B2 ;  /* 0x0000000000027941 */ /* 0x000fea0003800200 */
.L_x_507:
        /* <DEDUP_REMOVED lines=25> */
[----:B------:R-:W-:Y:S02]  /*5c10*/  IMAD.MOV.U32 R18, RZ, RZ, R24 ;  /* 0x000000ffff127224 */ /* 0x000fe400078e0018 */
[----:B------:R-:W-:-:S07]  /*5c20*/  IMAD.MOV.U32 R19, RZ, RZ, R25 ;  /* 0x000000ffff137224 */ /* 0x000fce00078e0019 */
.L_x_512:
[----:B------:R-:W-:Y:S05]  /*5c30*/  BSYNC.RECONVERGENT B4 ;  /* 0x0000000000047941 */ /* 0x000fea0003800200 */
.L_x_511:
[----:B------:R-:W-:Y:S01]  /*5c40*/  VIADD R2, R2, 0x1 ;  /* 0x0000000102027836 */ /* 0x000fe20000000000 */
[----:B------:R-:W-:Y:S06]  /*5c50*/  BRA `(.L_x_513) ;  /* 0x0000000000087947 */ /* 0x000fec0003800000 */
.L_x_510:
[----:B------:R-:W-:Y:S01]  /*5c60*/  DMUL R18, RZ, R20 ;  /* 0x00000014ff127228 */ /* 0x000fe20000000000 */
[----:B------:R-:W-:-:S10]  /*5c70*/  IMAD.MOV.U32 R2, RZ, RZ, 0x1 ;  /* 0x00000001ff027424 */ /* 0x000fd400078e00ff */
.L_x_513:
[----:B------:R-:W-:Y:S05]  /*5c80*/  BSYNC.RECONVERGENT B3 ;  /* 0x0000000000037941 */ /* 0x000fea0003800200 */
.L_x_509:
        /* <DEDUP_REMOVED lines=9> */
[----:B------:R-:W1:Y:S02]  /*5d20*/  LDCU.64 UR6, c[0x0][0x3b0] ;  /* 0x00007600ff0677ac */ /* 0x000e640008000a00 */
[----:B------:R-:W3:Y:S04]  /*5d30*/  LDG.E.128.CONSTANT R20, desc[UR8][R34.64] ;  /* 0x0000000822147981 */ /* 0x000ee8000c1e9d00 */
[----:B------:R-:W4:Y:S04]  /*5d40*/  LDG.E.128.CONSTANT R24, desc[UR8][R34.64+0x10] ;  /* 0x0000100822187981 */ /* 0x000f28000c1e9d00 */
[----:B------:R-:W2:Y:S01]  /*5d50*/  LDG.E.128.CONSTANT R28, desc[UR8][R34.64+0x20] ;  /* 0x00002008221c7981 */ /* 0x000ea2000c1e9d00 */
[----:B------:R-:W-:Y:S01]  /*5d60*/  IMAD.MOV.U32 R37, RZ, RZ, 0x3da8ff83 ;  /* 0x3da8ff83ff257424 */ /* 0x000fe200078e00ff */
[----:B------:R-:W-:Y:S01]  /*5d70*/  ISETP.NE.U32.AND P0, PT, R32, 0x1, PT ;  /* 0x000000012000780c */ /* 0x000fe20003f05070 */
[----:B------:R-:W-:-:S03]  /*5d80*/  DMUL R32, R18, R18 ;  /* 0x0000001212207228 */ /* 0x000fc60000000000 */
        /* <DEDUP_REMOVED lines=46> */
.L_x_515:
[----:B------:R-:W-:Y:S01]  /*6070*/  DMUL R32, RZ, R18 ;  /* 0x00000012ff207228 */ /* 0x000fe20000000000 */
[----:B------:R-:W-:-:S10]  /*6080*/  IMAD.MOV.U32 R2, RZ, RZ, RZ ;  /* 0x000000ffff027224 */ /* 0x000fd400078e00ff */
.L_x_516:
[----:B------:R-:W-:Y:S05]  /*6090*/  BSYNC.RECONVERGENT B3 ;  /* 0x0000000000037941 */ /* 0x000fea0003800200 */
.L_x_514:
        /* <DEDUP_REMOVED lines=21> */
[----:B---3--:R-:W-:-:S08]  /*61f0*/  DFMA R20, R34, R20, R24 ;  /* 0x000000142214722b */ /* 0x008fd00000000018 */
[----:B------:R-:W-:Y:S01]  /*6200*/  DFMA R20, R34, R20, R26 ;  /* 0x000000142214722b */ /* 0x000fe2000000001a */
[----:B------:R-:W-:Y:S02]  /*6210*/  IMAD.MOV.U32 R26, RZ, RZ, 0x652b82fe ;  /* 0x652b82feff1a7424 */ /* 0x000fe400078e00ff */
[----:B------:R-:W-:-:S05]  /*6220*/  IMAD.MOV.U32 R27, RZ, RZ, 0x3ff71547 ;  /* 0x3ff71547ff1b7424 */ /* 0x000fca00078e00ff */
        /* <DEDUP_REMOVED lines=79> */
.L_x_518:
[----:B------:R-:W-:Y:S05]  /*6720*/  BSYNC.RECONVERGENT B1 ;  /* 0x0000000000017941 */ /* 0x000fea0003800200 */
.L_x_517:
[----:B------:R-:W-:Y:S01]  /*6730*/  BSSY.RECONVERGENT B2, `(.L_x_519) ;  /* 0x0000007000027945 */ /* 0x000fe20003800200 */
[----:B-1----:R-:W-:-:S03]  /*6740*/  DMUL R16, R28, R26 ;  /* 0x0000001a1c107228 */ /* 0x002fc60000000000 */
[----:B------:R-:W-:Y:S08]  /*6750*/  @P0 BRA P1, `(.L_x_520) ;  /* 0x0000000000100947 */ /* 0x000ff00000800000 */
[----:B------:R-:W-:Y:S01]  /*6760*/  IMAD.MOV.U32 R42, RZ, RZ, R18 ;  /* 0x000000ffff2a7224 */ /* 0x000fe200078e0012 */
[----:B------:R-:W-:Y:S01]  /*6770*/  MOV R2, 0x67a0 ;  /* 0x000067a000027802 */ /* 0x000fe20000000f00 */
[----:B------:R-:W-:-:S07]  /*6780*/  IMAD.MOV.U32 R43, RZ, RZ, R19 ;  /* 0x000000ffff2b7224 */ /* 0x000fce00078e0013 */
[----:B------:R-:W-:Y:S05]  /*6790*/  CALL.REL.NOINC `($__internal_1_$__cuda_sm20_div_rn_f64_full) ;  /* 0x0000008c00a07944 */ /* 0x000fea0003c00000 */
.L_x_520:
[----:B------:R-:W-:Y:S05]  /*67a0*/  BSYNC.RECONVERGENT B2 ;  /* 0x0000000000027941 */ /* 0x000fea0003800200 */
.L_x_519:
        /* <DEDUP_REMOVED lines=27> */
.L_x_524:
[----:B------:R-:W-:Y:S05]  /*6960*/  BSYNC.RECONVERGENT B4 ;  /* 0x0000000000047941 */ /* 0x000fea0003800200 */
.L_x_523:
[----:B------:R-:W-:Y:S01]  /*6970*/  VIADD R2, R2, 0x1 ;  /* 0x0000000102027836 */ /* 0x000fe20000000000 */
[----:B------:R-:W-:Y:S06]  /*6980*/  BRA `(.L_x_525) ;  /* 0x0000000000087947 */ /* 0x000fec0003800000 */
.L_x_522:
[----:B------:R-:W-:Y:S01]  /*6990*/  DMUL R32, RZ, R20 ;  /* 0x00000014ff207228 */ /* 0x000fe20000000000 */
[----:B------:R-:W-:-:S10]  /*69a0*/  IMAD.MOV.U32 R2, RZ, RZ, 0x1 ;  /* 0x00000001ff027424 */ /* 0x000fd400078e00ff */
.L_x_525:
[----:B------:R-:W-:Y:S05]  /*69b0*/  BSYNC.RECONVERGENT B3 ;  /* 0x0000000000037941 */ /* 0x000fea0003800200 */
.L_x_521:
        /* <DEDUP_REMOVED lines=24> */
[----:B------:R-:W-:-:S08]  /*6b40*/  DFMA R20, R34, R20, R30 ;  /* 0x000000142214722b */ /* 0x000fd0000000001e */
[----:B------:R-:W-:Y:S02]  /*6b50*/  DFMA R32, R20, R32, R32 ;  /* 0x000000201420722b */ /* 0x000fe40000000020 */
[----:B------:R-:W-:Y:S01]  /*6b60*/  DFMA R20, R34, R20, 1 ;  /* 0x3ff000002214742b */ /* 0x000fe20000000014 */
[----:B------:R-:W1:Y:S09]  /*6b70*/  I2F.F64 R34, R19 ;  /* 0x0000001300227312 */ /* 0x000e720000201c00 */
        /* <DEDUP_REMOVED lines=34> */
.L_x_527:
[----:B------:R-:W-:Y:S01]  /*6da0*/  DMUL R32, RZ, R34 ;  /* 0x00000022ff207228 */ /* 0x000fe20000000000 */
[----:B------:R-:W-:-:S10]  /*6db0*/  IMAD.MOV.U32 R2, RZ, RZ, RZ ;  /* 0x000000ffff027224 */ /* 0x000fd400078e00ff */
.L_x_528:
[----:B------:R-:W-:Y:S05]  /*6dc0*/  BSYNC.RECONVERGENT B3 ;  /* 0x0000000000037941 */ /* 0x000fea0003800200 */
.L_x_526:
        /* <DEDUP_REMOVED lines=104> */
.L_x_530:
[----:B------:R-:W-:Y:S05]  /*7450*/  BSYNC.RECONVERGENT B1 ;  /* 0x0000000000017941 */ /* 0x000fea0003800200 */
.L_x_529:
[----:B------:R-:W-:Y:S01]  /*7460*/  BSSY.RECONVERGENT B2, `(.L_x_531) ;  /* 0x0000007000027945 */ /* 0x000fe20003800200 */
[----:B-1----:R-:W-:-:S03]  /*7470*/  DMUL R32, R26, R32 ;  /* 0x000000201a207228 */ /* 0x002fc60000000000 */
[----:B------:R-:W-:Y:S08]  /*7480*/  @P0 BRA P1, `(.L_x_532) ;  /* 0x0000000000100947 */ /* 0x000ff00000800000 */
[----:B------:R-:W-:Y:S01]  /*7490*/  IMAD.MOV.U32 R42, RZ, RZ, R34 ;  /* 0x000000ffff2a7224 */ /* 0x000fe200078e0022 */
[----:B------:R-:W-:Y:S01]  /*74a0*/  MOV R2, 0x74d0 ;  /* 0x000074d000027802 */ /* 0x000fe20000000f00 */
[----:B------:R-:W-:-:S07]  /*74b0*/  IMAD.MOV.U32 R43, RZ, RZ, R35 ;  /* 0x000000ffff2b7224 */ /* 0x000fce00078e0023 */
[----:B------:R-:W-:Y:S05]  /*74c0*/  CALL.REL.NOINC `($__internal_1_$__cuda_sm20_div_rn_f64_full) ;  /* 0x0000008000547944 */ /* 0x000fea0003c00000 */
.L_x_532:
[----:B------:R-:W-:Y:S05]  /*74d0*/  BSYNC.RECONVERGENT B2 ;  /* 0x0000000000027941 */ /* 0x000fea0003800200 */
.L_x_531:
        /* <DEDUP_REMOVED lines=27> */
.L_x_536:
[----:B------:R-:W-:Y:S05]  /*7690*/  BSYNC.RECONVERGENT B4 ;  /* 0x0000000000047941 */ /* 0x000fea0003800200 */
.L_x_535:
[----:B------:R-:W-:Y:S01]  /*76a0*/  VIADD R2, R2, 0x1 ;  /* 0x0000000102027836 */ /* 0x000fe20000000000 */
[----:B------:R-:W-:Y:S06]  /*76b0*/  BRA `(.L_x_537) ;  /* 0x0000000000087947 */ /* 0x000fec0003800000 */
.L_x_534:
[----:B------:R-:W-:Y:S01]  /*76c0*/  DMUL R34, RZ, R20 ;  /* 0x00000014ff227228 */ /* 0x000fe20000000000 */
[----:B------:R-:W-:-:S10]  /*76d0*/  IMAD.MOV.U32 R2, RZ, RZ, 0x1 ;  /* 0x00000001ff027424 */ /* 0x000fd400078e00ff */
.L_x_537:
[----:B------:R-:W-:Y:S05]  /*76e0*/  BSYNC.RECONVERGENT B3 ;  /* 0x0000000000037941 */ /* 0x000fea0003800200 */
.L_x_533:
        /* <DEDUP_REMOVED lines=62> */
.L_x_539:
[----:B------:R-:W-:Y:S01]  /*7ad0*/  DMUL R36, RZ, R34 ;  /* 0x00000022ff247228 */ /* 0x000fe20000000000 */
[----:B------:R-:W-:-:S10]  /*7ae0*/  IMAD.MOV.U32 R2, RZ, RZ, RZ ;  /* 0x000000ffff027224 */ /* 0x000fd400078e00ff */
.L_x_540:
[----:B------:R-:W-:Y:S05]  /*7af0*/  BSYNC.RECONVERGENT B3 ;  /* 0x0000000000037941 */ /* 0x000fea0003800200 */
.L_x_538:
        /* <DEDUP_REMOVED lines=104> */
.L_x_542:
[----:B------:R-:W-:Y:S05]  /*8180*/  BSYNC.RECONVERGENT B1 ;  /* 0x0000000000017941 */ /* 0x000fea0003800200 */
.L_x_541:
[----:B------:R-:W-:Y:S01]  /*8190*/  BSSY.RECONVERGENT B2, `(.L_x_543) ;  /* 0x0000007000027945 */ /* 0x000fe20003800200 */
[----:B-1----:R-:W-:-:S03]  /*81a0*/  DMUL R18, R28, R26 ;  /* 0x0000001a1c127228 */ /* 0x002fc60000000000 */
[----:B------:R-:W-:Y:S08]  /*81b0*/  @P0 BRA P1, `(.L_x_544) ;  /* 0x0000000000100947 */ /* 0x000ff00000800000 */
[----:B------:R-:W-:Y:S01]  /*81c0*/  IMAD.MOV.U32 R42, RZ, RZ, R34 ;  /* 0x000000ffff2a7224 */ /* 0x000fe200078e0022 */
[----:B------:R-:W-:Y:S01]  /*81d0*/  MOV R2, 0x8200 ;  /* 0x0000820000027802 */ /* 0x000fe20000000f00 */
[----:B------:R-:W-:-:S07]  /*81e0*/  IMAD.MOV.U32 R43, RZ, RZ, R35 ;  /* 0x000000ffff2b7224 */ /* 0x000fce00078e0023 */
[----:B------:R-:W-:Y:S05]  /*81f0*/  CALL.REL.NOINC `($__internal_1_$__cuda_sm20_div_rn_f64_full) ;  /* 0x0000007400087944 */ /* 0x000fea0003c00000 */
.L_x_544:
[----:B------:R-:W-:Y:S05]  /*8200*/  BSYNC.RECONVERGENT B2 ;  /* 0x0000000000027941 */ /* 0x000fea0003800200 */
.L_x_543:
        /* <DEDUP_REMOVED lines=26> */
.L_x_548:
[----:B------:R-:W-:Y:S05]  /*83b0*/  BSYNC.RECONVERGENT B4 ;  /* 0x0000000000047941 */ /* 0x000fea0003800200 */
.L_x_547:
[----:B------:R-:W-:Y:S01]  /*83c0*/  VIADD R2, R22, 0x1 ;  /* 0x0000000116027836 */ /* 0x000fe20000000000 */
[----:B------:R-:W-:Y:S06]  /*83d0*/  BRA `(.L_x_549) ;  /* 0x0000000000087947 */ /* 0x000fec0003800000 */
.L_x_546:
[----:B------:R-:W-:Y:S01]  /*83e0*/  DMUL R34, RZ, R20 ;  /* 0x00000014ff227228 */ /* 0x000fe20000000000 */
[----:B------:R-:W-:-:S10]  /*83f0*/  IMAD.MOV.U32 R2, RZ, RZ, 0x1 ;  /* 0x00000001ff027424 */ /* 0x000fd400078e00ff */
.L_x_549:
[----:B------:R-:W-:Y:S05]  /*8400*/  BSYNC.RECONVERGENT B3 ;  /* 0x0000000000037941 */ /* 0x000fea0003800200 */
.L_x_545:
[----:B------:R-:W0:Y:S01]  /*8410*/  LDCU.64 UR6, c[0x4][0x160] ;  /* 0x01002c00ff0677ac */ /* 0x000e220008000a00 */
[----:B------:R-:W-:-:S05]  /*8420*/  IMAD.SHL.U32 R20, R2, 0x40, RZ ;  /* 0x0000004002147824 */ /* 0x000fca00078e00ff */
[----:B------:R-:W-:-:S04]  /*8430*/  LOP3.LUT R20, R20, 0x40, RZ, 0xc0, !PT ;  /* 0x0000004014147812 */ /* 0x000fc800078ec0ff */
[----:B0-----:R-:W-:-:S05]  /*8440*/  IADD3 R38, P0, PT, R20, UR6, RZ ;  /* 0x0000000614267c10 */ /* 0x001fca000ff1e0ff */
[----:B------:R-:W-:Y:S01]  /*8450*/  IMAD.X R39, RZ, RZ, UR7, P0 ;  /* 0x00000007ff277e24 */ /* 0x000fe200080e06ff */
[----:B------:R-:W-:Y:S01]  /*8460*/  LOP3.LUT R36, R2, 0x1, RZ, 0xc0, !PT ;  /* 0x0000000102247812 */ /* 0x000fe200078ec0ff */
[----:B------:R-:W-:Y:S02]  /*8470*/  IMAD.MOV.U32 R40, RZ, RZ, 0x20fd8164 ;  /* 0x20fd8164ff287424 */ /* 0x000fe400078e00ff */
[----:B------:R-:W-:Y:S01]  /*8480*/  IMAD.MOV.U32 R41, RZ, RZ, 0x3da8ff83 ;  /* 0x3da8ff83ff297424 */ /* 0x000fe200078e00ff */
[----:B------:R-:W2:Y:S01]  /*8490*/  LDG.E.128.CONSTANT R20, desc[UR8][R38.64] ;  /* 0x0000000826147981 */ /* 0x000ea2000c1e9d00 */
[----:B------:R-:W-:Y:S01]  /*84a0*/  DADD R8, R8, R10 ;  /* 0x0000000008087229 */ /* 0x000fe2000000000a */
[----:B------:R-:W0:Y:S02]  /*84b0*/  LDCU.64 UR6, c[0x0][0x398] ;  /* 0x00007300ff0677ac */ /* 0x000e240008000a00 */
[----:B------:R-:W3:Y:S04]  /*84c0*/  LDG.E.128.CONSTANT R24, desc[UR8][R38.64+0x10] ;  /* 0x0000100826187981 */ /* 0x000ee8000c1e9d00 */
[----:B------:R-:W4:Y:S01]  /*84d0*/  LDG.E.128.CONSTANT R28, desc[UR8][R38.64+0x20] ;  /* 0x00002008261c7981 */ /* 0x000f22000c1e9d00 */
[----:B------:R-:W-:Y:S01]  /*84e0*/  ISETP.NE.U32.AND P0, PT, R36, 0x1, PT ;  /* 0x000000012400780c */ /* 0x000fe20003f05070 */
[----:B------:R-:W-:Y:S01]  /*84f0*/  DMUL R36, R34, R34 ;  /* 0x0000002222247228 */ /* 0x000fe20000000000 */
[----:B------:R-:W-:Y:S01]  /*8500*/  UMOV UR14, 0xe00 ;  /* 0x00000e00000e7882 */ /* 0x000fe20000000000 */
[----:B------:R-:W-:Y:S01]  /*8510*/  DADD R8, R12, R8 ;  /* 0x000000000c087229 */ /* 0x000fe20000000008 */
[----:B------:R-:W-:Y:S01]  /*8520*/  FSEL R40, R40, -8.06006814911005101289e+34, !P0 ;  /* 0xf9785eba28287808 */ /* 0x000fe20004000000 */
[----:B------:R-:W-:Y:S01]  /*8530*/  UMOV UR5, URZ ;  /* 0x000000ff00057c82 */ /* 0x000fe20008000000 */
[----:B------:R-:W-:-:S05]  /*8540*/  FSEL R41, -R41, 0.11223486810922622681, !P0 ;  /* 0x3de5db6529297808 */ /* 0x000fca0004000100 */
[----:B------:R-:W-:Y:S01]  /*8550*/  DADD R8, R14, R8 ;  /* 0x000000000e087229 */ /* 0x000fe20000000008 */
[----:B0-----:R-:W-:-:S04]  /*8560*/  UIADD3 UR15, UP0, UPT, UR6, -0xe00, URZ ;  /* 0xfffff200060f7890 */ /* 0x001fc8000ff1e0ff */
[----:B------:R-:W-:Y:S02]  /*8570*/  UIADD3.X UR16, UPT, UPT, UR7, -0x1, URZ, UP0, !UPT ;  /* 0xffffffff07107890 */ /* 0x000fe400087fe4ff */
[----:B------:R-:W-:Y:S01]  /*8580*/  UISETP.GE.U32.AND UP0, UPT, UR15, 0xe00, UPT ;  /* 0x00000e000f00788c */ /* 0x000fe2000bf06070 */
[----:B------:R-:W-:-:S03]  /*8590*/  DADD R16, R16, R8 ;  /* 0x0000000010107229 */ /* 0x000fc60000000008 */
[----:B------:R-:W-:-:S05]  /*85a0*/  UISETP.GE.U32.AND.EX UP0, UPT, UR16, URZ, UPT, UP0 ;  /* 0x000000ff1000728c */ /* 0x000fca000bf06100 */
        /* <DEDUP_REMOVED lines=15> */
[----:B------:R-:W-:Y:S01]  /*86a0*/  DFMA R18, R18, R8, R16 ;  /* 0x000000081212722b */ /* 0x000fe20000000010 */
[----:B------:R-:W-:Y:S10]  /*86b0*/  BRA.U !UP0, `(.L_x_550) ;  /* 0x0000005d08007547 */ /* 0x000ff4000b800000 */
[----:B------:R-:W0:Y:S01]  /*86c0*/  LDCU.64 UR10, c[0x0][0x3b0] ;  /* 0x00007600ff0a77ac */ /* 0x000e220008000a00 */
[----:B------:R-:W1:Y:S01]  /*86d0*/  LDCU.64 UR12, c[0x4][0x160] ;  /* 0x01002c00ff0c77ac */ /* 0x000e620008000a00 */
[----:B------:R-:W2:Y:S01]  /*86e0*/  LDCU.64 UR6, c[0x0][0x398] ;  /* 0x00007300ff0677ac */ /* 0x000ea20008000a00 */
[----:B------:R-:W-:Y:S01]  /*86f0*/  UMOV UR14, 0xe00 ;  /* 0x00000e00000e7882 */ /* 0x000fe20000000000 */
[----:B------:R-:W-:-:S05]  /*8700*/  UMOV UR5, URZ ;  /* 0x000000ff00057c82 */ /* 0x000fca0008000000 */
.L_x_634:
[----:B------:R-:W-:Y:S02]  /*8710*/  USHF.L.U32 UR17, UR14, 0x2, URZ ;  /* 0x000000020e117899 */ /* 0x000fe400080006ff */
[----:B------:R-:W-:-:S04]  /*8720*/  USHF.L.U64.HI UR18, UR14, 0x2, UR5 ;  /* 0x000000020e127899 */ /* 0x000fc80008010205 */
[----:B------:R-:W-:-:S04]  /*8730*/  IADD3 R8, P0, PT, R4, UR17, RZ ;  /* 0x0000001104087c10 */ /* 0x000fc8000ff1e0ff */
[----:B------:R-:W-:-:S05]  /*8740*/  IADD3.X R9, PT, PT, R5, UR18, RZ, P0, !PT ;  /* 0x0000001205097c10 */ /* 0x000fca00087fe4ff */
[----:B------:R-:W3:Y:S01]  /*8750*/  LDG.E R13, desc[UR8][R8.64] ;  /* 0x00000008080d7981 */ /* 0x000ee2000c1e1900 */
[----:B------:R-:W-:-:S04]  /*8760*/  IADD3 R10, P0, PT, R6, UR17, RZ ;  /* 0x00000011060a7c10 */ /* 0x000fc8000ff1e0ff */
[----:B------:R-:W-:-:S05]  /*8770*/  IADD3.X R11, PT, PT, R7, UR18, RZ, P0, !PT ;  /* 0x00000012070b7c10 */ /* 0x000fca00087fe4ff */
[----:B------:R4:W5:Y:S01]  /*8780*/  LDG.E R12, desc[UR8][R10.64] ;  /* 0x000000080a0c7981 */ /* 0x000962000c1e1900 */
[----:B------:R-:W-:Y:S01]  /*8790*/  BSSY.RECONVERGENT B3, `(.L_x_551) ;  /* 0x000001e000037945 */ /* 0x000fe20003800200 */
[----:B---3--:R-:W0:Y:S02]  /*87a0*/  I2F.F64 R14, R13 ;  /* 0x0000000d000e7312 */ /* 0x008e240000201c00 */
[----:B0-----:R-:W-:-:S08]  /*87b0*/  DMUL R14, R14, UR10 ;  /* 0x0000000a0e0e7c28 */ /* 0x001fd00008000000 */
[----:B------:R-:W-:-:S14]  /*87c0*/  DSETP.NEU.AND P0, PT, |R14|, +INF , PT ;  /* 0x7ff000000e00742a */ /* 0x000fdc0003f0d200 */
[----:B------:R-:W-:Y:S01]  /*87d0*/  @!P0 DMUL R16, RZ, R14 ;  /* 0x0000000eff108228 */ /* 0x000fe20000000000 */
[----:B------:R-:W-:Y:S01]  /*87e0*/  @!P0 IMAD.MOV.U32 R2, RZ, RZ, RZ ;  /* 0x000000ffff028224 */ /* 0x000fe200078e00ff */
[----:B----4-:R-:W-:Y:S09]  /*87f0*/  @!P0 BRA `(.L_x_552) ;  /* 0x00000000005c8947 */ /* 0x010ff20003800000 */
        /* <DEDUP_REMOVED lines=19> */
[----:B-12--5:R-:W-:Y:S05]  /*8930*/  CALL.REL.NOINC `($_ZN3cub18CUB_300001_SM_10006detail6reduce28DeviceReduceSingleTileKernelINS2_10policy_hubIdyN4cuda3std3__44plusIdEEE10Policy1000EN6thrust24THRUST_300001_SM_1000_NS12zip_iteratorINS7_5tupleIJNSD_6detail15normal_iteratorINSD_10device_ptrIiEEEESK_EEEEEPdyS9_dd4simpEEvT0_T1_T2_T3_T4_T6_$__internal_trig_reduction_slowpathd) ;  /* 0x0000007000c07944 */ /* 0x026fea0003c00000 */
[----:B------:R-:W-:Y:S02]  /*8940*/  IMAD.MOV.U32 R2, RZ, RZ, R22 ;  /* 0x000000ffff027224 */ /* 0x000fe400078e0016 */
[----:B------:R-:W-:Y:S02]  /*8950*/  IMAD.MOV.U32 R16, RZ, RZ, R24 ;  /* 0x000000ffff107224 */ /* 0x000fe400078e0018 */
[----:B------:R-:W-:-:S07]  /*8960*/  IMAD.MOV.U32 R17, RZ, RZ, R25 ;  /* 0x000000ffff117224 */ /* 0x000fce00078e0019 */
.L_x_552:
[----:B-12---:R-:W-:Y:S05]  /*8970*/  BSYNC.RECONVERGENT B3 ;  /* 0x0000000000037941 */ /* 0x006fea0003800200 */
.L_x_551:
        /* <DEDUP_REMOVED lines=103> */
.L_x_554:
[----:B------:R-:W-:Y:S05]  /*8ff0*/  BSYNC.RECONVERGENT B1 ;  /* 0x0000000000017941 */ /* 0x000fea0003800200 */
.L_x_553:
[----:B------:R-:W-:Y:S01]  /*9000*/  BSSY.RECONVERGENT B2, `(.L_x_555) ;  /* 0x0000007000027945 */ /* 0x000fe20003800200 */
[----:B-1----:R-:W-:-:S03]  /*9010*/  DMUL R12, R26, R24 ;  /* 0x000000181a0c7228 */ /* 0x002fc60000000000 */
[----:B------:R-:W-:Y:S08]  /*9020*/  @P0 BRA P1, `(.L_x_556) ;  /* 0x0000000000100947 */ /* 0x000ff00000800000 */
[----:B------:R-:W-:Y:S01]  /*9030*/  IMAD.MOV.U32 R42, RZ, RZ, R14 ;  /* 0x000000ffff2a7224 */ /* 0x000fe200078e000e */
[----:B------:R-:W-:Y:S01]  /*9040*/  MOV R2, 0x9070 ;  /* 0x0000907000027802 */ /* 0x000fe20000000f00 */
[----:B------:R-:W-:-:S07]  /*9050*/  IMAD.MOV.U32 R43, RZ, RZ, R15 ;  /* 0x000000ffff2b7224 */ /* 0x000fce00078e000f */
[----:B------:R-:W-:Y:S05]  /*9060*/  CALL.REL.NOINC `($__internal_1_$__cuda_sm20_div_rn_f64_full) ;  /* 0x00000064006c7944 */ /* 0x000fea0003c00000 */
.L_x_556:
[----:B------:R-:W-:Y:S05]  /*9070*/  BSYNC.RECONVERGENT B2 ;  /* 0x0000000000027941 */ /* 0x000fea0003800200 */
.L_x_555:
        /* <DEDUP_REMOVED lines=29> */
.L_x_560:
[----:B------:R-:W-:Y:S05]  /*9250*/  BSYNC.RECONVERGENT B4 ;  /* 0x0000000000047941 */ /* 0x000fea0003800200 */
.L_x_559:
[----:B------:R-:W-:-:S07]  /*9260*/  VIADD R2, R2, 0x1 ;  /* 0x0000000102027836 */ /* 0x000fce0000000000 */
.L_x_558:
[----:B------:R-:W-:Y:S05]  /*9270*/  BSYNC.RECONVERGENT B3 ;  /* 0x0000000000037941 */ /* 0x000fea0003800200 */
.L_x_557:
[----:B------:R-:W-:Y:S01]  /*9280*/  IMAD.SHL.U32 R14, R2, 0x40, RZ ;  /* 0x00000040020e7824 */ /* 0x000fe200078e00ff */
[----:B------:R-:W2:Y:S04]  /*9290*/  LDG.E R15, desc[UR8][R8.64+0x800] ;  /* 0x00080008080f7981 */ /* 0x000ea8000c1e1900 */
[----:B------:R-:W-:-:S04]  /*92a0*/  LOP3.LUT R14, R14, 0x40, RZ, 0xc0, !PT ;  /* 0x000000400e0e7812 */ /* 0x000fc800078ec0ff */
[----:B------:R-:W-:Y:S02]  /*92b0*/  IADD3 R34, P0, PT, R14, UR12, RZ ;  /* 0x0000000c0e227c10 */ /* 0x000fe4000ff1e0ff */
[----:B------:R0:W5:Y:S03]  /*92c0*/  LDG.E R14, desc[UR8][R10.64+0x800] ;  /* 0x000800080a0e7981 */ /* 0x000166000c1e1900 */
[----:B------:R-:W-:-:S05]  /*92d0*/  IMAD.X R35, RZ, RZ, UR13, P0 ;  /* 0x0000000dff237e24 */ /* 0x000fca00080e06ff */
[----:B------:R-:W3:Y:S04]  /*92e0*/  LDG.E.128.CONSTANT R20, desc[UR8][R34.64] ;  /* 0x0000000822147981 */ /* 0x000ee8000c1e9d00 */
[----:B------:R-:W4:Y:S04]  /*92f0*/  LDG.E.128.CONSTANT R24, desc[UR8][R34.64+0x10] ;  /* 0x0000100822187981 */ /* 0x000f28000c1e9d00 */
[----:B------:R-:W2:Y:S01]  /*9300*/  LDG.E.128.CONSTANT R28, desc[UR8][R34.64+0x20] ;  /* 0x00002008221c7981 */ /* 0x000ea2000c1e9d00 */
[----:B------:R-:W-:Y:S01]  /*9310*/  LOP3.LUT R32, R2, 0x1, RZ, 0xc0, !PT ;  /* 0x0000000102207812 */ /* 0x000fe200078ec0ff */
[----:B------:R-:W-:-:S02]  /*9320*/  IMAD.MOV.U32 R36, RZ, RZ, 0x20fd8164 ;  /* 0x20fd8164ff247424 */ /* 0x000fc400078e00ff */
        /* <DEDUP_REMOVED lines=49> */
.L_x_562:
[----:B------:R-:W-:Y:S01]  /*9640*/  DMUL R32, RZ, R16 ;  /* 0x00000010ff207228 */ /* 0x000fe20000000000 */
[----:B------:R-:W-:-:S10]  /*9650*/  IMAD.MOV.U32 R2, RZ, RZ, RZ ;  /* 0x000000ffff027224 */ /* 0x000fd400078e00ff */
.L_x_563:
[----:B------:R-:W-:Y:S05]  /*9660*/  BSYNC.RECONVERGENT B3 ;  /* 0x0000000000037941 */ /* 0x000fea0003800200 */
.L_x_561:
        /* <DEDUP_REMOVED lines=103> */
.L_x_565:
[----:B------:R-:W-:Y:S05]  /*9ce0*/  BSYNC.RECONVERGENT B1 ;  /* 0x0000000000017941 */ /* 0x000fea0003800200 */
.L_x_564:
[----:B------:R-:W-:Y:S01]  /*9cf0*/  BSSY.RECONVERGENT B2, `(.L_x_566) ;  /* 0x0000007000027945 */ /* 0x000fe20003800200 */
[----:B-1----:R-:W-:-:S03]  /*9d00*/  DMUL R14, R28, R26 ;  /* 0x0000001a1c0e7228 */ /* 0x002fc60000000000 */
[----:B------:R-:W-:Y:S08]  /*9d10*/  @P0 BRA P1, `(.L_x_567) ;  /* 0x0000000000100947 */ /* 0x000ff00000800000 */
[----:B------:R-:W-:Y:S01]  /*9d20*/  IMAD.MOV.U32 R42, RZ, RZ, R16 ;  /* 0x000000ffff2a7224 */ /* 0x000fe200078e0010 */
[----:B------:R-:W-:Y:S01]  /*9d30*/  MOV R2, 0x9d60 ;  /* 0x00009d6000027802 */ /* 0x000fe20000000f00 */
[----:B------:R-:W-:-:S07]  /*9d40*/  IMAD.MOV.U32 R43, RZ, RZ, R17 ;  /* 0x000000ffff2b7224 */ /* 0x000fce00078e0011 */
[----:B------:R-:W-:Y:S05]  /*9d50*/  CALL.REL.NOINC `($__internal_1_$__cuda_sm20_div_rn_f64_full) ;  /* 0x0000005800307944 */ /* 0x000fea0003c00000 */
.L_x_567:
[----:B------:R-:W-:Y:S05]  /*9d60*/  BSYNC.RECONVERGENT B2 ;  /* 0x0000000000027941 */ /* 0x000fea0003800200 */
.L_x_566:
        /* <DEDUP_REMOVED lines=27> */
.L_x_571:
[----:B------:R-:W-:Y:S05]  /*9f20*/  BSYNC.RECONVERGENT B4 ;  /* 0x0000000000047941 */ /* 0x000fea0003800200 */
.L_x_570:
[----:B------:R-:W-:Y:S01]  /*9f30*/  VIADD R2, R2, 0x1 ;  /* 0x0000000102027836 */ /* 0x000fe20000000000 */
[----:B------:R-:W-:Y:S06]  /*9f40*/  BRA `(.L_x_572) ;  /* 0x0000000000087947 */ /* 0x000fec0003800000 */
.L_x_569:
[----:B------:R-:W-:Y:S01]  /*9f50*/  DMUL R32, RZ, R20 ;  /* 0x00000014ff207228 */ /* 0x000fe20000000000 */
[----:B------:R-:W-:-:S10]  /*9f60*/  IMAD.MOV.U32 R2, RZ, RZ, 0x1 ;  /* 0x00000001ff027424 */ /* 0x000fd400078e00ff */
.L_x_572:
[----:B------:R-:W-:Y:S05]  /*9f70*/  BSYNC.RECONVERGENT B3 ;  /* 0x0000000000037941 */ /* 0x000fea0003800200 */
.L_x_568:
        /* <DEDUP_REMOVED lines=60> */
.L_x_574:
[----:B------:R-:W-:Y:S01]  /*a340*/  DMUL R34, RZ, R32 ;  /* 0x00000020ff227228 */ /* 0x000fe20000000000 */
[----:B------:R-:W-:-:S10]  /*a350*/  IMAD.MOV.U32 R2, RZ, RZ, RZ ;  /* 0x000000ffff027224 */ /* 0x000fd400078e00ff */
.L_x_575:
[----:B------:R-:W-:Y:S05]  /*a360*/  BSYNC.RECONVERGENT B3 ;  /* 0x0000000000037941 */ /* 0x000fea0003800200 */
.L_x_573:
        /* <DEDUP_REMOVED lines=103> */
.L_x_577:
[----:B------:R-:W-:Y:S05]  /*a9e0*/  BSYNC.RECONVERGENT B1 ;  /* 0x0000000000017941 */ /* 0x000fea0003800200 */
.L_x_576:
[----:B------:R-:W-:Y:S01]  /*a9f0*/  BSSY.RECONVERGENT B2, `(.L_x_578) ;  /* 0x0000007000027945 */ /* 0x000fe20003800200 */
[----:B-1----:R-:W-:-:S03]  /*aa00*/  DMUL R16, R28, R26 ;  /* 0x0000001a1c107228 */ /* 0x002fc60000000000 */
[----:B------:R-:W-:Y:S08]  /*aa10*/  @P0 BRA P1, `(.L_x_579) ;  /* 0x0000000000100947 */ /* 0x000ff00000800000 */
[----:B------:R-:W-:Y:S01]  /*aa20*/  IMAD.MOV.U32 R42, RZ, RZ, R32 ;  /* 0x000000ffff2a7224 */ /* 0x000fe200078e0020 */
[----:B------:R-:W-:Y:S01]  /*aa30*/  MOV R2, 0xaa60 ;  /* 0x0000aa6000027802 */ /* 0x000fe20000000f00 */
[----:B------:R-:W-:-:S07]  /*aa40*/  IMAD.MOV.U32 R43, RZ, RZ, R33 ;  /* 0x000000ffff2b7224 */ /* 0x000fce00078e0021 */
[----:B------:R-:W-:Y:S05]  /*aa50*/  CALL.REL.NOINC `($__internal_1_$__cuda_sm20_div_rn_f64_full) ;  /* 0x0000004800f07944 */ /* 0x000fea0003c00000 */
.L_x_579:
[----:B------:R-:W-:Y:S05]  /*aa60*/  BSYNC.RECONVERGENT B2 ;  /* 0x0000000000027941 */ /* 0x000fea0003800200 */
.L_x_578:
        /* <DEDUP_REMOVED lines=26> */
.L_x_583:
[----:B------:R-:W-:Y:S05]  /*ac10*/  BSYNC.RECONVERGENT B4 ;  /* 0x0000000000047941 */ /* 0x000fea0003800200 */
.L_x_582:
[----:B------:R-:W-:Y:S01]  /*ac20*/  VIADD R2, R22, 0x1 ;  /* 0x0000000116027836 */ /* 0x000fe20000000000 */
[----:B------:R-:W-:Y:S06]  /*ac30*/  BRA `(.L_x_584) ;  /* 0x0000000000087947 */ /* 0x000fec0003800000 */
.L_x_581:
[----:B------:R-:W-:Y:S01]  /*ac40*/  DMUL R34, RZ, R20 ;  /* 0x00000014ff227228 */ /* 0x000fe20000000000 */
[----:B------:R-:W-:-:S10]  /*ac50*/  IMAD.MOV.U32 R2, RZ, RZ, 0x1 ;  /* 0x00000001ff027424 */ /* 0x000fd400078e00ff */
.L_x_584:
[----:B------:R-:W-:Y:S05]  /*ac60*/  BSYNC.RECONVERGENT B3 ;  /* 0x0000000000037941 */ /* 0x000fea0003800200 */
.L_x_580:
        /* <DEDUP_REMOVED lines=60> */
.L_x_586:
[----:B------:R-:W-:Y:S01]  /*b030*/  DMUL R36, RZ, R34 ;  /* 0x00000022ff247228 */ /* 0x000fe20000000000 */
[----:B------:R-:W-:-:S10]  /*b040*/  IMAD.MOV.U32 R2, RZ, RZ, RZ ;  /* 0x000000ffff027224 */ /* 0x000fd400078e00ff */
.L_x_587:
[----:B------:R-:W-:Y:S05]  /*b050*/  BSYNC.RECONVERGENT B3 ;  /* 0x0000000000037941 */ /* 0x000fea0003800200 */
.L_x_585:
        /* <DEDUP_REMOVED lines=17> */
[----:B-----5:R-:W0:Y:S01]  /*b170*/  I2F.F64 R32, R32 ;  /* 0x0000002000207312 */ /* 0x020e220000201c00 */
[----:B------:R-:W-:-:S03]  /*b180*/  FSETP.GEU.AND P1, PT, |R35|, 6.5827683646048100446e-37, PT ;  /* 0x036000002300780b */ /* 0x000fc60003f2e200 */
        /* <DEDUP_REMOVED lines=84> */
.L_x_589:
[----:B------:R-:W-:Y:S05]  /*b6d0*/  BSYNC.RECONVERGENT B1 ;  /* 0x0000000000017941 */ /* 0x000fea0003800200 */
.L_x_588:
[----:B------:R-:W-:Y:S01]  /*b6e0*/  BSSY.RECONVERGENT B2, `(.L_x_590) ;  /* 0x0000007000027945 */ /* 0x000fe20003800200 */
[----:B------:R-:W-:-:S03]  /*b6f0*/  DMUL R32, R32, R26 ;  /* 0x0000001a20207228 */ /* 0x000fc60000000000 */
[----:B------:R-:W-:Y:S08]  /*b700*/  @P0 BRA P1, `(.L_x_591) ;  /* 0x0000000000100947 */ /* 0x000ff00000800000 */
[----:B------:R-:W-:Y:S01]  /*b710*/  IMAD.MOV.U32 R42, RZ, RZ, R34 ;  /* 0x000000ffff2a7224 */ /* 0x000fe200078e0022 */
[----:B------:R-:W-:Y:S01]  /*b720*/  MOV R2, 0xb750 ;  /* 0x0000b75000027802 */ /* 0x000fe20000000f00 */
[----:B------:R-:W-:-:S07]  /*b730*/  IMAD.MOV.U32 R43, RZ, RZ, R35 ;  /* 0x000000ffff2b7224 */ /* 0x000fce00078e0023 */
[----:B------:R-:W-:Y:S05]  /*b740*/  CALL.REL.NOINC `($__internal_1_$__cuda_sm20_div_rn_f64_full) ;  /* 0x0000003c00b47944 */ /* 0x000fea0003c00000 */
.L_x_591:
[----:B------:R-:W-:Y:S05]  /*b750*/  BSYNC.RECONVERGENT B2 ;  /* 0x0000000000027941 */ /* 0x000fea0003800200 */
.L_x_590:
        /* <DEDUP_REMOVED lines=26> */
.L_x_595:
[----:B------:R-:W-:Y:S05]  /*b900*/  BSYNC.RECONVERGENT B4 ;  /* 0x0000000000047941 */ /* 0x000fea0003800200 */
.L_x_594:
[----:B------:R-:W-:Y:S01]  /*b910*/  VIADD R2, R22, 0x1 ;  /* 0x0000000116027836 */ /* 0x000fe20000000000 */
[----:B------:R-:W-:Y:S06]  /*b920*/  BRA `(.L_x_596) ;  /* 0x0000000000087947 */ /* 0x000fec0003800000 */
.L_x_593:
[----:B------:R-:W-:Y:S01]  /*b930*/  DMUL R36, RZ, R20 ;  /* 0x00000014ff247228 */ /* 0x000fe20000000000 */
[----:B------:R-:W-:-:S10]  /*b940*/  IMAD.MOV.U32 R2, RZ, RZ, 0x1 ;  /* 0x00000001ff027424 */ /* 0x000fd400078e00ff */
.L_x_596:
[----:B------:R-:W-:Y:S05]  /*b950*/  BSYNC.RECONVERGENT B3 ;  /* 0x0000000000037941 */ /* 0x000fea0003800200 */
.L_x_592:
        /* <DEDUP_REMOVED lines=60> */
.L_x_598:
[----:B------:R-:W-:Y:S01]  /*bd20*/  DMUL R36, RZ, R40 ;  /* 0x00000028ff247228 */ /* 0x000fe20000000000 */
[----:B------:R-:W-:-:S10]  /*bd30*/  IMAD.MOV.U32 R2, RZ, RZ, RZ ;  /* 0x000000ffff027224 */ /* 0x000fd400078e00ff */
.L_x_599:
[----:B------:R-:W-:Y:S05]  /*bd40*/  BSYNC.RECONVERGENT B3 ;  /* 0x0000000000037941 */ /* 0x000fea0003800200 */
.L_x_597:
        /* <DEDUP_REMOVED lines=103> */
.L_x_601:
[----:B------:R-:W-:Y:S05]  /*c3c0*/  BSYNC.RECONVERGENT B1 ;  /* 0x0000000000017941 */ /* 0x000fea0003800200 */
.L_x_600:
[----:B------:R-:W-:Y:S01]  /*c3d0*/  BSSY.RECONVERGENT B2, `(.L_x_602) ;  /* 0x0000007000027945 */ /* 0x000fe20003800200 */
[----:B------:R-:W-:-:S03]  /*c3e0*/  DMUL R34, R34, R26 ;  /* 0x0000001a22227228 */ /* 0x000fc60000000000 */
[----:B------:R-:W-:Y:S08]  /*c3f0*/  @P0 BRA P1, `(.L_x_603) ;  /* 0x0000000000100947 */ /* 0x000ff00000800000 */
[----:B------:R-:W-:Y:S01]  /*c400*/  IMAD.MOV.U32 R42, RZ, RZ, R40 ;  /* 0x000000ffff2a7224 */ /* 0x000fe200078e0028 */
[----:B------:R-:W-:Y:S01]  /*c410*/  MOV R2, 0xc440 ;  /* 0x0000c44000027802 */ /* 0x000fe20000000f00 */
[----:B------:R-:W-:-:S07]  /*c420*/  IMAD.MOV.U32 R43, RZ, RZ, R41 ;  /* 0x000000ffff2b7224 */ /* 0x000fce00078e0029 */
[----:B------:R-:W-:Y:S05]  /*c430*/  CALL.REL.NOINC `($__internal_1_$__cuda_sm20_div_rn_f64_full) ;  /* 0x0000003000787944 */ /* 0x000fea0003c00000 */
.L_x_603:
[----:B------:R-:W-:Y:S05]  /*c440*/  BSYNC.RECONVERGENT B2 ;  /* 0x0000000000027941 */ /* 0x000fea0003800200 */
.L_x_602:
        /* <DEDUP_REMOVED lines=26> */
.L_x_607:
[----:B------:R-:W-:Y:S05]  /*c5f0*/  BSYNC.RECONVERGENT B4 ;  /* 0x0000000000047941 */ /* 0x000fea0003800200 */
.L_x_606:
[----:B------:R-:W-:Y:S01]  /*c600*/  VIADD R2, R22, 0x1 ;  /* 0x0000000116027836 */ /* 0x000fe20000000000 */
[----:B------:R-:W-:Y:S06]  /*c610*/  BRA `(.L_x_608) ;  /* 0x0000000000087947 */ /* 0x000fec0003800000 */
.L_x_605:
[----:B------:R-:W-:Y:S01]  /*c620*/  DMUL R38, RZ, R20 ;  /* 0x00000014ff267228 */ /* 0x000fe20000000000 */
[----:B------:R-:W-:-:S10]  /*c630*/  IMAD.MOV.U32 R2, RZ, RZ, 0x1 ;  /* 0x00000001ff027424 */ /* 0x000fd400078e00ff */
.L_x_608:
[----:B------:R-:W-:Y:S05]  /*c640*/  BSYNC.RECONVERGENT B3 ;  /* 0x0000000000037941 */ /* 0x000fea0003800200 */
.L_x_604:
        /* <DEDUP_REMOVED lines=60> */
.L_x_610:
[----:B------:R-:W-:Y:S01]  /*ca10*/  DMUL R38, RZ, R42 ;  /* 0x0000002aff267228 */ /* 0x000fe20000000000 */
[----:B------:R-:W-:-:S10]  /*ca20*/  IMAD.MOV.U32 R2, RZ, RZ, RZ ;  /* 0x000000ffff027224 */ /* 0x000fd400078e00ff */
.L_x_611:
[----:B------:R-:W-:Y:S05]  /*ca30*/  BSYNC.RECONVERGENT B3 ;  /* 0x0000000000037941 */ /* 0x000fea0003800200 */
.L_x_609:
        /* <DEDUP_REMOVED lines=103> */
.L_x_613:
[----:B------:R-:W-:Y:S05]  /*d0b0*/  BSYNC.RECONVERGENT B1 ;  /* 0x0000000000017941 */ /* 0x000fea0003800200 */
.L_x_612:
[----:B------:R-:W-:Y:S01]  /*d0c0*/  BSSY.RECONVERGENT B2, `(.L_x_614) ;  /* 0x0000005000027945 */ /* 0x000fe20003800200 */
[----:B------:R-:W-:-:S03]  /*d0d0*/  DMUL R40, R36, R40 ;  /* 0x0000002824287228 */ /* 0x000fc60000000000 */
[----:B------:R-:W-:Y:S08]  /*d0e0*/  @P0 BRA P1, `(.L_x_615) ;  /* 0x0000000000080947 */ /* 0x000ff00000800000 */
[----:B------:R-:W-:-:S07]  /*d0f0*/  MOV R2, 0xd110 ;  /* 0x0000d11000027802 */ /* 0x000fce0000000f00 */
[----:B------:R-:W-:Y:S05]  /*d100*/  CALL.REL.NOINC `($__internal_1_$__cuda_sm20_div_rn_f64_full) ;  /* 0x0000002400447944 */ /* 0x000fea0003c00000 */
.L_x_615:
[----:B------:R-:W-:Y:S05]  /*d110*/  BSYNC.RECONVERGENT B2 ;  /* 0x0000000000027941 */ /* 0x000fea0003800200 */
.L_x_614:
        /* <DEDUP_REMOVED lines=26> */
.L_x_619:
[----:B------:R-:W-:Y:S05]  /*d2c0*/  BSYNC.RECONVERGENT B4 ;  /* 0x0000000000047941 */ /* 0x000fea0003800200 */
.L_x_618:
[----:B------:R-:W-:Y:S01]  /*d2d0*/  VIADD R2, R22, 0x1 ;  /* 0x0000000116027836 */ /* 0x000fe20000000000 */
[----:B------:R-:W-:Y:S06]  /*d2e0*/  BRA `(.L_x_620) ;  /* 0x0000000000087947 */ /* 0x000fec0003800000 */
.L_x_617:
[----:B------:R-:W-:Y:S01]  /*d2f0*/  DMUL R38, RZ, R20 ;  /* 0x00000014ff267228 */ /* 0x000fe20000000000 */
[----:B------:R-:W-:-:S10]  /*d300*/  IMAD.MOV.U32 R2, RZ, RZ, 0x1 ;  /* 0x00000001ff027424 */ /* 0x000fd400078e00ff */
.L_x_620:
[----:B------:R-:W-:Y:S05]  /*d310*/  BSYNC.RECONVERGENT B3 ;  /* 0x0000000000037941 */ /* 0x000fea0003800200 */
.L_x_616:
        /* <DEDUP_REMOVED lines=30> */
[----:B0-----:R-:W-:-:S10]  /*d500*/  DADD R10, RZ, -R20 ;  /* 0x00000000ff0a7229 */ /* 0x001fd40000000814 */
        /* <DEDUP_REMOVED lines=29> */
.L_x_622:
[----:B------:R-:W-:Y:S01]  /*d6e0*/  DMUL R28, RZ, R42 ;  /* 0x0000002aff1c7228 */ /* 0x000fe20000000000 */
[----:B------:R-:W-:-:S10]  /*d6f0*/  IMAD.MOV.U32 R2, RZ, RZ, RZ ;  /* 0x000000ffff027224 */ /* 0x000fd400078e00ff */
.L_x_623:
[----:B------:R-:W-:Y:S05]  /*d700*/  BSYNC.RECONVERGENT B3 ;  /* 0x0000000000037941 */ /* 0x000fea0003800200 */
.L_x_621:
        /* <DEDUP_REMOVED lines=103> */
.L_x_625:
[----:B------:R-:W-:Y:S05]  /*dd80*/  BSYNC.RECONVERGENT B1 ;  /* 0x0000000000017941 */ /* 0x000fea0003800200 */
.L_x_624:
[----:B------:R-:W-:Y:S01]  /*dd90*/  BSSY.RECONVERGENT B2, `(.L_x_626) ;  /* 0x0000005000027945 */ /* 0x000fe20003800200 */
[----:B------:R-:W-:-:S03]  /*dda0*/  DMUL R44, R36, R44 ;  /* 0x0000002c242c7228 */ /* 0x000fc60000000000 */
[----:B------:R-:W-:Y:S08]  /*ddb0*/  @P0 BRA P1, `(.L_x_627) ;  /* 0x0000000000080947 */ /* 0x000ff00000800000 */
[----:B------:R-:W-:-:S07]  /*ddc0*/  MOV R2, 0xdde0 ;  /* 0x0000dde000027802 */ /* 0x000fce0000000f00 */
[----:B------:R-:W-:Y:S05]  /*ddd0*/  CALL.REL.NOINC `($__internal_1_$__cuda_sm20_div_rn_f64_full) ;  /* 0x0000001800107944 */ /* 0x000fea0003c00000 */
.L_x_627:
[----:B------:R-:W-:Y:S05]  /*dde0*/  BSYNC.RECONVERGENT B2 ;  /* 0x0000000000027941 */ /* 0x000fea0003800200 */
.L_x_626:
        /* <DEDUP_REMOVED lines=26> */
.L_x_631:
[----:B------:R-:W-:Y:S05]  /*df90*/  BSYNC.RECONVERGENT B4 ;  /* 0x0000000000047941 */ /* 0x000fea0003800200 */
.L_x_630:
[----:B------:R-:W-:Y:S01]  /*dfa0*/  VIADD R2, R22, 0x1 ;  /* 0x0000000116027836 */ /* 0x000fe20000000000 */
[----:B------:R-:W-:Y:S06]  /*dfb0*/  BRA `(.L_x_632) ;  /* 0x0000000000087947 */ /* 0x000fec0003800000 */
.L_x_629:
[----:B------:R-:W-:Y:S01]  /*dfc0*/  DMUL R28, RZ, R20 ;  /* 0x00000014ff1c7228 */ /* 0x000fe20000000000 */
[----:B------:R-:W-:-:S10]  /*dfd0*/  IMAD.MOV.U32 R2, RZ, RZ, 0x1 ;  /* 0x00000001ff027424 */ /* 0x000fd400078e00ff */
.L_x_632:
[----:B------:R-:W-:Y:S05]  /*dfe0*/  BSYNC.RECONVERGENT B3 ;  /* 0x0000000000037941 */ /* 0x000fea0003800200 */
.L_x_628:
        /* <DEDUP_REMOVED lines=9> */
[----:B------:R-:W-:Y:S01]  /*e080*/  DADD R12, R12, R18 ;  /* 0x000000000c0c7229 */ /* 0x000fe20000000012 */
[----:B------:R-:W-:Y:S01]  /*e090*/  IMAD.MOV.U32 R39, RZ, RZ, 0x3da8ff83 ;  /* 0x3da8ff83ff277424 */ /* 0x000fe200078e00ff */
[----:B------:R-:W-:Y:S01]  /*e0a0*/  ISETP.NE.U32.AND P0, PT, R30, 0x1, PT ;  /* 0x000000011e00780c */ /* 0x000fe20003f05070 */
[----:B------:R-:W-:Y:S01]  /*e0b0*/  DMUL R30, R28, R28 ;  /* 0x0000001c1c1e7228 */ /* 0x000fe20000000000 */
[----:B------:R-:W-:-:S02]  /*e0c0*/  UIADD3 UR17, UP0, UPT, -UR14, UR6, URZ ;  /* 0x000000060e117290 */ /* 0x000fc4000ff1e1ff */
[----:B------:R-:W-:Y:S02]  /*e0d0*/  FSEL R38, R38, -8.06006814911005101289e+34, !P0 ;  /* 0xf9785eba26267808 */ /* 0x000fe40004000000 */
[----:B------:R-:W-:Y:S01]  /*e0e0*/  FSEL R39, -R39, 0.11223486810922622681, !P0 ;  /* 0x3de5db6527277808 */ /* 0x000fe20004000100 */
[----:B------:R-:W-:Y:S01]  /*e0f0*/  DADD R12, R14, R12 ;  /* 0x000000000e0c7229 */ /* 0x000fe2000000000c */
[----:B------:R-:W-:Y:S02]  /*e100*/  UIADD3.X UR18, UPT, UPT, ~UR5, UR7, URZ, UP0, !UPT ;  /* 0x0000000705127290 */ /* 0x000fe400087fe5ff */
[----:B------:R-:W-:-:S04]  /*e110*/  UISETP.GE.U32.AND UP0, UPT, UR17, 0xe00, UPT ;  /* 0x00000e001100788c */ /* 0x000fc8000bf06070 */
[----:B------:R-:W-:Y:S01]  /*e120*/  UISETP.GE.U32.AND.EX UP0, UPT, UR18, URZ, UPT, UP0 ;  /* 0x000000ff1200728c */ /* 0x000fe2000bf06100 */
[----:B------:R-:W-:-:S08]  /*e130*/  DADD R12, R16, R12 ;  /* 0x00000000100c7229 */ /* 0x000fd0000000000c */
        /* <DEDUP_REMOVED lines=19> */
[----:B------:R-:W-:-:S04]  /*e270*/  UIADD3 UR14, UP0, UPT, UR14, 0xe00, URZ ;  /* 0x00000e000e0e7890 */ /* 0x000fc8000ff1e0ff */
[----:B------:R-:W-:Y:S02]  /*e280*/  UIADD3.X UR5, UPT, UPT, URZ, UR5, URZ, UP0, !UPT ;  /* 0x00000005ff057290 */ /* 0x000fe400087fe4ff */
[----:B------:R-:W-:-:S04]  /*e290*/  UISETP.GT.U32.AND UP0, UPT, UR14, UR15, UPT ;  /* 0x0000000f0e00728c */ /* 0x000fc8000bf04070 */
[----:B------:R-:W-:-:S09]  /*e2a0*/  UISETP.GT.U32.AND.EX UP0, UPT, UR5, UR16, UPT, UP0 ;  /* 0x000000100500728c */ /* 0x000fd2000bf04100 */
[----:B------:R-:W-:Y:S05]  /*e2b0*/  BRA.U !UP0, `(.L_x_634) ;  /* 0xffffffa508147547 */ /* 0x000fea000b83ffff */
.L_x_550:
[----:B------:R-:W-:-:S04]  /*e2c0*/  UISETP.GE.U32.AND UP0, UPT, UR14, UR6, UPT ;  /* 0x000000060e00728c */ /* 0x000fc8000bf06070 */
[----:B------:R-:W-:-:S09]  /*e2d0*/  UISETP.GE.U32.AND.EX UP0, UPT, UR5, UR7, UPT, UP0 ;  /* 0x000000070500728c */ /* 0x000fd2000bf06100 */
[----:B------:R-:W-:Y:S05]  /*e2e0*/  BRA.U UP0, `(.L_x_633) ;  /* 0x0000000d00a07547 */ /* 0x000fea000b800000 */
[----:B------:R-:W-:Y:S01]  /*e2f0*/  UIADD3 UR6, UPT, UPT, -UR14, UR6, URZ ;  /* 0x000000060e067290 */ /* 0x000fe2000fffe1ff */
[----:B------:R-:W-:Y:S01]  /*e300*/  BSSY.RECONVERGENT B3, `(.L_x_633) ;  /* 0x00000e6000037945 */ /* 0x000fe20003800200 */
[----:B------:R-:W0:Y:S04]  /*e310*/  LDCU.64 UR10, c[0x0][0x3b0] ;  /* 0x00007600ff0a77ac */ /* 0x000e280008000a00 */
[----:B------:R-:W-:Y:S01]  /*e320*/  ISETP.GE.AND P0, PT, R0, UR6, PT ;  /* 0x0000000600007c0c */ /* 0x000fe2000bf06270 */
[----:B------:R-:W1:-:S12]  /*e330*/  LDCU.64 UR20, c[0x4][0x160] ;  /* 0x01002c00ff1477ac */ /* 0x000e580008000a00 */
[----:B------:R-:W-:Y:S05]  /*e340*/  @P0 BRA `(.L_x_635) ;  /* 0x0000000c00840947 */ /* 0x000fea0003800000 */
[----:B------:R-:W2:Y:S01]  /*e350*/  LDCU.128 UR16, c[0x0][0x380] ;  /* 0x00007000ff1077ac */ /* 0x000ea20008000c00 */
[----:B------:R-:W-:Y:S01]  /*e360*/  IADD3 R7, P0, PT, R0, UR14, RZ ;  /* 0x0000000e00077c10 */ /* 0x000fe2000ff1e0ff */
[----:B------:R-:W-:-:S04]  /*e370*/  IMAD.MOV.U32 R9, RZ, RZ, R0 ;  /* 0x000000ffff097224 */ /* 0x000fc800078e0000 */
[----:B------:R-:W-:Y:S02]  /*e380*/  IMAD.SHL.U32 R8, R7, 0x4, RZ ;  /* 0x0000000407087824 */ /* 0x000fe400078e00ff */
[----:B------:R-:W-:-:S05]  /*e390*/  IMAD.X R2, RZ, RZ, UR5, P0 ;  /* 0x00000005ff027e24 */ /* 0x000fca00080e06ff */
[----:B------:R-:W-:Y:S02]  /*e3a0*/  SHF.L.U64.HI R7, R7, 0x2, R2 ;  /* 0x0000000207077819 */ /* 0x000fe40000010202 */
[C---:B--2---:R-:W-:Y:S02]  /*e3b0*/  IADD3 R6, P0, PT, R8.reuse, UR18, RZ ;  /* 0x0000001208067c10 */ /* 0x044fe4000ff1e0ff */
[----:B------:R-:W-:Y:S02]  /*e3c0*/  IADD3 R8, P1, PT, R8, UR16, RZ ;  /* 0x0000001008087c10 */ /* 0x000fe4000ff3e0ff */
[C---:B------:R-:W-:Y:S02]  /*e3d0*/  IADD3.X R5, PT, PT, R7.reuse, UR19, RZ, P0, !PT ;  /* 0x0000001307057c10 */ /* 0x040fe400087fe4ff */
[----:B------:R-:W-:-:S09]  /*e3e0*/  IADD3.X R7, PT, PT, R7, UR17, RZ, P1, !PT ;  /* 0x0000001107077c10 */ /* 0x000fd20008ffe4ff */
.L_x_646:
[----:B------:R-:W-:Y:S02]  /*e3f0*/  IMAD.MOV.U32 R12, RZ, RZ, R8 ;  /* 0x000000ffff0c7224 */ /* 0x000fe400078e0008 */
[----:B------:R-:W-:-:S05]  /*e400*/  IMAD.MOV.U32 R13, RZ, RZ, R7 ;  /* 0x000000ffff0d7224 */ /* 0x000fca00078e0007 */
[----:B------:R-:W2:Y:S01]  /*e410*/  LDG.E R12, desc[UR8][R12.64] ;  /* 0x000000080c0c7981 */ /* 0x000ea2000c1e1900 */
[----:B------:R-:W-:-:S06]  /*e420*/  IMAD.MOV.U32 R4, RZ, RZ, R6 ;  /* 0x000000ffff047224 */ /* 0x000fcc00078e0006 */
        /* <DEDUP_REMOVED lines=27> */
[----:B-1---5:R-:W-:Y:S05]  /*e5e0*/  CALL.REL.NOINC `($_ZN3cub18CUB_300001_SM_10006detail6reduce28DeviceReduceSingleTileKernelINS2_10policy_hubIdyN4cuda3std3__44plusIdEEE10Policy1000EN6thrust24THRUST_300001_SM_1000_NS12zip_iteratorINS7_5tupleIJNSD_6detail15normal_iteratorINSD_10device_ptrIiEEEESK_EEEEEPdyS9_dd4simpEEvT0_T1_T2_T3_T4_T6_$__internal_trig_reduction_slowpathd) ;  /* 0x0000001400947944 */ /* 0x022fea0003c00000 */
[----:B------:R-:W-:Y:S02]  /*e5f0*/  IMAD.MOV.U32 R2, RZ, RZ, R22 ;  /* 0x000000ffff027224 */ /* 0x000fe400078e0016 */
[----:B------:R-:W-:Y:S02]  /*e600*/  IMAD.MOV.U32 R16, RZ, RZ, R24 ;  /* 0x000000ffff107224 */ /* 0x000fe400078e0018 */
[----:B------:R-:W-:-:S07]  /*e610*/  IMAD.MOV.U32 R17, RZ, RZ, R25 ;  /* 0x000000ffff117224 */ /* 0x000fce00078e0019 */
.L_x_637:
[----:B-1----:R-:W-:Y:S05]  /*e620*/  BSYNC.RECONVERGENT B4 ;  /* 0x0000000000047941 */ /* 0x002fea0003800200 */
.L_x_636:
        /* <DEDUP_REMOVED lines=103> */
.L_x_639:
[----:B------:R-:W-:Y:S05]  /*eca0*/  BSYNC.RECONVERGENT B1 ;  /* 0x0000000000017941 */ /* 0x000fea0003800200 */
.L_x_638:
[----:B------:R-:W-:Y:S01]  /*ecb0*/  BSSY.RECONVERGENT B2, `(.L_x_640) ;  /* 0x0000007000027945 */ /* 0x000fe20003800200 */
[----:B-1----:R-:W-:-:S03]  /*ecc0*/  DMUL R12, R22, R16 ;  /* 0x00000010160c7228 */ /* 0x002fc60000000000 */
[----:B------:R-:W-:Y:S08]  /*ecd0*/  @P0 BRA P1, `(.L_x_641) ;  /* 0x0000000000100947 */ /* 0x000ff00000800000 */
[----:B------:R-:W-:Y:S01]  /*ece0*/  IMAD.MOV.U32 R42, RZ, RZ, R10 ;  /* 0x000000ffff2a7224 */ /* 0x000fe200078e000a */
[----:B------:R-:W-:Y:S01]  /*ecf0*/  MOV R2, 0xed20 ;  /* 0x0000ed2000027802 */ /* 0x000fe20000000f00 */
[----:B------:R-:W-:-:S07]  /*ed00*/  IMAD.MOV.U32 R43, RZ, RZ, R11 ;  /* 0x000000ffff2b7224 */ /* 0x000fce00078e000b */
[----:B------:R-:W-:Y:S05]  /*ed10*/  CALL.REL.NOINC `($__internal_1_$__cuda_sm20_div_rn_f64_full) ;  /* 0x0000000800407944 */ /* 0x000fea0003c00000 */
.L_x_641:
[----:B------:R-:W-:Y:S05]  /*ed20*/  BSYNC.RECONVERGENT B2 ;  /* 0x0000000000027941 */ /* 0x000fea0003800200 */
.L_x_640:
        /* <DEDUP_REMOVED lines=28> */
.L_x_645:
[----:B------:R-:W-:Y:S05]  /*eef0*/  BSYNC.RECONVERGENT B5 ;  /* 0x0000000000057941 */ /* 0x000fea0003800200 */
.L_x_644:
[----:B------:R-:W-:-:S07]  /*ef00*/  VIADD R2, R22, 0x1 ;  /* 0x0000000116027836 */ /* 0x000fce0000000000 */
.L_x_643:
[----:B------:R-:W-:Y:S05]  /*ef10*/  BSYNC.RECONVERGENT B4 ;  /* 0x0000000000047941 */ /* 0x000fea0003800200 */
.L_x_642:
        /* <DEDUP_REMOVED lines=31> */
[----:B------:R-:W-:-:S04]  /*f110*/  IADD3 R6, P0, PT, R6, 0x800, RZ ;  /* 0x0000080006067810 */ /* 0x000fc80007f1e0ff */
[----:B------:R-:W-:Y:S01]  /*f120*/  DFMA R18, R12, R10, R18 ;  /* 0x0000000a0c12722b */ /* 0x000fe20000000012 */
[----:B------:R-:W-:Y:S01]  /*f130*/  IMAD.X R5, RZ, RZ, R5, P0 ;  /* 0x000000ffff057224 */ /* 0x000fe200000e0605 */
[----:B------:R-:W-:-:S13]  /*f140*/  ISETP.GE.AND P0, PT, R9, UR6, PT ;  /* 0x0000000609007c0c */ /* 0x000fda000bf06270 */
[----:B------:R-:W-:Y:S05]  /*f150*/  @!P0 BRA `(.L_x_646) ;  /* 0xfffffff000a48947 */ /* 0x000fea000383ffff */
.L_x_635:
[----:B01----:R-:W-:Y:S05]  /*f160*/  BSYNC.RECONVERGENT B3 ;  /* 0x0000000000037941 */ /* 0x003fea0003800200 */
.L_x_633:
        /* <DEDUP_REMOVED lines=68> */
.L_x_467:
[----:B------:R-:W-:Y:S05]  /*f5b0*/  BSYNC.RECONVERGENT B0 ;  /* 0x0000000000007941 */ /* 0x000fea0003800200 */
.L_x_439:
[----:B------:R-:W-:Y:S05]  /*f5c0*/  @P1 EXIT ;  /* 0x000000000000194d */ /* 0x000fea0003800000 */
[----:B------:R-:W0:Y:S01]  /*f5d0*/  LDCU.64 UR4, c[0x0][0x3a8] ;  /* 0x00007500ff0477ac */ /* 0x000e220008000a00 */
[----:B------:R-:W1:Y:S01]  /*f5e0*/  LDC.64 R2, c[0x0][0x390] ;  /* 0x0000e400ff027b82 */ /* 0x000e620000000a00 */
[----:B0-----:R-:W-:-:S07]  /*f5f0*/  DADD R4, R4, UR4 ;  /* 0x0000000404047e29 */ /* 0x001fce0008000000 */
[----:B-1----:R-:W-:Y:S01]  /*f600*/  STG.E.64 desc[UR8][R2.64], R4 ;  /* 0x0000000402007986 */ /* 0x002fe2000c101b08 */
[----:B------:R-:W-:Y:S05]  /*f610*/  EXIT ;  /* 0x000000000000794d */ /* 0x000fea0003800000 */
        .weak           $__internal_1_$__cuda_sm20_div_rn_f64_full
        .type           $__internal_1_$__cuda_sm20_div_rn_f64_full,@function
        .size           $__internal_1_$__cuda_sm20_div_rn_f64_full,($_ZN3cub18CUB_300001_SM_10006detail6reduce28DeviceReduceSingleTileKernelINS2_10policy_hubIdyN4cuda3std3__44plusIdEEE10Policy1000EN6thrust24THRUST_300001_SM_1000_NS12zip_iteratorINS7_5tupleIJNSD_6detail15normal_iteratorINSD_10device_ptrIiEEEESK_EEEEEPdyS9_dd4simpEEvT0_T1_T2_T3_T4_T6_$__internal_trig_reduction_slowpathd - $__internal_1_$__cuda_sm20_div_rn_f64_full)
$__internal_1_$__cuda_sm20_div_rn_f64_full:
[C---:B------:R-:W-:Y:S01]  /*f620*/  FSETP.GEU.AND P0, PT, |R3|.reuse, 1.469367938527859385e-39, PT ;  /* 0x001000000300780b */ /* 0x040fe20003f0e200 */
[----:B------:R-:W-:Y:S01]  /*f630*/  IMAD.U32 R26, RZ, RZ, UR4 ;  /* 0x00000004ff1a7e24 */ /* 0x000fe2000f8e00ff */
[----:B------:R-:W-:Y:S01]  /*f640*/  LOP3.LUT R20, R3, 0x800fffff, RZ, 0xc0, !PT ;  /* 0x800fffff03147812 */ /* 0x000fe200078ec0ff */
[----:B------:R-:W-:Y:S01]  /*f650*/  IMAD.MOV.U32 R27, RZ, RZ, R3 ;  /* 0x000000ffff1b7224 */ /* 0x000fe200078e0003 */
[C---:B------:R-:W-:Y:S01]  /*f660*/  FSETP.GEU.AND P2, PT, |R43|.reuse, 1.469367938527859385e-39, PT ;  /* 0x001000002b00780b */ /* 0x040fe20003f4e200 */
[----:B------:R-:W-:Y:S01]  /*f670*/  IMAD.U32 R28, RZ, RZ, UR4 ;  /* 0x00000004ff1c7e24 */ /* 0x000fe2000f8e00ff */
[----:B------:R-:W-:Y:S01]  /*f680*/  LOP3.LUT R29, R20, 0x3ff00000, RZ, 0xfc, !PT ;  /* 0x3ff00000141d7812 */ /* 0x000fe200078efcff */
[----:B------:R-:W-:Y:S01]  /*f690*/  IMAD.MOV.U32 R38, RZ, RZ, 0x1 ;  /* 0x00000001ff267424 */ /* 0x000fe200078e00ff */
[----:B------:R-:W-:Y:S01]  /*f6a0*/  LOP3.LUT R20, R43, 0x7ff00000, RZ, 0xc0, !PT ;  /* 0x7ff000002b147812 */ /* 0x000fe200078ec0ff */
[----:B------:R-:W-:Y:S01]  /*f6b0*/  IMAD.MOV.U32 R30, RZ, RZ, R42 ;  /* 0x000000ffff1e7224 */ /* 0x000fe200078e002a */
[----:B------:R-:W-:Y:S01]  /*f6c0*/  LOP3.LUT R25, R3, 0x7ff00000, RZ, 0xc0, !PT ;  /* 0x7ff0000003197812 */ /* 0x000fe200078ec0ff */
[----:B------:R-:W-:Y:S02]  /*f6d0*/  BSSY.RECONVERGENT B1, `(.L_x_647) ;  /* 0x0000051000017945 */ /* 0x000fe40003800200 */
[----:B------:R-:W-:Y:S01]  /*f6e0*/  @!P0 DMUL R28, R26, 8.98846567431157953865e+307 ;  /* 0x7fe000001a1c8828 */ /* 0x000fe20000000000 */
[----:B------:R-:W-:Y:S01]  /*f6f0*/  ISETP.GE.U32.AND P1, PT, R20, R25, PT ;  /* 0x000000191400720c */ /* 0x000fe20003f26070 */
[----:B------:R-:W-:-:S02]  /*f700*/  IMAD.MOV.U32 R24, RZ, RZ, R20 ;  /* 0x000000ffff187224 */ /* 0x000fc400078e0014 */
[----:B------:R-:W-:Y:S02]  /*f710*/  @!P2 LOP3.LUT R21, R27, 0x7ff00000, RZ, 0xc0, !PT ;  /* 0x7ff000001b15a812 */ /* 0x000fe400078ec0ff */
[----:B------:R-:W0:Y:S02]  /*f720*/  MUFU.RCP64H R39, R29 ;  /* 0x0000001d00277308 */ /* 0x000e240000001800 */
[----:B------:R-:W-:Y:S01]  /*f730*/  @!P2 ISETP.GE.U32.AND P3, PT, R20, R21, PT ;  /* 0x000000151400a20c */ /* 0x000fe20003f66070 */
[----:B------:R-:W-:Y:S01]  /*f740*/  IMAD.MOV.U32 R21, RZ, RZ, 0x1ca00000 ;  /* 0x1ca00000ff157424 */ /* 0x000fe200078e00ff */
[----:B------:R-:W-:Y:S01]  /*f750*/  @!P0 LOP3.LUT R25, R29, 0x7ff00000, RZ, 0xc0, !PT ;  /* 0x7ff000001d198812 */ /* 0x000fe200078ec0ff */
[----:B0-----:R-:W-:-:S08]  /*f760*/  DFMA R22, R38, -R28, 1 ;  /* 0x3ff000002616742b */ /* 0x001fd0000000081c */
[----:B------:R-:W-:-:S08]  /*f770*/  DFMA R22, R22, R22, R22 ;  /* 0x000000161616722b */ /* 0x000fd00000000016 */
[----:B------:R-:W-:Y:S01]  /*f780*/  DFMA R38, R38, R22, R38 ;  /* 0x000000162626722b */ /* 0x000fe20000000026 */
[C---:B------:R-:W-:Y:S02]  /*f790*/  @!P2 SEL R22, R21.reuse, 0x63400000, !P3 ;  /* 0x634000001516a807 */ /* 0x040fe40005800000 */
[----:B------:R-:W-:Y:S02]  /*f7a0*/  SEL R23, R21, 0x63400000, !P1 ;  /* 0x6340000015177807 */ /* 0x000fe40004800000 */
[--C-:B------:R-:W-:Y:S02]  /*f7b0*/  @!P2 LOP3.LUT R22, R22, 0x80000000, R43.reuse, 0xf8, !PT ;  /* 0x800000001616a812 */ /* 0x100fe400078ef82b */
[----:B------:R-:W-:Y:S01]  /*f7c0*/  LOP3.LUT R31, R23, 0x800fffff, R43, 0xf8, !PT ;  /* 0x800fffff171f7812 */ /* 0x000fe200078ef82b */
[----:B------:R-:W-:Y:S01]  /*f7d0*/  DFMA R36, R38, -R28, 1 ;  /* 0x3ff000002624742b */ /* 0x000fe2000000081c */
[----:B------:R-:W-:Y:S01]  /*f7e0*/  @!P2 LOP3.LUT R23, R22, 0x100000, RZ, 0xfc, !PT ;  /* 0x001000001617a812 */ /* 0x000fe200078efcff */
[----:B------:R-:W-:-:S06]  /*f7f0*/  @!P2 IMAD.MOV.U32 R22, RZ, RZ, RZ ;  /* 0x000000ffff16a224 */ /* 0x000fcc00078e00ff */
[----:B------:R-:W-:Y:S02]  /*f800*/  @!P2 DFMA R30, R30, 2, -R22 ;  /* 0x400000001e1ea82b */ /* 0x000fe40000000816 */
[----:B------:R-:W-:Y:S01]  /*f810*/  DFMA R38, R38, R36, R38 ;  /* 0x000000242626722b */ /* 0x000fe20000000026 */
[----:B------:R-:W-:-:S07]  /*f820*/  VIADD R22, R25, 0xffffffff ;  /* 0xffffffff19167836 */ /* 0x000fce0000000000 */
[----:B------:R-:W-:Y:S01]  /*f830*/  @!P2 LOP3.LUT R24, R31, 0x7ff00000, RZ, 0xc0, !PT ;  /* 0x7ff000001f18a812 */ /* 0x000fe200078ec0ff */
[----:B------:R-:W-:-:S04]  /*f840*/  DMUL R36, R38, R30 ;  /* 0x0000001e26247228 */ /* 0x000fc80000000000 */
[----:B------:R-:W-:-:S04]  /*f850*/  VIADD R23, R24, 0xffffffff ;  /* 0xffffffff18177836 */ /* 0x000fc80000000000 */
[----:B------:R-:W-:Y:S01]  /*f860*/  DFMA R46, R36, -R28, R30 ;  /* 0x8000001c242e722b */ /* 0x000fe2000000001e */
[----:B------:R-:W-:-:S04]  /*f870*/  ISETP.GT.U32.AND P0, PT, R23, 0x7feffffe, PT ;  /* 0x7feffffe1700780c */ /* 0x000fc80003f04070 */
[----:B------:R-:W-:-:S03]  /*f880*/  ISETP.GT.U32.OR P0, PT, R22, 0x7feffffe, P0 ;  /* 0x7feffffe1600780c */ /* 0x000fc60000704470 */
[----:B------:R-:W-:-:S10]  /*f890*/  DFMA R36, R38, R46, R36 ;  /* 0x0000002e2624722b */ /* 0x000fd40000000024 */
[----:B------:R-:W-:Y:S05]  /*f8a0*/  @P0 BRA `(.L_x_648) ;  /* 0x00000000006c0947 */ /* 0x000fea0003800000 */
[----:B------:R-:W-:Y:S01]  /*f8b0*/  LOP3.LUT R23, R27, 0x7ff00000, RZ, 0xc0, !PT ;  /* 0x7ff000001b177812 */ /* 0x000fe200078ec0ff */
[----:B------:R-:W-:-:S03]  /*f8c0*/  IMAD.MOV.U32 R24, RZ, RZ, RZ ;  /* 0x000000ffff187224 */ /* 0x000fc600078e00ff */
[CC--:B------:R-:W-:Y:S02]  /*f8d0*/  VIADDMNMX R22, R20.reuse, -R23.reuse, 0xb9600000, !PT ;  /* 0xb960000014167446 */ /* 0x0c0fe40007800917 */
[----:B------:R-:W-:Y:S02]  /*f8e0*/  ISETP.GE.U32.AND P0, PT, R20, R23, PT ;  /* 0x000000171400720c */ /* 0x000fe40003f06070 */
[----:B------:R-:W-:Y:S02]  /*f8f0*/  VIMNMX R22, PT, PT, R22, 0x46a00000, PT ;  /* 0x46a0000016167848 */ /* 0x000fe40003fe0100 */
[----:B------:R-:W-:-:S05]  /*f900*/  SEL R21, R21, 0x63400000, !P0 ;  /* 0x6340000015157807 */ /* 0x000fca0004000000 */
[----:B------:R-:W-:-:S04]  /*f910*/  IMAD.IADD R21, R22, 0x1, -R21 ;  /* 0x0000000116157824 */ /* 0x000fc800078e0a15 */
        /* <DEDUP_REMOVED lines=18> */
[----:B------:R-:W-:Y:S01]  /*fa40*/  FSEL R23, R20, R23, !P0 ;  /* 0x0000001714177208 */ /* 0x000fe20004000000 */
[----:B------:R-:W-:Y:S06]  /*fa50*/  BRA `(.L_x_649) ;  /* 0x0000000000607947 */ /* 0x000fec0003800000 */
.L_x_648:
        /* <DEDUP_REMOVED lines=17> */
.L_x_651:
[----:B------:R-:W-:Y:S01]  /*fb70*/  LOP3.LUT R21, R27, 0x80000, RZ, 0xfc, !PT ;  /* 0x000800001b157812 */ /* 0x000fe200078efcff */
[----:B------:R-:W-:-:S04]  /*fb80*/  IMAD.MOV.U32 R22, RZ, RZ, R26 ;  /* 0x000000ffff167224 */ /* 0x000fc800078e001a */
[----:B------:R-:W-:Y:S01]  /*fb90*/  IMAD.MOV.U32 R23, RZ, RZ, R21 ;  /* 0x000000ffff177224 */ /* 0x000fe200078e0015 */
[----:B------:R-:W-:Y:S06]  /*fba0*/  BRA `(.L_x_649) ;  /* 0x00000000000c7947 */ /* 0x000fec0003800000 */
.L_x_650:
[----:B------:R-:W-:Y:S01]  /*fbb0*/  LOP3.LUT R21, R43, 0x80000, RZ, 0xfc, !PT ;  /* 0x000800002b157812 */ /* 0x000fe200078efcff */
[----:B------:R-:W-:-:S04]  /*fbc0*/  IMAD.MOV.U32 R22, RZ, RZ, R42 ;  /* 0x000000ffff167224 */ /* 0x000fc800078e002a */
[----:B------:R-:W-:-:S07]  /*fbd0*/  IMAD.MOV.U32 R23, RZ, RZ, R21 ;  /* 0x000000ffff177224 */ /* 0x000fce00078e0015 */
.L_x_649:
[----:B------:R-:W-:Y:S05]  /*fbe0*/  BSYNC.RECONVERGENT B1 ;  /* 0x0000000000017941 */ /* 0x000fea0003800200 */
.L_x_647:
[----:B------:R-:W-:Y:S02]  /*fbf0*/  IMAD.MOV.U32 R20, RZ, RZ, R22 ;  /* 0x000000ffff147224 */ /* 0x000fe400078e0016 */
[----:B------:R-:W-:Y:S02]  /*fc00*/  IMAD.MOV.U32 R21, RZ, RZ, R23 ;  /* 0x000000ffff157224 */ /* 0x000fe400078e0017 */
[----:B------:R-:W-:Y:S02]  /*fc10*/  IMAD.MOV.U32 R22, RZ, RZ, R2 ;  /* 0x000000ffff167224 */ /* 0x000fe400078e0002 */
[----:B------:R-:W-:-:S04]  /*fc20*/  IMAD.MOV.U32 R23, RZ, RZ, 0x0 ;  /* 0x00000000ff177424 */ /* 0x000fc800078e00ff */
[----:B------:R-:W-:Y:S05]  /*fc30*/  RET.REL.NODEC R22 `(_ZN3cub18CUB_300001_SM_10006detail6reduce28DeviceReduceSingleTileKernelINS2_10policy_hubIdyN4cuda3std3__44plusIdEEE10Policy1000EN6thrust24THRUST_300001_SM_1000_NS12zip_iteratorINS7_5tupleIJNSD_6detail15normal_iteratorINSD_10device_ptrIiEEEESK_EEEEEPdyS9_dd4simpEEvT0_T1_T2_T3_T4_T6_) ;  /* 0xffffff0016f07950 */ /* 0x000fea0003c3ffff */
        .type           $_ZN3cub18CUB_300001_SM_10006detail6reduce28DeviceReduceSingleTileKernelINS2_10policy_hubIdyN4cuda3std3__44plusIdEEE10Policy1000EN6thrust24THRUST_300001_SM_1000_NS12zip_iteratorINS7_5tupleIJNSD_6detail15normal_iteratorINSD_10device_ptrIiEEEESK_EEEEEPdyS9_dd4simpEEvT0_T1_T2_T3_T4_T6_$__internal_trig_reduction_slowpathd,@function
        .size           $_ZN3cub18CUB_300001_SM_10006detail6reduce28DeviceReduceSingleTileKernelINS2_10policy_hubIdyN4cuda3std3__44plusIdEEE10Policy1000EN6thrust24THRUST_300001_SM_1000_NS12zip_iteratorINS7_5tupleIJNSD_6detail15normal_iteratorINSD_10device_ptrIiEEEESK_EEEEEPdyS9_dd4simpEEvT0_T1_T2_T3_T4_T6_$__internal_trig_reduction_slowpathd,(.L_x_1187 - $_ZN3cub18CUB_300001_SM_10006detail6reduce28DeviceReduceSingleTileKernelINS2_10policy_hubIdyN4cuda3std3__44plusIdEEE10Policy1000EN6thrust24THRUST_300001_SM_1000_NS12zip_iteratorINS7_5tupleIJNSD_6detail15normal_iteratorINSD_10device_ptrIiEEEESK_EEEEEPdyS9_dd4simpEEvT0_T1_T2_T3_T4_T6_$__internal_trig_reduction_slowpathd)
$_ZN3cub18CUB_300001_SM_10006detail6reduce28DeviceReduceSingleTileKernelINS2_10policy_hubIdyN4cuda3std3__44plusIdEEE10Policy1000EN6thrust24THRUST_300001_SM_1000_NS12zip_iteratorINS7_5tupleIJNSD_6detail15normal_iteratorINSD_10device_ptrIiEEEESK_EEEEEPdyS9_dd4simpEEvT0_T1_T2_T3_T4_T6_$__internal_trig_reduction_slowpathd:
        /* <DEDUP_REMOVED lines=21> */
[----:B------:R-:W-:Y:S02]  /*fd90*/  CS2R R50, SRZ ;  /* 0x0000000000327805 */ /* 0x000fe4000001ff00 */
[----:B------:R-:W-:Y:S01]  /*fda0*/  LOP3.LUT R25, R25, 0x80000000, RZ, 0xfc, !PT ;  /* 0x8000000019197812 */ /* 0x000fe200078efcff */
[----:B------:R-:W1:Y:S06]  /*fdb0*/  LDC.64 R46, c[0x4][0x158] ;  /* 0x01005600ff2e7b82 */ /* 0x000e6c0000000a00 */
.L_x_656:
[----:B0-----:R-:W-:Y:S01]  /*fdc0*/  R2UR UR18, R48 ;  /* 0x00000000301272ca */ /* 0x001fe200000e0000 */
[----:B-1----:R-:W-:Y:S01]  /*fdd0*/  IMAD.WIDE R28, R20, 0x8, R46 ;  /* 0x00000008141c7825 */ /* 0x002fe200078e022e */
[----:B------:R-:W-:-:S13]  /*fde0*/  R2UR UR19, R49 ;  /* 0x00000000311372ca */ /* 0x000fda00000e0000 */
[----:B------:R-:W2:Y:S01]  /*fdf0*/  LDG.E.64.CONSTANT R28, desc[UR18][R28.64] ;  /* 0x000000121c1c7981 */ /* 0x000ea2000c1e9b00 */
[----:B------:R-:W-:Y:S02]  /*fe00*/  VIADD R22, R22, 0x1 ;  /* 0x0000000116167836 */ /* 0x000fe40000000000 */
[----:B------:R-:W-:Y:S02]  /*fe10*/  IMAD R30, R24, 0x8, R1 ;  /* 0x00000008181e7824 */ /* 0x000fe400078e0201 */
[----:B------:R-:W-:Y:S02]  /*fe20*/  VIADD R20, R20, 0x1 ;  /* 0x0000000114147836 */ /* 0x000fe40000000000 */
[----:B------:R-:W-:Y:S02]  /*fe30*/  VIADD R24, R24, 0x1 ;  /* 0x0000000118187836 */ /* 0x000fe40000000000 */
[----:B--2---:R-:W-:-:S04]  /*fe40*/  IMAD.WIDE.U32 R50, P2, R28, R21, R50 ;  /* 0x000000151c327225 */ /* 0x004fc80007840032 */
[----:B------:R-:W-:Y:S02]  /*fe50*/  IMAD R27, R28, R25, RZ ;  /* 0x000000191c1b7224 */ /* 0x000fe400078e02ff */
[----:B------:R-:W-:-:S03]  /*fe60*/  IMAD R26, R29, R21, RZ ;  /* 0x000000151d1a7224 */ /* 0x000fc600078e02ff */
[----:B------:R-:W-:-:S04]  /*fe70*/  IADD3 R27, P0, PT, R27, R51, RZ ;  /* 0x000000331b1b7210 */ /* 0x000fc80007f1e0ff */
[----:B------:R-:W-:Y:S01]  /*fe80*/  IADD3 R51, P1, PT, R26, R27, RZ ;  /* 0x0000001b1a337210 */ /* 0x000fe20007f3e0ff */
[----:B------:R-:W-:-:S04]  /*fe90*/  IMAD.HI.U32 R27, R28, R25, RZ ;  /* 0x000000191c1b7227 */ /* 0x000fc800078e00ff */
[C---:B------:R-:W-:Y:S01]  /*fea0*/  IMAD.HI.U32 R26, R29.reuse, R21, RZ ;  /* 0x000000151d1a7227 */ /* 0x040fe200078e00ff */
[----:B------:R0:W-:Y:S03]  /*feb0*/  STL.64 [R30], R50 ;  /* 0x000000321e007387 */ /* 0x0001e60000100a00 */
[----:B------:R-:W-:Y:S02]  /*fec0*/  IMAD.X R27, RZ, RZ, R27, P2 ;  /* 0x000000ffff1b7224 */ /* 0x000fe400010e061b */
[----:B------:R-:W-:-:S03]  /*fed0*/  IMAD.HI.U32 R28, R29, R25, RZ ;  /* 0x000000191d1c7227 */ /* 0x000fc600078e00ff */
[----:B------:R-:W-:Y:S01]  /*fee0*/  IADD3.X R26, P0, PT, R26, R27, RZ, P0, !PT ;  /* 0x0000001b1a1a7210 */ /* 0x000fe2000071e4ff */
[----:B------:R-:W-:-:S04]  /*fef0*/  IMAD R29, R29, R25, RZ ;  /* 0x000000191d1d7224 */ /* 0x000fc800078e02ff */
[----:B------:R-:W-:Y:S01]  /*ff00*/  IMAD.X R27, RZ, RZ, R28, P0 ;  /* 0x000000ffff1b7224 */ /* 0x000fe200000e061c */
[----:B------:R-:W-:Y:S02]  /*ff10*/  ISETP.NE.AND P0, PT, R22, -0xf, PT ;  /* 0xfffffff11600780c */ /* 0x000fe40003f05270 */
[----:B------:R-:W-:-:S05]  /*ff20*/  IADD3.X R26, P1, PT, R29, R26, RZ, P1, !PT ;  /* 0x0000001a1d1a7210 */ /* 0x000fca0000f3e4ff */
[----:B------:R-:W-:Y:S02]  /*ff30*/  IMAD.X R27, RZ, RZ, R27, P1 ;  /* 0x000000ffff1b7224 */ /* 0x000fe400008e061b */
[----:B0-----:R-:W-:Y:S02]  /*ff40*/  IMAD.MOV.U32 R50, RZ, RZ, R26 ;  /* 0x000000ffff327224 */ /* 0x001fe400078e001a */
[----:B------:R-:W-:Y:S02]  /*ff50*/  IMAD.MOV.U32 R51, RZ, RZ, R27 ;  /* 0x000000ffff337224 */ /* 0x000fe400078e001b */
[----:B------:R-:W-:Y:S05]  /*ff60*/  @P0 BRA `(.L_x_656) ;  /* 0xfffffffc00940947 */ /* 0x000fea000383ffff */
[----:B------:R-:W-:Y:S05]  /*ff70*/  BSYNC.RECONVERGENT B2 ;  /* 0x0000000000027941 */ /* 0x000fea0003800200 */
.L_x_655:
[----:B------:R-:W-:-:S07]  /*ff80*/  IMAD.MOV.U32 R20, RZ, RZ, R23 ;  /* 0x000000ffff147224 */ /* 0x000fce00078e0017 */
.L_x_654:
[----:B------:R-:W-:Y:S05]  /*ff90*/  BSYNC.RECONVERGENT B1 ;  /* 0x0000000000017941 */ /* 0x000fea0003800200 */
.L_x_653:
[----:B------:R-:W-:Y:S01]  /*ffa0*/  LOP3.LUT P0, R37, R37, 0x3f, RZ, 0xc0, !PT ;  /* 0x0000003f25257812 */ /* 0x000fe2000780c0ff */
[----:B------:R-:W-:-:S04]  /*ffb0*/  IMAD.IADD R2, R2, 0x1, R20 ;  /* 0x0000000102027824 */ /* 0x000fc800078e0214 */
[----:B------:R-:W-:-:S05]  /*ffc0*/  IMAD.U32 R29, R2, 0x8, R1 ;  /* 0x00000008021d7824 */ /* 0x000fca00078e0001 */
[----:B------:R0:W-:Y:S04]  /*ffd0*/  STL.64 [R29+-0x78], R50 ;  /* 0xffff88321d007387 */ /* 0x0001e80000100a00 */
[----:B------:R-:W2:Y:S04]  /*ffe0*/  @P0 LDL.64 R24, [R1+0x8] ;  /* 0x0000080001180983 */ /* 0x000ea80000100a00 */
[----:B------:R-:W3:Y:S04]  /*fff0*/  LDL.64 R20, [R1+0x10] ;  /* 0x0000100001147983 */ /* 0x000ee80000100a00 */
[----:B------:R-:W4:Y:S01]  /*10000*/  LDL.64 R22, [R1+0x18] ;  /* 0x0000180001167983 */ /* 0x000f220000100a00 */
[----:B------:R-:W-:Y:S01]  /*10010*/  BSSY.RECONVERGENT B1, `(.L_x_657) ;  /* 0x0000035000017945 */ /* 0x000fe20003800200 */
[----:B--2---:R-:W-:-:S02]  /*10020*/  @P0 SHF.R.U64 R27, R24, 0x1, R25 ;  /* 0x00000001181b0819 */ /* 0x004fc40000001219 */
[----:B------:R-:W-:Y:S02]  /*10030*/  @P0 SHF.R.U32.HI R30, RZ, 0x1, R25 ;  /* 0x00000001ff1e0819 */ /* 0x000fe40000011619 */
[----:B------:R-:W-:Y:S02]  /*10040*/  @P0 LOP3.LUT R25, R37, 0x3f, RZ, 0x3c, !PT ;  /* 0x0000003f25190812 */ /* 0x000fe400078e3cff */
[C---:B---3--:R-:W-:Y:S02]  /*10050*/  @P0 SHF.L.U32 R26, R20.reuse, R37, RZ ;  /* 0x00000025141a0219 */ /* 0x048fe400000006ff */
[----:B------:R-:W-:Y:S02]  /*10060*/  @P0 SHF.R.U64 R27, R27, R25, R30 ;  /* 0x000000191b1b0219 */ /* 0x000fe4000000121e */
[--C-:B------:R-:W-:Y:S02]  /*10070*/  @P0 SHF.R.U32.HI R2, RZ, 0x1, R21.reuse ;  /* 0x00000001ff020819 */ /* 0x100fe40000011615 */
[----:B------:R-:W-:-:S02]  /*10080*/  @P0 SHF.R.U64 R28, R20, 0x1, R21 ;  /* 0x00000001141c0819 */ /* 0x000fc40000001215 */
[----:B------:R-:W-:Y:S02]  /*10090*/  @P0 SHF.L.U64.HI R24, R20, R37, R21 ;  /* 0x0000002514180219 */ /* 0x000fe40000010215 */
[----:B0-----:R-:W-:Y:S02]  /*100a0*/  @P0 SHF.R.U32.HI R29, RZ, R25, R30 ;  /* 0x00000019ff1d0219 */ /* 0x001fe4000001161e */
[----:B------:R-:W-:Y:S02]  /*100b0*/  @P0 LOP3.LUT R20, R26, R27, RZ, 0xfc, !PT ;  /* 0x0000001b1a140212 */ /* 0x000fe400078efcff */
[----:B----4-:R-:W-:Y:S02]  /*100c0*/  @P0 SHF.L.U32 R30, R22, R37, RZ ;  /* 0x00000025161e0219 */ /* 0x010fe400000006ff */
[----:B------:R-:W-:Y:S02]  /*100d0*/  @P0 SHF.R.U64 R39, R28, R25, R2 ;  /* 0x000000191c270219 */ /* 0x000fe40000001202 */
[----:B------:R-:W-:Y:S01]  /*100e0*/  @P0 LOP3.LUT R21, R24, R29, RZ, 0xfc, !PT ;  /* 0x0000001d18150212 */ /* 0x000fe200078efcff */
[----:B------:R-:W-:Y:S01]  /*100f0*/  IMAD.SHL.U32 R24, R20, 0x4, RZ ;  /* 0x0000000414187824 */ /* 0x000fe200078e00ff */
        /* <DEDUP_REMOVED lines=38> */
.L_x_658:
[----:B------:R-:W-:Y:S05]  /*10360*/  BSYNC.RECONVERGENT B1 ;  /* 0x0000000000017941 */ /* 0x000fea0003800200 */
.L_x_657:
        /* <DEDUP_REMOVED lines=36> */
.L_x_652:
[----:B------:R-:W-:Y:S02]  /*105b0*/  IMAD.MOV.U32 R39, RZ, RZ, 0x0 ;  /* 0x00000000ff277424 */ /* 0x000fe400078e00ff */
[----:B------:R-:W-:Y:S02]  /*105c0*/  IMAD.MOV.U32 R25, RZ, RZ, R31 ;  /* 0x000000ffff197224 */ /* 0x000fe400078e001f */
[----:B------:R-:W-:Y:S05]  /*105d0*/  RET.REL.NODEC R38 `(_ZN3cub18CUB_300001_SM_10006detail6reduce28DeviceReduceSingleTileKernelINS2_10policy_hubIdyN4cuda3std3__44plusIdEEE10Policy1000EN6thrust24THRUST_300001_SM_1000_NS12zip_iteratorINS7_5tupleIJNSD_6detail15normal_iteratorINSD_10device_ptrIiEEEESK_EEEEEPdyS9_dd4simpEEvT0_T1_T2_T3_T4_T6_) ;  /* 0xfffffef826887950 */ /* 0x000fea0003c3ffff */
.L_x_659:
        /* <DEDUP_REMOVED lines=10> */
.L_x_1187:


//--------------------- .text._ZN3cub18CUB_300001_SM_10006detail6reduce28DeviceReduceSingleTileKernelINS2_10policy_hubIdjN4cuda3std3__44plusIdEEE10Policy1000EPdSC_iS9_ddNS7_10__identityEEEvT0_T1_T2_T3_T4_T6_ --------------------------
	.section	.text._ZN3cub18CUB_300001_SM_10006detail6reduce28DeviceReduceSingleTileKernelINS2_10policy_hubIdjN4cuda3std3__44plusIdEEE10Policy1000EPdSC_iS9_ddNS7_10__identityEEEvT0_T1_T2_T3_T4_T6_,"ax",@progbits
	.align	128
        .global         _ZN3cub18CUB_300001_SM_10006detail6reduce28DeviceReduceSingleTileKernelINS2_10policy_hubIdjN4cuda3std3__44plusIdEEE10Policy1000EPdSC_iS9_ddNS7_10__identityEEEvT0_T1_T2_T3_T4_T6_
        .type           _ZN3cub18CUB_300001_SM_10006detail6reduce28DeviceReduceSingleTileKernelINS2_10policy_hubIdjN4cuda3std3__44plusIdEEE10Policy1000EPdSC_iS9_ddNS7_10__identityEEEvT0_T1_T2_T3_T4_T6_,@function
        .size           _ZN3cub18CUB_300001_SM_10006detail6reduce28DeviceReduceSingleTileKernelINS2_10policy_hubIdjN4cuda3std3__44plusIdEEE10Policy1000EPdSC_iS9_ddNS7_10__identityEEEvT0_T1_T2_T3_T4_T6_,(.L_x_1198 - _ZN3cub18CUB_300001_SM_10006detail6reduce28DeviceReduceSingleTileKernelINS2_10policy_hubIdjN4cuda3std3__44plusIdEEE10Policy1000EPdSC_iS9_ddNS7_10__identityEEEvT0_T1_T2_T3_T4_T6_)
        .other          _ZN3cub18CUB_300001_SM_10006detail6reduce28DeviceReduceSingleTileKernelINS2_10policy_hubIdjN4cuda3std3__44plusIdEEE10Policy1000EPdSC_iS9_ddNS7_10__identityEEEvT0_T1_T2_T3_T4_T6_,@"STO_CUDA_ENTRY STV_DEFAULT"
_ZN3cub18CUB_300001_SM_10006detail6reduce28DeviceReduceSingleTileKernelINS2_10policy_hubIdjN4cuda3std3__44plusIdEEE10Policy1000EPdSC_iS9_ddNS7_10__identityEEEvT0_T1_T2_T3_T4_T6_:
.text._ZN3cub18CUB_300001_SM_10006detail6reduce28DeviceReduceSingleTileKernelINS2_10policy_hubIdjN4cuda3std3__44plusIdEEE10Policy1000EPdSC_iS9_ddNS7_10__identityEEEvT0_T1_T2_T3_T4_T6_:
        /* <DEDUP_REMOVED lines=13> */
.L_x_660:
        /* <DEDUP_REMOVED lines=13> */
.L_x_664:
[----:B------:R-:W-:Y:S05]  /*01a0*/  BSYNC.RECONVERGENT B1 ;  /* 0x0000000000017941 */ /* 0x000fea0003800200 */
.L_x_663:
[----:B------:R-:W-:Y:S01]  /*01b0*/  ISETP.GE.AND P0, PT, R5, R4, PT ;  /* 0x000000040500720c */ /* 0x000fe20003f06270 */
[----:B------:R-:W-:-:S12]  /*01c0*/  BSSY.RECONVERGENT B1, `(.L_x_665) ;  /* 0x0000078000017945 */ /* 0x000fd80003800200 */
[----:B------:R-:W-:Y:S05]  /*01d0*/  @P0 BRA `(.L_x_666) ;  /* 0x0000000400d80947 */ /* 0x000fea0003800000 */
[----:B------:R-:W-:Y:S01]  /*01e0*/  LOP3.LUT R9, RZ, R5, RZ, 0x33, !PT ;  /* 0x00000005ff097212 */ /* 0x000fe200078e33ff */
[----:B------:R-:W-:Y:S04]  /*01f0*/  BSSY.RECONVERGENT B2, `(.L_x_667) ;  /* 0x0000019000027945 */ /* 0x000fe80003800200 */
[----:B------:R-:W-:-:S04]  /*0200*/  IMAD.IADD R9, R9, 0x1, R4 ;  /* 0x0000000109097824 */ /* 0x000fc800078e0204 */
[C---:B------:R-:W-:Y:S01]  /*0210*/  IMAD.HI.U32 R0, R9.reuse, -0x33333333, RZ ;  /* 0xcccccccd09007827 */ /* 0x040fe200078e00ff */
[----:B------:R-:W-:-:S04]  /*0220*/  ISETP.GE.U32.AND P0, PT, R9, 0x780, PT ;  /* 0x000007800900780c */ /* 0x000fc80003f06070 */
[----:B------:R-:W-:-:S04]  /*0230*/  SHF.R.U32.HI R0, RZ, 0x9, R0 ;  /* 0x00000009ff007819 */ /* 0x000fc80000011600 */
[----:B------:R-:W-:-:S04]  /*0240*/  LOP3.LUT R2, R0, 0x3, RZ, 0xc0, !PT ;  /* 0x0000000300027812 */ /* 0x000fc800078ec0ff */
[----:B------:R-:W-:-:S13]  /*0250*/  ISETP.NE.AND P1, PT, R2, 0x3, PT ;  /* 0x000000030200780c */ /* 0x000fda0003f25270 */
[----:B------:R-:W-:Y:S05]  /*0260*/  @!P1 BRA `(.L_x_668) ;  /* 0x0000000000449947 */ /* 0x000fea0003800000 */
[----:B------:R-:W0:Y:S01]  /*0270*/  LDC.64 R8, c[0x0][0x380] ;  /* 0x0000e000ff087b82 */ /* 0x000e220000000a00 */
[----:B------:R-:W-:-:S05]  /*0280*/  VIADD R0, R0, 0x1 ;  /* 0x0000000100007836 */ /* 0x000fca0000000000 */
[----:B------:R-:W-:-:S05]  /*0290*/  LOP3.LUT R0, R0, 0x3, RZ, 0xc0, !PT ;  /* 0x0000000300007812 */ /* 0x000fca00078ec0ff */
[----:B------:R-:W-:Y:S02]  /*02a0*/  IMAD.MOV R0, RZ, RZ, -R0 ;  /* 0x000000ffff007224 */ /* 0x000fe400078e0a00 */
[----:B0-----:R-:W-:-:S04]  /*02b0*/  IMAD.WIDE.U32 R8, R5, 0x8, R8 ;  /* 0x0000000805087825 */ /* 0x001fc800078e0008 */
[----:B------:R-:W-:Y:S02]  /*02c0*/  IMAD.MOV.U32 R2, RZ, RZ, R8 ;  /* 0x000000ffff027224 */ /* 0x000fe400078e0008 */
[----:B------:R-:W-:-:S07]  /*02d0*/  IMAD.MOV.U32 R11, RZ, RZ, R9 ;  /* 0x000000ffff0b7224 */ /* 0x000fce00078e0009 */
.L_x_669:
        /* <DEDUP_REMOVED lines=10> */
.L_x_668:
[----:B------:R-:W-:Y:S05]  /*0380*/  BSYNC.RECONVERGENT B2 ;  /* 0x0000000000027941 */ /* 0x000fea0003800200 */
.L_x_667:
        /* <DEDUP_REMOVED lines=8> */
.L_x_672:
        /* <DEDUP_REMOVED lines=43> */
.L_x_671:
[----:B------:R-:W-:Y:S05]  /*06c0*/  BSYNC.RECONVERGENT B2 ;  /* 0x0000000000027941 */ /* 0x000fea0003800200 */
.L_x_670:
        /* <DEDUP_REMOVED lines=26> */
.L_x_674:
[----:B------:R-:W-:Y:S05]  /*0870*/  BSYNC.RECONVERGENT B2 ;  /* 0x0000000000027941 */ /* 0x000fea0003800200 */
.L_x_673:
        /* <DEDUP_REMOVED lines=12> */
.L_x_666:
[----:B------:R-:W-:Y:S05]  /*0940*/  BSYNC.RECONVERGENT B1 ;  /* 0x0000000000017941 */ /* 0x000fea0003800200 */
.L_x_665:
        /* <DEDUP_REMOVED lines=47> */
[----:B------:R-:W0:Y:S04]  /*0c40*/  LDS.128 R8, [UR4+0x20] ;  /* 0x00002004ff087984 */ /* 0x000e280008000c00 */
[----:B------:R-:W1:Y:S04]  /*0c50*/  LDS.128 R16, [UR4+0x30] ;  /* 0x00003004ff107984 */ /* 0x000e680008000c00 */
[----:B--2---:R-:W2:Y:S01]  /*0c60*/  LDS.128 R4, [UR4+0x40] ;  /* 0x00004004ff047984 */ /* 0x004ea20008000c00 */
[----:B0-----:R-:W-:-:S03]  /*0c70*/  DADD R8, R12, R8 ;  /* 0x000000000c087229 */ /* 0x001fc60000000008 */
[----:B------:R-:W-:Y:S05]  /*0c80*/  LDS.128 R12, [UR4+0x60] ;  /* 0x00006004ff0c7984 */ /* 0x000fea0008000c00 */
[----:B------:R-:W-:Y:S02]  /*0c90*/  DADD R2, R8, R10 ;  /* 0x0000000008027229 */ /* 0x000fe4000000000a */
[----:B------:R-:W0:Y:S06]  /*0ca0*/  LDS.128 R8, [UR4+0x50] ;  /* 0x00005004ff087984 */ /* 0x000e2c0008000c00 */
[----:B-1----:R-:W-:-:S08]  /*0cb0*/  DADD R2, R2, R16 ;  /* 0x0000000002027229 */ /* 0x002fd00000000010 */
[----:B------:R-:W-:-:S08]  /*0cc0*/  DADD R2, R2, R18 ;  /* 0x0000000002027229 */ /* 0x000fd00000000012 */
[----:B--2---:R-:W-:-:S08]  /*0cd0*/  DADD R2, R2, R4 ;  /* 0x0000000002027229 */ /* 0x004fd00000000004 */
[----:B------:R-:W-:Y:S01]  /*0ce0*/  DADD R2, R2, R6 ;  /* 0x0000000002027229 */ /* 0x000fe20000000006 */
[----:B------:R-:W1:Y:S07]  /*0cf0*/  LDS.128 R4, [UR4+0x70] ;  /* 0x00007004ff047984 */ /* 0x000e6e0008000c00 */
[----:B0-----:R-:W-:-:S08]  /*0d00*/  DADD R2, R2, R8 ;  /* 0x0000000002027229 */ /* 0x001fd00000000008 */
[----:B------:R-:W-:Y:S01]  /*0d10*/  DADD R2, R2, R10 ;  /* 0x0000000002027229 */ /* 0x000fe2000000000a */
[----:B------:R-:W0:Y:S07]  /*0d20*/  LDS.128 R8, [UR4+0x80] ;  /* 0x00008004ff087984 */ /* 0x000e2e0008000c00 */
[----:B------:R-:W-:-:S08]  /*0d30*/  DADD R2, R2, R12 ;  /* 0x0000000002027229 */ /* 0x000fd0000000000c */
[----:B------:R-:W-:Y:S01]  /*0d40*/  DADD R2, R2, R14 ;  /* 0x0000000002027229 */ /* 0x000fe2000000000e */
[----:B------:R-:W2:Y:S07]  /*0d50*/  LDS.128 R12, [UR4+0x90] ;  /* 0x00009004ff0c7984 */ /* 0x000eae0008000c00 */
[----:B-1----:R-:W-:-:S08]  /*0d60*/  DADD R2, R2, R4 ;  /* 0x0000000002027229 */ /* 0x002fd00000000004 */
[----:B------:R-:W-:Y:S01]  /*0d70*/  DADD R2, R2, R6 ;  /* 0x0000000002027229 */ /* 0x000fe20000000006 */
[----:B------:R-:W1:Y:S07]  /*0d80*/  LDS.128 R4, [UR4+0xa0] ;  /* 0x0000a004ff047984 */ /* 0x000e6e0008000c00 */
[----:B0-----:R-:W-:Y:S01]  /*0d90*/  DADD R2, R2, R8 ;  /* 0x0000000002027229 */ /* 0x001fe20000000008 */
[----:B------:R-:W0:Y:S07]  /*0da0*/  LDS.64 R8, [UR4+0xb0] ;  /* 0x0000b004ff087984 */ /* 0x000e2e0008000a00 */
[----:B------:R-:W-:-:S08]  /*0db0*/  DADD R2, R2, R10 ;  /* 0x0000000002027229 */ /* 0x000fd0000000000a */
[----:B--2---:R-:W-:-:S08]  /*0dc0*/  DADD R2, R2, R12 ;  /* 0x0000000002027229 */ /* 0x004fd0000000000c */
[----:B------:R-:W-:-:S08]  /*0dd0*/  DADD R2, R2, R14 ;  /* 0x0000000002027229 */ /* 0x000fd0000000000e */
[----:B-1----:R-:W-:-:S08]  /*0de0*/  DADD R2, R2, R4 ;  /* 0x0000000002027229 */ /* 0x002fd00000000004 */
[----:B------:R-:W-:-:S08]  /*0df0*/  DADD R2, R2, R6 ;  /* 0x0000000002027229 */ /* 0x000fd00000000006 */
[----:B0-----:R-:W-:Y:S01]  /*0e00*/  DADD R12, R2, R8 ;  /* 0x00000000020c7229 */ /* 0x001fe20000000008 */
[----:B------:R-:W-:Y:S10]  /*0e10*/  BRA `(.L_x_676) ;  /* 0x0000001800487947 */ /* 0x000ff40003800000 */
.L_x_675:
        /* <DEDUP_REMOVED lines=32> */
[----:B------:R-:W-:Y:S01]  /*1020*/  VIADD R0, R2, 0x10 ;  /* 0x0000001002007836 */ /* 0x000fe20000000000 */
[----:B------:R-:W-:Y:S02]  /*1030*/  @!P1 SHF.R.U32.HI R2, RZ, 0x2, R3 ;  /* 0x00000002ff029819 */ /* 0x000fe40000011603 */
[----:B------:R-:W1:Y:S02]  /*1040*/  SHFL.DOWN PT, R7, R11, 0x8, R5 ;  /* 0x090000000b077989 */ /* 0x000e6400000e0005 */
[----:B------:R-:W-:Y:S01]  /*1050*/  @!P1 LOP3.LUT R2, R2, 0xf8, RZ, 0xc0, !PT ;  /* 0x000000f802029812 */ /* 0x000fe200078ec0ff */
[----:B-1----:R-:W-:-:S10]  /*1060*/  DADD R6, R6, R10 ;  /* 0x0000000006067229 */ /* 0x002fd4000000000a */
[----:B------:R-:W-:Y:S02]  /*1070*/  FSEL R8, R10, R6, P0 ;  /* 0x000000060a087208 */ /* 0x000fe40000000000 */
[----:B------:R-:W-:Y:S02]  /*1080*/  FSEL R9, R11, R7, P0 ;  /* 0x000000070b097208 */ /* 0x000fe40000000000 */
[----:B------:R-:W-:Y:S01]  /*1090*/  @!P1 MOV R10, 0x400 ;  /* 0x00000400000a9802 */ /* 0x000fe20000000f00 */
[----:B------:R-:W-:Y:S01]  /*10a0*/  SHFL.DOWN PT, R6, R8, 0x10, R5 ;  /* 0x0a00000008067989 */ /* 0x000fe200000e0005 */
[----:B------:R-:W-:Y:S02]  /*10b0*/  ISETP.GT.AND P0, PT, R0, R5, PT ;  /* 0x000000050000720c */ /* 0x000fe40003f04270 */
[----:B0-----:R-:W-:Y:S01]  /*10c0*/  @!P1 LEA R11, R13, R10, 0x18 ;  /* 0x0000000a0d0b9211 */ /* 0x001fe200078ec0ff */
[----:B------:R-:W0:Y:S04]  /*10d0*/  SHFL.DOWN PT, R7, R9, 0x10, R5 ;  /* 0x0a00000009077989 */ /* 0x000e2800000e0005 */
[----:B------:R-:W-:Y:S01]  /*10e0*/  @!P1 IMAD.IADD R11, R2, 0x1, R11 ;  /* 0x00000001020b9824 */ /* 0x000fe200078e020b */
[----:B0-----:R-:W-:-:S10]  /*10f0*/  DADD R6, R6, R8 ;  /* 0x0000000006067229 */ /* 0x001fd40000000008 */
        /* <DEDUP_REMOVED lines=10> */
[----:B------:R-:W0:Y:S04]  /*11a0*/  LDS.128 R16, [UR4+0x20] ;  /* 0x00002004ff107984 */ /* 0x000e280008000c00 */
[----:B-1----:R-:W1:Y:S01]  /*11b0*/  LDS.128 R8, [UR4+0x30] ;  /* 0x00003004ff087984 */ /* 0x002e620008000c00 */
[----:B0-----:R-:W-:-:S10]  /*11c0*/  DADD R16, R12, R16 ;  /* 0x000000000c107229 */ /* 0x001fd40000000010 */
[----:B------:R-:W-:Y:S02]  /*11d0*/  FSEL R2, R16, R12, P1 ;  /* 0x0000000c10027208 */ /* 0x000fe40000800000 */
[----:B------:R-:W-:Y:S02]  /*11e0*/  FSEL R3, R17, R13, P1 ;  /* 0x0000000d11037208 */ /* 0x000fe40000800000 */
[----:B------:R-:W-:Y:S01]  /*11f0*/  ISETP.GT.AND P1, PT, R4, 0x40, PT ;  /* 0x000000400400780c */ /* 0x000fe20003f24270 */
[----:B------:R-:W0:Y:S03]  /*1200*/  LDS.128 R12, [UR4+0x40] ;  /* 0x00004004ff0c7984 */ /* 0x000e260008000c00 */
        /* <DEDUP_REMOVED lines=65> */
[----:B------:R-:W1:Y:S01]  /*1620*/  LDS.64 R2, [UR4+0xb0] ;  /* 0x0000b004ff027984 */ /* 0x000e620008000a00 */
        /* <DEDUP_REMOVED lines=11> */
[----:B------:R-:W-:Y:S01]  /*16e0*/  FSEL R13, R3, R7, P1 ;  /* 0x00000007030d7208 */ /* 0x000fe20000800000 */
[----:B------:R-:W-:Y:S06]  /*16f0*/  BRA `(.L_x_676) ;  /* 0x0000001000107947 */ /* 0x000fec0003800000 */
.L_x_662:
[----:B------:R-:W0:Y:S01]  /*1700*/  S2R R0, SR_TID.X ;  /* 0x0000000000007919 */ /* 0x000e220000002100 */
[----:B------:R-:W0:Y:S02]  /*1710*/  LDC.64 R6, c[0x0][0x380] ;  /* 0x0000e000ff067b82 */ /* 0x000e240000000a00 */
[----:B0-----:R-:W-:-:S05]  /*1720*/  IMAD.WIDE.U32 R6, R0, 0x8, R6 ;  /* 0x0000000800067825 */ /* 0x001fca00078e0006 */
[----:B------:R-:W2:Y:S04]  /*1730*/  LDG.E.64.CONSTANT R20, desc[UR6][R6.64] ;  /* 0x0000000606147981 */ /* 0x000ea8000c1e9b00 */
[----:B------:R-:W2:Y:S04]  /*1740*/  LDG.E.64.CONSTANT R2, desc[UR6][R6.64+0x1400] ;  /* 0x0014000606027981 */ /* 0x000ea8000c1e9b00 */
[----:B------:R-:W3:Y:S04]  /*1750*/  LDG.E.64.CONSTANT R8, desc[UR6][R6.64+0x2800] ;  /* 0x0028000606087981 */ /* 0x000ee8000c1e9b00 */
[----:B------:R-:W4:Y:S04]  /*1760*/  LDG.E.64.CONSTANT R10, desc[UR6][R6.64+0x3c00] ;  /* 0x003c0006060a7981 */ /* 0x000f28000c1e9b00 */
[----:B------:R-:W5:Y:S04]  /*1770*/  LDG.E.64.CONSTANT R12, desc[UR6][R6.64+0x5000] ;  /* 0x00500006060c7981 */ /* 0x000f68000c1e9b00 */
[----:B------:R-:W5:Y:S04]  /*1780*/  LDG.E.64.CONSTANT R14, desc[UR6][R6.64+0x6400] ;  /* 0x00640006060e7981 */ /* 0x000f68000c1e9b00 */
[----:B------:R-:W5:Y:S04]  /*1790*/  LDG.E.64.CONSTANT R16, desc[UR6][R6.64+0x7800] ;  /* 0x0078000606107981 */ /* 0x000f68000c1e9b00 */
[----:B------:R-:W5:Y:S01]  /*17a0*/  LDG.E.64.CONSTANT R18, desc[UR6][R6.64+0x8c00] ;  /* 0x008c000606127981 */ /* 0x000f62000c1e9b00 */
[----:B------:R-:W-:Y:S01]  /*17b0*/  ISETP.GE.U32.AND P0, PT, R4, 0x2800, PT ;  /* 0x000028000400780c */ /* 0x000fe20003f06070 */
[----:B--2---:R-:W-:-:S08]  /*17c0*/  DADD R2, R20, R2 ;  /* 0x0000000014027229 */ /* 0x004fd00000000002 */
[----:B---3--:R-:W-:Y:S01]  /*17d0*/  DADD R2, R8, R2 ;  /* 0x0000000008027229 */ /* 0x008fe20000000002 */
[----:B------:R-:W-:-:S07]  /*17e0*/  IMAD.MOV.U32 R9, RZ, RZ, 0x1400 ;  /* 0x00001400ff097424 */ /* 0x000fce00078e00ff */
[----:B----4-:R-:W-:-:S08]  /*17f0*/  DADD R2, R10, R2 ;  /* 0x000000000a027229 */ /* 0x010fd00000000002 */
[----:B-----5:R-:W-:-:S08]  /*1800*/  DADD R2, R12, R2 ;  /* 0x000000000c027229 */ /* 0x020fd00000000002 */
[----:B------:R-:W-:-:S08]  /*1810*/  DADD R2, R14, R2 ;  /* 0x000000000e027229 */ /* 0x000fd00000000002 */
[----:B------:R-:W-:-:S08]  /*1820*/  DADD R2, R16, R2 ;  /* 0x0000000010027229 */ /* 0x000fd00000000002 */
[----:B------:R-:W-:Y:S01]  /*1830*/  DADD R2, R18, R2 ;  /* 0x0000000012027229 */ /* 0x000fe20000000002 */
[----:B------:R-:W-:Y:S10]  /*1840*/  @!P0 BRA `(.L_x_677) ;  /* 0x00000000006c8947 */ /* 0x000ff40003800000 */
[----:B------:R-:W0:Y:S01]  /*1850*/  LDC R26, c[0x0][0x390] ;  /* 0x0000e400ff1a7b82 */ /* 0x000e220000000800 */
[----:B------:R-:W-:Y:S02]  /*1860*/  VIADD R8, R4, 0xffffec00 ;  /* 0xffffec0004087836 */ /* 0x000fe40000000000 */
[----:B------:R-:W-:-:S07]  /*1870*/  IMAD.MOV.U32 R9, RZ, RZ, 0x1400 ;  /* 0x00001400ff097424 */ /* 0x000fce00078e00ff */
.L_x_679:
[----:B------:R-:W-:-:S05]  /*1880*/  IMAD.WIDE R12, R9, 0x8, R6 ;  /* 0x00000008090c7825 */ /* 0x000fca00078e0206 */
[----:B------:R-:W2:Y:S04]  /*1890*/  LDG.E.64.CONSTANT R4, desc[UR6][R12.64] ;  /* 0x000000060c047981 */ /* 0x000ea8000c1e9b00 */
[----:B------:R-:W3:Y:S04]  /*18a0*/  LDG.E.64.CONSTANT R14, desc[UR6][R12.64+0x1400] ;  /* 0x001400060c0e7981 */ /* 0x000ee8000c1e9b00 */
[----:B------:R-:W4:Y:S04]  /*18b0*/  LDG.E.64.CONSTANT R16, desc[UR6][R12.64+0x2800] ;  /* 0x002800060c107981 */ /* 0x000f28000c1e9b00 */
[----:B------:R-:W5:Y:S04]  /*18c0*/  LDG.E.64.CONSTANT R18, desc[UR6][R12.64+0x3c00] ;  /* 0x003c00060c127981 */ /* 0x000f68000c1e9b00 */
        /* <DEDUP_REMOVED lines=8> */
[----:B------:R-:W-:-:S08]  /*1950*/  DADD R4, R20, R4 ;  /* 0x0000000014047229 */ /* 0x000fd00000000004 */
[----:B------:R-:W-:Y:S01]  /*1960*/  DADD R22, R22, R4 ;  /* 0x0000000016167229 */ /* 0x000fe20000000004 */
[----:B0-----:R-:W-:-:S04]  /*1970*/  IMAD.MOV.U32 R4, RZ, RZ, R26 ;  /* 0x000000ffff047224 */ /* 0x001fc800078e001a */
[----:B------:R-:W-:-:S03]  /*1980*/  IMAD.IADD R2, R4, 0x1, -R9 ;  /* 0x0000000104027824 */ /* 0x000fc600078e0a09 */
[----:B------:R-:W-:Y:S02]  /*1990*/  DADD R22, R24, R22 ;  /* 0x0000000018167229 */ /* 0x000fe40000000016 */
[----:B------:R-:W-:-:S06]  /*19a0*/  ISETP.GE.AND P0, PT, R2, 0x1400, PT ;  /* 0x000014000200780c */ /* 0x000fcc0003f06270 */
[----:B------:R-:W-:-:S07]  /*19b0*/  DADD R2, R10, R22 ;  /* 0x000000000a027229 */ /* 0x000fce0000000016 */
[----:B------:R-:W-:Y:S05]  /*19c0*/  @!P0 BRA `(.L_x_678) ;  /* 0x0000000800348947 */ /* 0x000fea0003800000 */
[----:B------:R-:W-:-:S05]  /*19d0*/  VIADD R9, R9, 0x1400 ;  /* 0x0000140009097836 */ /* 0x000fca0000000000 */
[----:B------:R-:W-:-:S13]  /*19e0*/  ISETP.GT.AND P0, PT, R9, R8, PT ;  /* 0x000000080900720c */ /* 0x000fda0003f04270 */
[----:B------:R-:W-:Y:S05]  /*19f0*/  @!P0 BRA `(.L_x_679) ;  /* 0xfffffffc00a08947 */ /* 0x000fea000383ffff */
.L_x_677:
[----:B------:R-:W-:-:S13]  /*1a00*/  ISETP.GE.AND P0, PT, R9, R4, PT ;  /* 0x000000040900720c */ /* 0x000fda0003f06270 */
[----:B------:R-:W-:Y:S05]  /*1a10*/  @P0 BRA `(.L_x_678) ;  /* 0x0000000800200947 */ /* 0x000fea0003800000 */
[----:B------:R-:W-:Y:S01]  /*1a20*/  IMAD.IADD R39, R4, 0x1, -R9 ;  /* 0x0000000104277824 */ /* 0x000fe200078e0a09 */
[----:B------:R-:W-:Y:S04]  /*1a30*/  BSSY.RECONVERGENT B1, `(.L_x_678) ;  /* 0x0000086000017945 */ /* 0x000fe80003800200 */
[----:B------:R-:W-:-:S13]  /*1a40*/  ISETP.GE.AND P0, PT, R0, R39, PT ;  /* 0x000000270000720c */ /* 0x000fda0003f06270 */
[----:B------:R-:W-:Y:S05]  /*1a50*/  @P0 BRA `(.L_x_680) ;  /* 0x00000008000c0947 */ /* 0x000fea0003800000 */
[----:B------:R-:W-:Y:S01]  /*1a60*/  LOP3.LUT R5, RZ, R0, RZ, 0x33, !PT ;  /* 0x00000000ff057212 */ /* 0x000fe200078e33ff */
[----:B------:R-:W-:Y:S01]  /*1a70*/  BSSY.RECONVERGENT B2, `(.L_x_681) ;  /* 0x0000017000027945 */ /* 0x000fe20003800200 */
[----:B------:R-:W-:Y:S02]  /*1a80*/  IMAD.MOV.U32 R38, RZ, RZ, R0 ;  /* 0x000000ffff267224 */ /* 0x000fe400078e0000 */
[----:B------:R-:W-:-:S04]  /*1a90*/  IADD3 R5, PT, PT, -R9, R4, R5 ;  /* 0x0000000409057210 */ /* 0x000fc80007ffe105 */
[C---:B------:R-:W-:Y:S01]  /*1aa0*/  ISETP.GE.U32.AND P1, PT, R5.reuse, 0x780, PT ;  /* 0x000007800500780c */ /* 0x040fe20003f26070 */
[----:B------:R-:W-:-:S05]  /*1ab0*/  IMAD.HI.U32 R4, R5, -0x33333333, RZ ;  /* 0xcccccccd05047827 */ /* 0x000fca00078e00ff */
[----:B------:R-:W-:-:S04]  /*1ac0*/  SHF.R.U32.HI R4, RZ, 0x9, R4 ;  /* 0x00000009ff047819 */ /* 0x000fc80000011604 */
[----:B------:R-:W-:-:S04]  /*1ad0*/  LOP3.LUT R6, R4, 0x3, RZ, 0xc0, !PT ;  /* 0x0000000304067812 */ /* 0x000fc800078ec0ff */
[----:B------:R-:W-:-:S13]  /*1ae0*/  ISETP.NE.AND P0, PT, R6, 0x3, PT ;  /* 0x000000030600780c */ /* 0x000fda0003f05270 */
[----:B------:R-:W-:Y:S05]  /*1af0*/  @!P0 BRA `(.L_x_682) ;  /* 0x0000000000388947 */ /* 0x000fea0003800000 */
[----:B------:R-:W0:Y:S01]  /*1b00*/  LDC.64 R6, c[0x0][0x380] ;  /* 0x0000e000ff067b82 */ /* 0x000e220000000a00 */
[----:B------:R-:W-:Y:S02]  /*1b10*/  VIADD R4, R4, 0x1 ;  /* 0x0000000104047836 */ /* 0x000fe40000000000 */
[----:B------:R-:W-:Y:S02]  /*1b20*/  IMAD.IADD R11, R0, 0x1, R9 ;  /* 0x00000001000b7824 */ /* 0x000fe400078e0209 */
[----:B------:R-:W-:Y:S01]  /*1b30*/  IMAD.MOV.U32 R38, RZ, RZ, R0 ;  /* 0x000000ffff267224 */ /* 0x000fe200078e0000 */
[----:B------:R-:W-:-:S05]  /*1b40*/  LOP3.LUT R4, R4, 0x3, RZ, 0xc0, !PT ;  /* 0x0000000304047812 */ /* 0x000fca00078ec0ff */
[----:B------:R-:W-:-:S07]  /*1b50*/  IMAD.MOV R8, RZ, RZ, -R4 ;  /* 0x000000ffff087224 */ /* 0x000fce00078e0a04 */
.L_x_683:
[----:B0-----:R-:W-:-:S06]  /*1b60*/  IMAD.WIDE.U32 R4, R11, 0x8, R6 ;  /* 0x000000080b047825 */ /* 0x001fcc00078e0006 */
[----:B------:R-:W2:Y:S01]  /*1b70*/  LDG.E.64.CONSTANT R4, desc[UR6][R4.64] ;  /* 0x0000000604047981 */ /* 0x000ea2000c1e9b00 */
[----:B------:R-:W-:Y:S02]  /*1b80*/  VIADD R8, R8, 0x1 ;  /* 0x0000000108087836 */ /* 0x000fe40000000000 */
[----:B------:R-:W-:Y:S02]  /*1b90*/  VIADD R38, R38, 0x280 ;  /* 0x0000028026267836 */ /* 0x000fe40000000000 */
[----:B------:R-:W-:Y:S01]  /*1ba0*/  VIADD R11, R11, 0x280 ;  /* 0x000002800b0b7836 */ /* 0x000fe20000000000 */
[----:B------:R-:W-:Y:S01]  /*1bb0*/  ISETP.NE.AND P0, PT, R8, RZ, PT ;  /* 0x000000ff0800720c */ /* 0x000fe20003f05270 */
[----:B--2---:R-:W-:-:S12]  /*1bc0*/  DADD R2, R4, R2 ;  /* 0x0000000004027229 */ /* 0x004fd80000000002 */
[----:B------:R-:W-:Y:S05]  /*1bd0*/  @P0 BRA `(.L_x_683) ;  /* 0xfffffffc00e00947 */ /* 0x000fea000383ffff */
.L_x_682:
[----:B------:R-:W-:Y:S05]  /*1be0*/  BSYNC.RECONVERGENT B2 ;  /* 0x0000000000027941 */ /* 0x000fea0003800200 */
.L_x_681:
[----:B------:R-:W-:Y:S05]  /*1bf0*/  @!P1 BRA `(.L_x_680) ;  /* 0x0000000400a49947 */ /* 0x000fea0003800000 */
[----:B------:R-:W0:Y:S01]  /*1c00*/  LDCU.64 UR4, c[0x0][0x380] ;  /* 0x00007000ff0477ac */ /* 0x000e220008000a00 */
[----:B------:R-:W-:Y:S01]  /*1c10*/  IMAD.IADD R7, R39, 0x1, -R38 ;  /* 0x0000000127077824 */ /* 0x000fe200078e0a26 */
[C---:B------:R-:W-:Y:S01]  /*1c20*/  IADD3 R5, P0, PT, R38.reuse, R9, RZ ;  /* 0x0000000926057210 */ /* 0x040fe20007f1e0ff */
[----:B------:R-:W-:Y:S01]  /*1c30*/  BSSY.RECONVERGENT B2, `(.L_x_684) ;  /* 0x000003a000027945 */ /* 0x000fe20003800200 */
[----:B------:R-:W-:Y:S02]  /*1c40*/  IMAD.IADD R40, R38, 0x1, R9 ;  /* 0x0000000126287824 */ /* 0x000fe400078e0209 */
        /* <DEDUP_REMOVED lines=10> */
.L_x_686:
[----:B------:R-:W0:Y:S01]  /*1cf0*/  LDC.64 R30, c[0x0][0x380] ;  /* 0x0000e000ff1e7b82 */ /* 0x000e220000000a00 */
[----:B------:R-:W2:Y:S04]  /*1d00*/  LDG.E.64.CONSTANT R8, desc[UR6][R4.64+-0x1400] ;  /* 0xffec000604087981 */ /* 0x000ea8000c1e9b00 */
[----:B------:R-:W3:Y:S01]  /*1d10*/  LDG.E.64.CONSTANT R10, desc[UR6][R4.64] ;  /* 0x00000006040a7981 */ /* 0x000ee2000c1e9b00 */
[----:B------:R-:W-:-:S03]  /*1d20*/  VIADD R15, R40, 0xa00 ;  /* 0x00000a00280f7836 */ /* 0x000fc60000000000 */
[----:B------:R-:W4:Y:S04]  /*1d30*/  LDG.E.64.CONSTANT R12, desc[UR6][R4.64+0x1400] ;  /* 0x00140006040c7981 */ /* 0x000f28000c1e9b00 */
[----:B------:R-:W5:Y:S04]  /*1d40*/  LDG.E.64.CONSTANT R16, desc[UR6][R4.64+0x3c00] ;  /* 0x003c000604107981 */ /* 0x000f68000c1e9b00 */
[----:B------:R-:W5:Y:S01]  /*1d50*/  LDG.E.64.CONSTANT R18, desc[UR6][R4.64+0x5000] ;  /* 0x0050000604127981 */ /* 0x000f62000c1e9b00 */
[----:B------:R-:W-:-:S03]  /*1d60*/  VIADD R23, R40, 0x1400 ;  /* 0x0000140028177836 */ /* 0x000fc60000000000 */
[----:B------:R-:W5:Y:S01]  /*1d70*/  LDG.E.64.CONSTANT R20, desc[UR6][R4.64+0x6400] ;  /* 0x0064000604147981 */ /* 0x000f62000c1e9b00 */
[----:B0-----:R-:W-:-:S03]  /*1d80*/  IMAD.WIDE.U32 R6, R40, 0x8, R30 ;  /* 0x0000000828067825 */ /* 0x001fc600078e001e */
[----:B------:R-:W5:Y:S04]  /*1d90*/  LDG.E.64.CONSTANT R24, desc[UR6][R4.64+0x8c00] ;  /* 0x008c000604187981 */ /* 0x000f68000c1e9b00 */
[----:B------:R-:W5:Y:S04]  /*1da0*/  LDG.E.64.CONSTANT R26, desc[UR6][R4.64+0xa000] ;  /* 0x00a00006041a7981 */ /* 0x000f68000c1e9b00 */
[----:B------:R-:W2:Y:S01]  /*1db0*/  LDG.E.64.CONSTANT R6, desc[UR6][R6.64] ;  /* 0x0000000606067981 */ /* 0x000ea2000c1e9b00 */
[----:B------:R-:W-:-:S03]  /*1dc0*/  IMAD.WIDE.U32 R14, R15, 0x8, R30 ;  /* 0x000000080f0e7825 */ /* 0x000fc600078e001e */
[----:B------:R-:W5:Y:S04]  /*1dd0*/  LDG.E.64.CONSTANT R28, desc[UR6][R4.64+0xb400] ;  /* 0x00b40006041c7981 */ /* 0x000f68000c1e9b00 */
[----:B------:R-:W5:Y:S01]  /*1de0*/  LDG.E.64.CONSTANT R14, desc[UR6][R14.64] ;  /* 0x000000060e0e7981 */ /* 0x000f62000c1e9b00 */
[----:B------:R-:W-:-:S03]  /*1df0*/  IMAD.WIDE.U32 R22, R23, 0x8, R30 ;  /* 0x0000000817167825 */ /* 0x000fc600078e001e */
[----:B------:R-:W5:Y:S04]  /*1e00*/  LDG.E.64.CONSTANT R34, desc[UR6][R4.64+0xf000] ;  /* 0x00f0000604227981 */ /* 0x000f68000c1e9b00 */
[----:B------:R-:W5:Y:S01]  /*1e10*/  LDG.E.64.CONSTANT R22, desc[UR6][R22.64] ;  /* 0x0000000616167981 */ /* 0x000f62000c1e9b00 */
[----:B------:R-:W-:-:S03]  /*1e20*/  VIADD R33, R40, 0x1e00 ;  /* 0x00001e0028217836 */ /* 0x000fc60000000000 */
[----:B------:R-:W5:Y:S01]  /*1e30*/  LDG.E.64.CONSTANT R36, desc[UR6][R4.64+0x10400] ;  /* 0x0104000604247981 */ /* 0x000f62000c1e9b00 */
[----:B------:R-:W-:-:S03]  /*1e40*/  IMAD.WIDE.U32 R30, R33, 0x8, R30 ;  /* 0x00000008211e7825 */ /* 0x000fc600078e001e */
[----:B------:R0:W5:Y:S04]  /*1e50*/  LDG.E.64.CONSTANT R32, desc[UR6][R4.64+0xdc00] ;  /* 0x00dc000604207981 */ /* 0x000168000c1e9b00 */
[----:B------:R-:W5:Y:S01]  /*1e60*/  LDG.E.64.CONSTANT R30, desc[UR6][R30.64] ;  /* 0x000000061e1e7981 */ /* 0x000f62000c1e9b00 */
[----:B------:R-:W-:-:S05]  /*1e70*/  VIADD R38, R38, 0x2800 ;  /* 0x0000280026267836 */ /* 0x000fca0000000000 */
[----:B------:R-:W-:Y:S02]  /*1e80*/  ISETP.GE.AND P1, PT, R38, R41, PT ;  /* 0x000000292600720c */ /* 0x000fe40003f26270 */
[----:B0-----:R-:W-:Y:S01]  /*1e90*/  IADD3 R4, P2, PT, R4, 0x14000, RZ ;  /* 0x0001400004047810 */ /* 0x001fe20007f5e0ff */
[----:B------:R-:W-:-:S04]  /*1ea0*/  VIADD R40, R40, 0x2800 ;  /* 0x0000280028287836 */ /* 0x000fc80000000000 */
[----:B------:R-:W-:Y:S01]  /*1eb0*/  IMAD.X R5, RZ, RZ, R5, P2 ;  /* 0x000000ffff057224 */ /* 0x000fe200010e0605 */
[----:B--2---:R-:W-:-:S08]  /*1ec0*/  DADD R6, R6, R2 ;  /* 0x0000000006067229 */ /* 0x004fd00000000002 */
[----:B------:R-:W-:-:S08]  /*1ed0*/  DADD R6, R6, R8 ;  /* 0x0000000006067229 */ /* 0x000fd00000000008 */
[----:B---3--:R-:W-:-:S08]  /*1ee0*/  DADD R6, R6, R10 ;  /* 0x0000000006067229 */ /* 0x008fd0000000000a */
[----:B----4-:R-:W-:-:S08]  /*1ef0*/  DADD R6, R6, R12 ;  /* 0x0000000006067229 */ /* 0x010fd0000000000c */
        /* <DEDUP_REMOVED lines=13> */
.L_x_685:
[----:B------:R-:W-:Y:S05]  /*1fd0*/  BSYNC.RECONVERGENT B2 ;  /* 0x0000000000027941 */ /* 0x000fea0003800200 */
.L_x_684:
[----:B------:R-:W-:Y:S01]  /*1fe0*/  IMAD.IADD R6, R39, 0x1, -R38 ;  /* 0x0000000127067824 */ /* 0x000fe200078e0a26 */
[----:B------:R-:W-:Y:S04]  /*1ff0*/  BSSY.RECONVERGENT B2, `(.L_x_687) ;  /* 0x000001d000027945 */ /* 0x000fe80003800200 */
[----:B------:R-:W-:-:S13]  /*2000*/  ISETP.GT.AND P1, PT, R6, 0xa00, PT ;  /* 0x00000a000600780c */ /* 0x000fda0003f24270 */
[----:B------:R-:W-:Y:S05]  /*2010*/  @!P1 BRA `(.L_x_688) ;  /* 0x0000000000689947 */ /* 0x000fea0003800000 */
[----:B------:R-:W0:Y:S01]  /*2020*/  LDC.64 R14, c[0x0][0x380] ;  /* 0x0000e000ff0e7b82 */ /* 0x000e220000000a00 */
[----:B------:R-:W2:Y:S04]  /*2030*/  LDG.E.64.CONSTANT R8, desc[UR6][R4.64+-0x1400] ;  /* 0xffec000604087981 */ /* 0x000ea8000c1e9b00 */
[----:B------:R-:W3:Y:S01]  /*2040*/  LDG.E.64.CONSTANT R10, desc[UR6][R4.64] ;  /* 0x00000006040a7981 */ /* 0x000ee2000c1e9b00 */
[----:B------:R-:W-:-:S03]  /*2050*/  VIADD R17, R40, 0xa00 ;  /* 0x00000a0028117836 */ /* 0x000fc60000000000 */
[----:B------:R-:W4:Y:S04]  /*2060*/  LDG.E.64.CONSTANT R12, desc[UR6][R4.64+0x1400] ;  /* 0x00140006040c7981 */ /* 0x000f28000c1e9b00 */
[----:B------:R-:W5:Y:S04]  /*2070*/  LDG.E.64.CONSTANT R18, desc[UR6][R4.64+0x5000] ;  /* 0x0050000604127981 */ /* 0x000f68000c1e9b00 */
[----:B------:R1:W5:Y:S01]  /*2080*/  LDG.E.64.CONSTANT R20, desc[UR6][R4.64+0x6400] ;  /* 0x0064000604147981 */ /* 0x000362000c1e9b00 */
[----:B0-----:R-:W-:-:S06]  /*2090*/  IMAD.WIDE.U32 R6, R40, 0x8, R14 ;  /* 0x0000000828067825 */ /* 0x001fcc00078e000e */
[----:B------:R-:W2:Y:S01]  /*20a0*/  LDG.E.64.CONSTANT R6, desc[UR6][R6.64] ;  /* 0x0000000606067981 */ /* 0x000ea2000c1e9b00 */
[----:B------:R-:W-:-:S03]  /*20b0*/  IMAD.WIDE.U32 R14, R17, 0x8, R14 ;  /* 0x00000008110e7825 */ /* 0x000fc600078e000e */
[----:B------:R-:W5:Y:S04]  /*20c0*/  LDG.E.64.CONSTANT R16, desc[UR6][R4.64+0x3c00] ;  /* 0x003c000604107981 */ /* 0x000f68000c1e9b00 */
[----:B------:R-:W5:Y:S01]  /*20d0*/  LDG.E.64.CONSTANT R14, desc[UR6][R14.64] ;  /* 0x000000060e0e7981 */ /* 0x000f62000c1e9b00 */
[----:B------:R-:W-:Y:S01]  /*20e0*/  PLOP3.LUT P0, PT, PT, PT, PT, 0x8, 0x80 ;  /* 0x000000000080781c */ /* 0x000fe20003f0e170 */
[----:B------:R-:W-:Y:S02]  /*20f0*/  VIADD R38, R38, 0x1400 ;  /* 0x0000140026267836 */ /* 0x000fe40000000000 */
[----:B------:R-:W-:Y:S01]  /*2100*/  VIADD R40, R40, 0x1400 ;  /* 0x0000140028287836 */ /* 0x000fe20000000000 */
[----:B--2---:R-:W-:-:S08]  /*2110*/  DADD R2, R2, R6 ;  /* 0x0000000002027229 */ /* 0x004fd00000000006 */
[----:B------:R-:W-:-:S08]  /*2120*/  DADD R2, R2, R8 ;  /* 0x0000000002027229 */ /* 0x000fd00000000008 */
[----:B---3--:R-:W-:-:S08]  /*2130*/  DADD R2, R2, R10 ;  /* 0x0000000002027229 */ /* 0x008fd0000000000a */
[----:B----4-:R-:W-:-:S08]  /*2140*/  DADD R2, R2, R12 ;  /* 0x0000000002027229 */ /* 0x010fd0000000000c */
[----:B-----5:R-:W-:-:S08]  /*2150*/  DADD R2, R2, R14 ;  /* 0x0000000002027229 */ /* 0x020fd0000000000e */
[----:B------:R-:W-:Y:S01]  /*2160*/  DADD R2, R2, R16 ;  /* 0x0000000002027229 */ /* 0x000fe20000000010 */
[----:B------:R-:W-:-:S07]  /*2170*/  IADD3 R6, P1, PT, R4, 0xa000, RZ ;  /* 0x0000a00004067810 */ /* 0x000fce0007f3e0ff */
[----:B------:R-:W-:Y:S01]  /*2180*/  DADD R2, R2, R18 ;  /* 0x0000000002027229 */ /* 0x000fe20000000012 */
[----:B-1----:R-:W-:Y:S02]  /*2190*/  IMAD.X R5, RZ, RZ, R5, P1 ;  /* 0x000000ffff057224 */ /* 0x002fe400008e0605 */
[----:B------:R-:W-:-:S05]  /*21a0*/  IMAD.MOV.U32 R4, RZ, RZ, R6 ;  /* 0x000000ffff047224 */ /* 0x000fca00078e0006 */
[----:B------:R-:W-:-:S11]  /*21b0*/  DADD R2, R2, R20 ;  /* 0x0000000002027229 */ /* 0x000fd60000000014 */
.L_x_688:
[----:B------:R-:W-:Y:S05]  /*21c0*/  BSYNC.RECONVERGENT B2 ;  /* 0x0000000000027941 */ /* 0x000fea0003800200 */
.L_x_687:
[----:B------:R-:W-:-:S13]  /*21d0*/  ISETP.LT.OR P0, PT, R38, R39, P0 ;  /* 0x000000272600720c */ /* 0x000fda0000701670 */
[----:B------:R-:W-:Y:S05]  /*21e0*/  @!P0 BRA `(.L_x_680) ;  /* 0x0000000000288947 */ /* 0x000fea0003800000 */
[----:B------:R-:W0:Y:S01]  /*21f0*/  LDC.64 R6, c[0x0][0x380] ;  /* 0x0000e000ff067b82 */ /* 0x000e220000000a00 */
[----:B------:R-:W2:Y:S04]  /*2200*/  LDG.E.64.CONSTANT R8, desc[UR6][R4.64] ;  /* 0x0000000604087981 */ /* 0x000ea8000c1e9b00 */
[----:B------:R-:W3:Y:S01]  /*2210*/  LDG.E.64.CONSTANT R10, desc[UR6][R4.64+0x1400] ;  /* 0x00140006040a7981 */ /* 0x000ee2000c1e9b00 */
[----:B0-----:R-:W-:-:S03]  /*2220*/  IMAD.WIDE.U32 R40, R40, 0x8, R6 ;  /* 0x0000000828287825 */ /* 0x001fc600078e0006 */
[----:B------:R-:W4:Y:S04]  /*2230*/  LDG.E.64.CONSTANT R6, desc[UR6][R4.64+-0x1400] ;  /* 0xffec000604067981 */ /* 0x000f28000c1e9b00 */
[----:B------:R-:W5:Y:S02]  /*2240*/  LDG.E.64.CONSTANT R40, desc[UR6][R40.64] ;  /* 0x0000000628287981 */ /* 0x000f64000c1e9b00 */
[----:B-----5:R-:W-:-:S08]  /*2250*/  DADD R2, R2, R40 ;  /* 0x0000000002027229 */ /* 0x020fd00000000028 */
[----:B----4-:R-:W-:-:S08]  /*2260*/  DADD R2, R2, R6 ;  /* 0x0000000002027229 */ /* 0x010fd00000000006 */
[----:B--2---:R-:W-:-:S08]  /*2270*/  DADD R2, R2, R8 ;  /* 0x0000000002027229 */ /* 0x004fd00000000008 */
[----:B---3--:R-:W-:-:S11]  /*2280*/  DADD R2, R2, R10 ;  /* 0x0000000002027229 */ /* 0x008fd6000000000a */
.L_x_680:
[----:B------:R-:W-:Y:S05]  /*2290*/  BSYNC.RECONVERGENT B1 ;  /* 0x0000000000017941 */ /* 0x000fea0003800200 */
.L_x_678:
        /* <DEDUP_REMOVED lines=45> */
[----:B------:R-:W1:Y:S04]  /*2570*/  LDS.128 R8, [UR4+0x20] ;  /* 0x00002004ff087984 */ /* 0x000e680008000c00 */
[----:B------:R-:W2:Y:S04]  /*2580*/  LDS.128 R16, [UR4+0x30] ;  /* 0x00003004ff107984 */ /* 0x000ea80008000c00 */
[----:B0-----:R-:W0:Y:S01]  /*2590*/  LDS.128 R4, [UR4+0x40] ;  /* 0x00004004ff047984 */ /* 0x001e220008000c00 */
[----:B-1----:R-:W-:-:S03]  /*25a0*/  DADD R8, R12, R8 ;  /* 0x000000000c087229 */ /* 0x002fc60000000008 */
[----:B------:R-:W-:Y:S05]  /*25b0*/  LDS.128 R12, [UR4+0x60] ;  /* 0x00006004ff0c7984 */ /* 0x000fea0008000c00 */
[----:B------:R-:W-:Y:S02]  /*25c0*/  DADD R2, R8, R10 ;  /* 0x0000000008027229 */ /* 0x000fe4000000000a */
[----:B------:R-:W1:Y:S06]  /*25d0*/  LDS.128 R8, [UR4+0x50] ;  /* 0x00005004ff087984 */ /* 0x000e6c0008000c00 */
[----:B--2---:R-:W-:-:S08]  /*25e0*/  DADD R2, R2, R16 ;  /* 0x0000000002027229 */ /* 0x004fd00000000010 */
[----:B------:R-:W-:-:S08]  /*25f0*/  DADD R2, R2, R18 ;  /* 0x0000000002027229 */ /* 0x000fd00000000012 */
[----:B0-----:R-:W-:-:S08]  /*2600*/  DADD R2, R2, R4 ;  /* 0x0000000002027229 */ /* 0x001fd00000000004 */
[----:B------:R-:W-:Y:S01]  /*2610*/  DADD R2, R2, R6 ;  /* 0x0000000002027229 */ /* 0x000fe20000000006 */
[----:B------:R-:W0:Y:S07]  /*2620*/  LDS.128 R4, [UR4+0x70] ;  /* 0x00007004ff047984 */ /* 0x000e2e0008000c00 */
[----:B-1----:R-:W-:-:S08]  /*2630*/  DADD R2, R2, R8 ;  /* 0x0000000002027229 */ /* 0x002fd00000000008 */
[----:B------:R-:W-:Y:S01]  /*2640*/  DADD R2, R2, R10 ;  /* 0x0000000002027229 */ /* 0x000fe2000000000a */
[----:B------:R-:W1:Y:S07]  /*2650*/  LDS.128 R8, [UR4+0x80] ;  /* 0x00008004ff087984 */ /* 0x000e6e0008000c00 */
[----:B------:R-:W-:-:S08]  /*2660*/  DADD R2, R2, R12 ;  /* 0x0000000002027229 */ /* 0x000fd0000000000c */
[----:B------:R-:W-:Y:S01]  /*2670*/  DADD R2, R2, R14 ;  /* 0x0000000002027229 */ /* 0x000fe2000000000e */
[----:B------:R-:W2:Y:S07]  /*2680*/  LDS.128 R12, [UR4+0x90] ;  /* 0x00009004ff0c7984 */ /* 0x000eae0008000c00 */
[----:B0-----:R-:W-:-:S08]  /*2690*/  DADD R2, R2, R4 ;  /* 0x0000000002027229 */ /* 0x001fd00000000004 */
[----:B------:R-:W-:Y:S01]  /*26a0*/  DADD R2, R2, R6 ;  /* 0x0000000002027229 */ /* 0x000fe20000000006 */
[----:B------:R-:W0:Y:S07]  /*26b0*/  LDS.128 R4, [UR4+0xa0] ;  /* 0x0000a004ff047984 */ /* 0x000e2e0008000c00 */
[----:B-1----:R-:W-:Y:S01]  /*26c0*/  DADD R2, R2, R8 ;  /* 0x0000000002027229 */ /* 0x002fe20000000008 */
[----:B------:R-:W1:Y:S07]  /*26d0*/  LDS.64 R8, [UR4+0xb0] ;  /* 0x0000b004ff087984 */ /* 0x000e6e0008000a00 */
[----:B------:R-:W-:-:S08]  /*26e0*/  DADD R2, R2, R10 ;  /* 0x0000000002027229 */ /* 0x000fd0000000000a */
[----:B--2---:R-:W-:-:S08]  /*26f0*/  DADD R2, R2, R12 ;  /* 0x0000000002027229 */ /* 0x004fd0000000000c */
[----:B------:R-:W-:-:S08]  /*2700*/  DADD R2, R2, R14 ;  /* 0x0000000002027229 */ /* 0x000fd0000000000e */
[----:B0-----:R-:W-:-:S08]  /*2710*/  DADD R2, R2, R4 ;  /* 0x0000000002027229 */ /* 0x001fd00000000004 */
[----:B------:R-:W-:-:S08]  /*2720*/  DADD R2, R2, R6 ;  /* 0x0000000002027229 */ /* 0x000fd00000000006 */
[----:B-1----:R-:W-:-:S11]  /*2730*/  DADD R12, R2, R8 ;  /* 0x00000000020c7229 */ /* 0x002fd60000000008 */
.L_x_676:
[----:B------:R-:W-:Y:S05]  /*2740*/  BSYNC.RECONVERGENT B0 ;  /* 0x0000000000007941 */ /* 0x000fea0003800200 */
.L_x_661:
[----:B------:R-:W-:Y:S05]  /*2750*/  @P0 EXIT ;  /* 0x000000000000094d */ /* 0x000fea0003800000 */
[----:B------:R-:W1:Y:S01]  /*2760*/  LDCU.64 UR4, c[0x0][0x398] ;  /* 0x00007300ff0477ac */ /* 0x000e620008000a00 */
[----:B0-----:R-:W0:Y:S01]  /*2770*/  LDC.64 R2, c[0x0][0x388] ;  /* 0x0000e200ff027b82 */ /* 0x001e220000000a00 */
[----:B-1----:R-:W-:-:S07]  /*2780*/  DADD R12, R12, UR4 ;  /* 0x000000040c0c7e29 */ /* 0x002fce0008000000 */
[----:B0-----:R-:W-:Y:S01]  /*2790*/  STG.E.64 desc[UR6][R2.64], R12 ;  /* 0x0000000c02007986 */ /* 0x001fe2000c101b06 */
[----:B------:R-:W-:Y:S05]  /*27a0*/  EXIT ;  /* 0x000000000000794d */ /* 0x000fea0003800000 */
.L_x_689:
        /* <DEDUP_REMOVED lines=13> */
.L_x_1198:


//--------------------- .text._ZN3cub18CUB_300001_SM_10006detail6reduce18DeviceReduceKernelINS2_10policy_hubIdjN4cuda3std3__44plusIdEEE10Policy1000EN6thrust24THRUST_300001_SM_1000_NS12zip_iteratorINS7_5tupleIJNSD_6detail15normal_iteratorINSD_10device_ptrIiEEEESK_EEEEEjS9_d4simpEEvT0_PT3_T1_NS0_13GridEvenShareISR_EET2_T4_ --------------------------
	.section	.text._ZN3cub18CUB_300001_SM_10006detail6reduce18DeviceReduceKernelINS2_10policy_hubIdjN4cuda3std3__44plusIdEEE10Policy1000EN6thrust24THRUST_300001_SM_1000_NS12zip_iteratorINS7_5tupleIJNSD_6detail15normal_iteratorINSD_10device_ptrIiEEEESK_EEEEEjS9_d4simpEEvT0_PT3_T1_NS0_13GridEvenShareISR_EET2_T4_,"ax",@progbits
	.align	128
        .global         _ZN3cub18CUB_300001_SM_10006detail6reduce18DeviceReduceKernelINS2_10policy_hubIdjN4cuda3std3__44plusIdEEE10Policy1000EN6thrust24THRUST_300001_SM_1000_NS12zip_iteratorINS7_5tupleIJNSD_6detail15normal_iteratorINSD_10device_ptrIiEEEESK_EEEEEjS9_d4simpEEvT0_PT3_T1_NS0_13GridEvenShareISR_EET2_T4_
        .type           _ZN3cub18CUB_300001_SM_10006detail6reduce18DeviceReduceKernelINS2_10policy_hubIdjN4cuda3std3__44plusIdEEE10Policy1000EN6thrust24THRUST_300001_SM_1000_NS12zip_iteratorINS7_5tupleIJNSD_6detail15normal_iteratorINSD_10device_ptrIiEEEESK_EEEEEjS9_d4simpEEvT0_PT3_T1_NS0_13GridEvenShareISR_EET2_T4_,@function
        .size           _ZN3cub18CUB_300001_SM_10006detail6reduce18DeviceReduceKernelINS2_10policy_hubIdjN4cuda3std3__44plusIdEEE10Policy1000EN6thrust24THRUST_300001_SM_1000_NS12zip_iteratorINS7_5tupleIJNSD_6detail15normal_iteratorINSD_10device_ptrIiEEEESK_EEEEEjS9_d4simpEEvT0_PT3_T1_NS0_13GridEvenShareISR_EET2_T4_,(.L_x_1189 - _ZN3cub18CUB_300001_SM_10006detail6reduce18DeviceReduceKernelINS2_10policy_hubIdjN4cuda3std3__44plusIdEEE10Policy1000EN6thrust24THRUST_300001_SM_1000_NS12zip_iteratorINS7_5tupleIJNSD_6detail15normal_iteratorINSD_10device_ptrIiEEEESK_EEEEEjS9_d4simpEEvT0_PT3_T1_NS0_13GridEvenShareISR_EET2_T4_)
        .other          _ZN3cub18CUB_300001_SM_10006detail6reduce18DeviceReduceKernelINS2_10policy_hubIdjN4cuda3std3__44plusIdEEE10Policy1000EN6thrust24THRUST_300001_SM_1000_NS12zip_iteratorINS7_5tupleIJNSD_6detail15normal_iteratorINSD_10device_ptrIiEEEESK_EEEEEjS9_d4simpEEvT0_PT3_T1_NS0_13GridEvenShareISR_EET2_T4_,@"STO_CUDA_ENTRY STV_DEFAULT"
_ZN3cub18CUB_300001_SM_10006detail6reduce18DeviceReduceKernelINS2_10policy_hubIdjN4cuda3std3__44plusIdEEE10Policy1000EN6thrust24THRUST_300001_SM_1000_NS12zip_iteratorINS7_5tupleIJNSD_6detail15normal_iteratorINSD_10device_ptrIiEEEESK_EEEEEjS9_d4simpEEvT0_PT3_T1_NS0_13GridEvenShareISR_EET2_T4_:
.text._ZN3cub18CUB_300001_SM_10006detail6reduce18DeviceReduceKernelINS2_10policy_hubIdjN4cuda3std3__44plusIdEEE10Policy1000EN6thrust24THRUST_300001_SM_1000_NS12zip_iteratorINS7_5tupleIJNSD_6detail15normal_iteratorINSD_10device_ptrIiEEEESK_EEEEEjS9_d4simpEEvT0_PT3_T1_NS0_13GridEvenShareISR_EET2_T4_:
[----:B------:R-:W0:Y:S01]  /*0000*/  LDC R1, c[0x0][0x37c] ;  /* 0x0000df00ff017b82 */ /* 0x000e220000000800 */
[----:B------:R-:W1:Y:S07]  /*0010*/  S2R R0, SR_CTAID.X ;  /* 0x0000000000007919 */ /* 0x000e6e0000002500 */
[----:B------:R-:W1:Y:S01]  /*0020*/  LDC R10, c[0x0][0x3b0] ;  /* 0x0000ec00ff0a7b82 */ /* 0x000e620000000800 */
[----:B------:R-:W2:Y:S01]  /*0030*/  LDCU.64 UR10, c[0x0][0x358] ;  /* 0x00006b00ff0a77ac */ /* 0x000ea20008000a00 */
[----:B------:R-:W-:Y:S01]  /*0040*/  BSSY.RECONVERGENT B0, `(.L_x_690) ;  /* 0x00010f6000007945 */ /* 0x000fe20003800200 */
[----:B0-----:R-:W-:Y:S01]  /*0050*/  VIADD R1, R1, 0xffffffd8 ;  /* 0xffffffd801017836 */ /* 0x001fe20000000000 */
[----:B------:R-:W-:Y:S01]  /*0060*/  UMOV UR4, URZ ;  /* 0x000000ff00047c82 */ /* 0x000fe20008000000 */
[----:B-1----:R-:W-:-:S05]  /*0070*/  IMAD R10, R0, -0x1400, R10 ;  /* 0xffffec00000a7824 */ /* 0x002fca00078e020a */
[----:B------:R-:W-:-:S13]  /*0080*/  ISETP.GT.U32.AND P0, PT, R10, 0x13ff, PT ;  /* 0x000013ff0a00780c */ /* 0x000fda0003f04070 */
[----:B--2---:R-:W-:Y:S05]  /*0090*/  @P0 BRA `(.L_x_691) ;  /* 0x0000002800540947 */ /* 0x004fea0003800000 */
[----:B------:R-:W0:Y:S01]  /*00a0*/  S2R R26, SR_TID.X ;  /* 0x00000000001a7919 */ /* 0x000e220000002100 */
[----:B------:R-:W-:Y:S01]  /*00b0*/  BSSY.RECONVERGENT B3, `(.L_x_692) ;  /* 0x00000db000037945 */ /* 0x000fe20003800200 */
[----:B------:R-:W-:Y:S02]  /*00c0*/  CS2R R2, SRZ ;  /* 0x0000000000027805 */ /* 0x000fe4000001ff00 */
[----:B0-----:R-:W-:Y:S01]  /*00d0*/  ISETP.GE.U32.AND P0, PT, R26, R10, PT ;  /* 0x0000000a1a00720c */ /* 0x001fe20003f06070 */
[----:B------:R-:W-:-:S12]  /*00e0*/  IMAD.MOV.U32 R6, RZ, RZ, R26 ;  /* 0x000000ffff067224 */ /* 0x000fd800078e001a */
[----:B------:R-:W-:Y:S05]  /*00f0*/  @P0 BRA `(.L_x_693) ;  /* 0x0000000c00580947 */ /* 0x000fea0003800000 */
[----:B------:R-:W0:Y:S01]  /*0100*/  LDC.64 R8, c[0x0][0x380] ;  /* 0x0000e000ff087b82 */ /* 0x000e220000000a00 */
[----:B------:R-:W-:Y:S01]  /*0110*/  IMAD R3, R0, 0x1400, R26 ;  /* 0x0000140000037824 */ /* 0x000fe200078e021a */
[----:B------:R-:W1:Y:S06]  /*0120*/  LDCU.64 UR6, c[0x0][0x3c8] ;  /* 0x00007900ff0677ac */ /* 0x000e6c0008000a00 */
[----:B------:R-:W2:Y:S01]  /*0130*/  LDC.64 R4, c[0x0][0x388] ;  /* 0x0000e200ff047b82 */ /* 0x000ea20000000a00 */
[----:B0-----:R-:W-:-:S06]  /*0140*/  IMAD.WIDE.U32 R8, R3, 0x4, R8 ;  /* 0x0000000403087825 */ /* 0x001fcc00078e0008 */
[----:B------:R-:W3:Y:S01]  /*0150*/  LDG.E R8, desc[UR10][R8.64] ;  /* 0x0000000a08087981 */ /* 0x000ee2000c1e1900 */
[----:B--2---:R-:W-:-:S06]  /*0160*/  IMAD.WIDE.U32 R4, R3, 0x4, R4 ;  /* 0x0000000403047825 */ /* 0x004fcc00078e0004 */
[----:B------:R0:W5:Y:S01]  /*0170*/  LDG.E R4, desc[UR10][R4.64] ;  /* 0x0000000a04047981 */ /* 0x000162000c1e1900 */
[----:B------:R-:W-:Y:S01]  /*0180*/  BSSY.RECONVERGENT B4, `(.L_x_694) ;  /* 0x000001d000047945 */ /* 0x000fe20003800200 */
[----:B---3--:R-:W1:Y:S02]  /*0190*/  I2F.F64 R2, R8 ;  /* 0x0000000800027312 */ /* 0x008e640000201c00 */
        /* <DEDUP_REMOVED lines=24> */
[----:B-----5:R-:W-:Y:S05]  /*0320*/  CALL.REL.NOINC `($_ZN3cub18CUB_300001_SM_10006detail6reduce18DeviceReduceKernelINS2_10policy_hubIdjN4cuda3std3__44plusIdEEE10Policy1000EN6thrust24THRUST_300001_SM_1000_NS12zip_iteratorINS7_5tupleIJNSD_6detail15normal_iteratorINSD_10device_ptrIiEEEESK_EEEEEjS9_d4simpEEvT0_PT3_T1_NS0_13GridEvenShareISR_EET2_T4_$__internal_trig_reduction_slowpathd) ;  /* 0x0000011000d07944 */ /* 0x020fea0003c00000 */
[----:B------:R-:W-:Y:S02]  /*0330*/  IMAD.MOV.U32 R6, RZ, RZ, R12 ;  /* 0x000000ffff067224 */ /* 0x000fe400078e000c */
[----:B------:R-:W-:-:S07]  /*0340*/  IMAD.MOV.U32 R7, RZ, RZ, R13 ;  /* 0x000000ffff077224 */ /* 0x000fce00078e000d */
.L_x_695:
[----:B------:R-:W-:Y:S05]  /*0350*/  BSYNC.RECONVERGENT B4 ;  /* 0x0000000000047941 */ /* 0x000fea0003800200 */
.L_x_694:
        /* <DEDUP_REMOVED lines=24> */
[----:B------:R-:W-:-:S08]  /*04e0*/  DFMA R12, R8, R12, R18 ;  /* 0x0000000c080c722b */ /* 0x000fd00000000012 */
[----:B----4-:R-:W-:Y:S01]  /*04f0*/  DFMA R12, R8, R12, R20 ;  /* 0x0000000c080c722b */ /* 0x010fe20000000014 */
[----:B------:R-:W-:Y:S02]  /*0500*/  IMAD.MOV.U32 R20, RZ, RZ, 0x0 ;  /* 0x00000000ff147424 */ /* 0x000fe400078e00ff */
[----:B------:R-:W-:-:S05]  /*0510*/  IMAD.MOV.U32 R21, RZ, RZ, 0x40440000 ;  /* 0x40440000ff157424 */ /* 0x000fca00078e00ff */
[----:B------:R-:W-:Y:S02]  /*0520*/  DFMA R12, R8, R12, R22 ;  /* 0x0000000c080c722b */ /* 0x000fe40000000016 */
[----:B0-----:R-:W-:-:S06]  /*0530*/  DFMA R18, R16, -R20, 1 ;  /* 0x3ff000001012742b */ /* 0x001fcc0000000814 */
[----:B------:R-:W-:Y:S02]  /*0540*/  DFMA R6, R12, R6, R6 ;  /* 0x000000060c06722b */ /* 0x000fe40000000006 */
[----:B------:R-:W-:Y:S01]  /*0550*/  DFMA R8, R8, R12, 1 ;  /* 0x3ff000000808742b */ /* 0x000fe2000000000c */
[----:B------:R-:W-:Y:S01]  /*0560*/  IMAD.MOV.U32 R12, RZ, RZ, 0x652b82fe ;  /* 0x652b82feff0c7424 */ /* 0x000fe200078e00ff */
[----:B------:R-:W-:Y:S01]  /*0570*/  DFMA R18, R18, R18, R18 ;  /* 0x000000121212722b */ /* 0x000fe20000000012 */
[----:B------:R-:W-:-:S07]  /*0580*/  IMAD.MOV.U32 R13, RZ, RZ, 0x3ff71547 ;  /* 0x3ff71547ff0d7424 */ /* 0x000fce00078e00ff */
        /* <DEDUP_REMOVED lines=69> */
.L_x_697:
[----:B------:R-:W-:Y:S05]  /*09e0*/  BSYNC.RECONVERGENT B1 ;  /* 0x0000000000017941 */ /* 0x000fea0003800200 */
.L_x_696:
[----:B------:R-:W-:Y:S01]  /*09f0*/  BSSY.RECONVERGENT B2, `(.L_x_698) ;  /* 0x0000009000027945 */ /* 0x000fe20003800200 */
[----:B-1----:R-:W-:-:S03]  /*0a00*/  DMUL R4, R16, R14 ;  /* 0x0000000e10047228 */ /* 0x002fc60000000000 */
[----:B------:R-:W-:Y:S08]  /*0a10*/  @P0 BRA P1, `(.L_x_699) ;  /* 0x0000000000180947 */ /* 0x000ff00000800000 */
[----:B------:R-:W-:Y:S01]  /*0a20*/  IMAD.MOV.U32 R0, RZ, RZ, R2 ;  /* 0x000000ffff007224 */ /* 0x000fe200078e0002 */
[----:B------:R-:W-:Y:S01]  /*0a30*/  MOV R8, 0xa60 ;  /* 0x00000a6000087802 */ /* 0x000fe20000000f00 */
[----:B------:R-:W-:-:S07]  /*0a40*/  IMAD.MOV.U32 R17, RZ, RZ, R3 ;  /* 0x000000ffff117224 */ /* 0x000fce00078e0003 */
[----:B------:R-:W-:Y:S05]  /*0a50*/  CALL.REL.NOINC `($__internal_2_$__cuda_sm20_div_rn_f64_full) ;  /* 0x00000104006c7944 */ /* 0x000fea0003c00000 */
[----:B------:R-:W-:Y:S02]  /*0a60*/  IMAD.MOV.U32 R12, RZ, RZ, R0 ;  /* 0x000000ffff0c7224 */ /* 0x000fe400078e0000 */
[----:B------:R-:W-:-:S07]  /*0a70*/  IMAD.MOV.U32 R13, RZ, RZ, R23 ;  /* 0x000000ffff0d7224 */ /* 0x000fce00078e0017 */
.L_x_699:
[----:B------:R-:W-:Y:S05]  /*0a80*/  BSYNC.RECONVERGENT B2 ;  /* 0x0000000000027941 */ /* 0x000fea0003800200 */
.L_x_698:
        /* <DEDUP_REMOVED lines=23> */
[----:B------:R-:W-:-:S07]  /*0c00*/  MOV R0, 0xc20 ;  /* 0x00000c2000007802 */ /* 0x000fce0000000f00 */
[----:B------:R-:W-:Y:S05]  /*0c10*/  CALL.REL.NOINC `($_ZN3cub18CUB_300001_SM_10006detail6reduce18DeviceReduceKernelINS2_10policy_hubIdjN4cuda3std3__44plusIdEEE10Policy1000EN6thrust24THRUST_300001_SM_1000_NS12zip_iteratorINS7_5tupleIJNSD_6detail15normal_iteratorINSD_10device_ptrIiEEEESK_EEEEEjS9_d4simpEEvT0_PT3_T1_NS0_13GridEvenShareISR_EET2_T4_$__internal_trig_reduction_slowpathd) ;  /* 0x0000010800947944 */ /* 0x000fea0003c00000 */
[----:B------:R-:W-:Y:S02]  /*0c20*/  IMAD.MOV.U32 R2, RZ, RZ, R12 ;  /* 0x000000ffff027224 */ /* 0x000fe400078e000c */
[----:B------:R-:W-:-:S07]  /*0c30*/  IMAD.MOV.U32 R3, RZ, RZ, R13 ;  /* 0x000000ffff037224 */ /* 0x000fce00078e000d */
.L_x_703:
[----:B------:R-:W-:Y:S05]  /*0c40*/  BSYNC.RECONVERGENT B5 ;  /* 0x0000000000057941 */ /* 0x000fea0003800200 */
.L_x_702:
[----:B------:R-:W-:-:S07]  /*0c50*/  VIADD R0, R11, 0x1 ;  /* 0x000000010b007836 */ /* 0x000fce0000000000 */
.L_x_701:
[----:B------:R-:W-:Y:S05]  /*0c60*/  BSYNC.RECONVERGENT B4 ;  /* 0x0000000000047941 */ /* 0x000fea0003800200 */
.L_x_700:
        /* <DEDUP_REMOVED lines=27> */
[----:B------:R-:W-:Y:S01]  /*0e20*/  FSEL R2, R6, R2, !P0 ;  /* 0x0000000206027208 */ /* 0x000fe20004000000 */
[----:B------:R-:W-:Y:S01]  /*0e30*/  VIADD R6, R26, 0x280 ;  /* 0x000002801a067836 */ /* 0x000fe20000000000 */
[----:B------:R-:W-:-:S06]  /*0e40*/  FSEL R3, R7, R3, !P0 ;  /* 0x0000000307037208 */ /* 0x000fcc0004000000 */
[----:B------:R-:W-:-:S11]  /*0e50*/  DMUL R2, R4, R2 ;  /* 0x0000000204027228 */ /* 0x000fd60000000000 */
.L_x_693:
[----:B------:R-:W-:Y:S05]  /*0e60*/  BSYNC.RECONVERGENT B3 ;  /* 0x0000000000037941 */ /* 0x000fea0003800200 */
.L_x_692:
[----:B------:R-:W-:Y:S01]  /*0e70*/  ISETP.GE.U32.AND P0, PT, R6, R10, PT ;  /* 0x0000000a0600720c */ /* 0x000fe20003f06070 */
[----:B------:R-:W0:Y:S01]  /*0e80*/  LDCU.64 UR6, c[0x0][0x3c8] ;  /* 0x00007900ff0677ac */ /* 0x000e220008000a00 */
[----:B------:R-:W-:Y:S01]  /*0e90*/  BSSY.RECONVERGENT B3, `(.L_x_704) ;  /* 0x00000da000037945 */ /* 0x000fe20003800200 */
[----:B------:R-:W1:Y:S10]  /*0ea0*/  LDCU.64 UR12, c[0x4][0x160] ;  /* 0x01002c00ff0c77ac */ /* 0x000e740008000a00 */
[----:B------:R-:W-:Y:S05]  /*0eb0*/  @P0 BRA `(.L_x_705) ;  /* 0x0000000c005c0947 */ /* 0x000fea0003800000 */
[----:B------:R-:W2:Y:S02]  /*0ec0*/  S2R R0, SR_CTAID.X ;  /* 0x0000000000007919 */ /* 0x000ea40000002500 */
[----:B--2---:R-:W-:-:S07]  /*0ed0*/  IMAD R7, R0, 0x1400, R6 ;  /* 0x0000140000077824 */ /* 0x004fce00078e0206 */
.L_x_716:
[----:B------:R-:W2:Y:S08]  /*0ee0*/  LDC.64 R12, c[0x0][0x380] ;  /* 0x0000e000ff0c7b82 */ /* 0x000eb00000000a00 */
[----:B------:R-:W3:Y:S01]  /*0ef0*/  LDC.64 R8, c[0x0][0x388] ;  /* 0x0000e200ff087b82 */ /* 0x000ee20000000a00 */
[----:B--2---:R-:W-:-:S06]  /*0f00*/  IMAD.WIDE.U32 R12, R7, 0x4, R12 ;  /* 0x00000004070c7825 */ /* 0x004fcc00078e000c */
[----:B------:R-:W2:Y:S01]  /*0f10*/  LDG.E R12, desc[UR10][R12.64] ;  /* 0x0000000a0c0c7981 */ /* 0x000ea2000c1e1900 */
[----:B---3--:R-:W-:-:S06]  /*0f20*/  IMAD.WIDE.U32 R8, R7, 0x4, R8 ;  /* 0x0000000407087825 */ /* 0x008fcc00078e0008 */
        /* <DEDUP_REMOVED lines=27> */
[----:B-1---5:R-:W-:Y:S05]  /*10e0*/  CALL.REL.NOINC `($_ZN3cub18CUB_300001_SM_10006detail6reduce18DeviceReduceKernelINS2_10policy_hubIdjN4cuda3std3__44plusIdEEE10Policy1000EN6thrust24THRUST_300001_SM_1000_NS12zip_iteratorINS7_5tupleIJNSD_6detail15normal_iteratorINSD_10device_ptrIiEEEESK_EEEEEjS9_d4simpEEvT0_PT3_T1_NS0_13GridEvenShareISR_EET2_T4_$__internal_trig_reduction_slowpathd) ;  /* 0x0000010400607944 */ /* 0x022fea0003c00000 */
[----:B------:R-:W-:Y:S02]  /*10f0*/  IMAD.MOV.U32 R24, RZ, RZ, R12 ;  /* 0x000000ffff187224 */ /* 0x000fe400078e000c */
[----:B------:R-:W-:-:S07]  /*1100*/  IMAD.MOV.U32 R25, RZ, RZ, R13 ;  /* 0x000000ffff197224 */ /* 0x000fce00078e000d */
.L_x_707:
[----:B-1----:R-:W-:Y:S05]  /*1110*/  BSYNC.RECONVERGENT B4 ;  /* 0x0000000000047941 */ /* 0x002fea0003800200 */
.L_x_706:
        /* <DEDUP_REMOVED lines=103> */
.L_x_709:
[----:B------:R-:W-:Y:S05]  /*1790*/  BSYNC.RECONVERGENT B1 ;  /* 0x0000000000017941 */ /* 0x000fea0003800200 */
.L_x_708:
        /* <DEDUP_REMOVED lines=9> */
.L_x_711:
[----:B------:R-:W-:Y:S05]  /*1830*/  BSYNC.RECONVERGENT B2 ;  /* 0x0000000000027941 */ /* 0x000fea0003800200 */
.L_x_710:
        /* <DEDUP_REMOVED lines=27> */
.L_x_715:
[----:B------:R-:W-:Y:S05]  /*19f0*/  BSYNC.RECONVERGENT B5 ;  /* 0x0000000000057941 */ /* 0x000fea0003800200 */
.L_x_714:
[----:B------:R-:W-:-:S07]  /*1a00*/  VIADD R0, R11, 0x1 ;  /* 0x000000010b007836 */ /* 0x000fce0000000000 */
.L_x_713:
[----:B------:R-:W-:Y:S05]  /*1a10*/  BSYNC.RECONVERGENT B4 ;  /* 0x0000000000047941 */ /* 0x000fea0003800200 */
.L_x_712:
        /* <DEDUP_REMOVED lines=11> */
[----:B------:R-:W-:Y:S01]  /*1ad0*/  DMUL R8, R4, R4 ;  /* 0x0000000404087228 */ /* 0x000fe20000000000 */
[----:B------:R-:W-:Y:S02]  /*1ae0*/  VIADD R6, R6, 0x280 ;  /* 0x0000028006067836 */ /* 0x000fe40000000000 */
[----:B------:R-:W-:Y:S01]  /*1af0*/  FSEL R24, R24, -8.06006814911005101289e+34, !P0 ;  /* 0xf9785eba18187808 */ /* 0x000fe20004000000 */
[----:B------:R-:W-:Y:S01]  /*1b00*/  VIADD R7, R7, 0x280 ;  /* 0x0000028007077836 */ /* 0x000fe20000000000 */
        /* <DEDUP_REMOVED lines=18> */
.L_x_705:
[----:B01----:R-:W-:Y:S05]  /*1c30*/  BSYNC.RECONVERGENT B3 ;  /* 0x0000000000037941 */ /* 0x003fea0003800200 */
.L_x_704:
        /* <DEDUP_REMOVED lines=12> */
[----:B------:R-:W-:-:S03]  /*1d00*/  @!P1 SHF.R.U32.HI R0, RZ, 0x2, R26 ;  /* 0x00000002ff009819 */ /* 0x000fc6000001161a */
[----:B------:R-:W0:Y:S01]  /*1d10*/  SHFL.DOWN PT, R5, R7, 0x2, 0x1f ;  /* 0x08401f0007057f89 */ /* 0x000e2200000e0000 */
[----:B------:R-:W-:Y:S01]  /*1d20*/  @!P1 LOP3.LUT R0, R0, 0xf8, RZ, 0xc0, !PT ;  /* 0x000000f800009812 */ /* 0x000fe200078ec0ff */
[----:B0-----:R-:W-:-:S10]  /*1d30*/  DADD R4, R4, R6 ;  /* 0x0000000004047229 */ /* 0x001fd40000000006 */
[----:B------:R-:W-:Y:S02]  /*1d40*/  FSEL R4, R6, R4, P0 ;  /* 0x0000000406047208 */ /* 0x000fe40000000000 */
[----:B------:R-:W-:Y:S02]  /*1d50*/  FSEL R5, R7, R5, P0 ;  /* 0x0000000507057208 */ /* 0x000fe40000000000 */
[----:B------:R-:W-:Y:S01]  /*1d60*/  ISETP.GT.AND P0, PT, R10, 0x1b, PT ;  /* 0x0000001b0a00780c */ /* 0x000fe20003f04270 */
[----:B------:R-:W-:Y:S01]  /*1d70*/  SHFL.DOWN PT, R2, R4, 0x4, 0x1f ;  /* 0x08801f0004027f89 */ /* 0x000fe200000e0000 */
[----:B------:R-:W-:-:S03]  /*1d80*/  @!P1 MOV R6, 0x400 ;  /* 0x0000040000069802 */ /* 0x000fc60000000f00 */
        /* <DEDUP_REMOVED lines=26> */
[----:B-1----:R-:W0:Y:S04]  /*1f30*/  LDS.128 R8, [UR4+0x20] ;  /* 0x00002004ff087984 */ /* 0x002e280008000c00 */
[----:B------:R-:W1:Y:S04]  /*1f40*/  LDS.128 R12, [UR4+0x30] ;  /* 0x00003004ff0c7984 */ /* 0x000e680008000c00 */
[----:B------:R-:W2:Y:S01]  /*1f50*/  LDS.128 R4, [UR4+0x40] ;  /* 0x00004004ff047984 */ /* 0x000ea20008000c00 */
[----:B0-----:R-:W-:-:S08]  /*1f60*/  DADD R8, R2, R8 ;  /* 0x0000000002087229 */ /* 0x001fd00000000008 */
[----:B------:R-:W-:Y:S02]  /*1f70*/  DADD R2, R8, R10 ;  /* 0x0000000008027229 */ /* 0x000fe4000000000a */
[----:B------:R-:W0:Y:S06]  /*1f80*/  LDS.128 R8, [UR4+0x50] ;  /* 0x00005004ff087984 */ /* 0x000e2c0008000c00 */
        /* <DEDUP_REMOVED lines=13> */
[----:B------:R-:W-:Y:S01]  /*2060*/  DADD R2, R2, R6 ;  /* 0x0000000002027229 */ /* 0x000fe20000000006 */
[----:B------:R-:W2:Y:S07]  /*2070*/  LDS.128 R4, [UR4+0xa0] ;  /* 0x0000a004ff047984 */ /* 0x000eae0008000c00 */
[----:B0-----:R-:W-:Y:S01]  /*2080*/  DADD R2, R2, R8 ;  /* 0x0000000002027229 */ /* 0x001fe20000000008 */
[----:B------:R-:W0:Y:S07]  /*2090*/  LDS.64 R8, [UR4+0xb0] ;  /* 0x0000b004ff087984 */ /* 0x000e2e0008000a00 */
[----:B------:R-:W-:-:S08]  /*20a0*/  DADD R2, R2, R10 ;  /* 0x0000000002027229 */ /* 0x000fd0000000000a */
[----:B-1----:R-:W-:-:S08]  /*20b0*/  DADD R2, R2, R12 ;  /* 0x0000000002027229 */ /* 0x002fd0000000000c */
[----:B------:R-:W-:-:S08]  /*20c0*/  DADD R2, R2, R14 ;  /* 0x0000000002027229 */ /* 0x000fd0000000000e */
[----:B--2---:R-:W-:-:S08]  /*20d0*/  DADD R2, R2, R4 ;  /* 0x0000000002027229 */ /* 0x004fd00000000004 */
[----:B------:R-:W-:-:S08]  /*20e0*/  DADD R2, R2, R6 ;  /* 0x0000000002027229 */ /* 0x000fd00000000006 */
[----:B0-----:R-:W-:Y:S01]  /*20f0*/  DADD R2, R2, R8 ;  /* 0x0000000002027229 */ /* 0x001fe20000000008 */
[----:B------:R-:W-:Y:S10]  /*2100*/  BRA `(.L_x_718) ;  /* 0x000000ec00a47947 */ /* 0x000ff40003800000 */
.L_x_717:
[----:B------:R-:W-:Y:S01]  /*2110*/  LOP3.LUT R0, R26, 0x3e0, RZ, 0xc0, !PT ;  /* 0x000003e01a007812 */ /* 0x000fe200078ec0ff */
[----:B------:R-:W0:Y:S03]  /*2120*/  S2R R8, SR_LANEID ;  /* 0x0000000000087919 */ /* 0x000e260000000000 */
[----:B------:R-:W-:Y:S01]  /*2130*/  LOP3.LUT R7, RZ, R0, RZ, 0x33, !PT ;  /* 0x00000000ff077212 */ /* 0x000fe200078e33ff */
[----:B------:R-:W-:-:S04]  /*2140*/  VIADD R5, R0, 0x20 ;  /* 0x0000002000057836 */ /* 0x000fc80000000000 */
[----:B------:R-:W-:Y:S01]  /*2150*/  IMAD.IADD R7, R10, 0x1, R7 ;  /* 0x000000010a077824 */ /* 0x000fe200078e0207 */
[----:B------:R-:W-:-:S04]  /*2160*/  ISETP.GT.AND P0, PT, R5, R10, PT ;  /* 0x0000000a0500720c */ /* 0x000fc80003f04270 */
[----:B------:R-:W-:-:S05]  /*2170*/  SEL R9, R7, 0x1f, P0 ;  /* 0x0000001f07097807 */ /* 0x000fca0000000000 */
[----:B------:R-:W-:Y:S04]  /*2180*/  SHFL.DOWN PT, R4, R2, 0x1, R9 ;  /* 0x0820000002047989 */ /* 0x000fe800000e0009 */
        /* <DEDUP_REMOVED lines=48> */
[----:B------:R-:W1:Y:S04]  /*2490*/  LDS.128 R12, [UR4+0x20] ;  /* 0x00002004ff0c7984 */ /* 0x000e680008000c00 */
[----:B0-----:R-:W0:Y:S01]  /*24a0*/  LDS.128 R4, [UR4+0x30] ;  /* 0x00003004ff047984 */ /* 0x001e220008000c00 */
        /* <DEDUP_REMOVED lines=70> */
[----:B------:R-:W0:Y:S01]  /*2910*/  LDS.64 R2, [UR4+0xb0] ;  /* 0x0000b004ff027984 */ /* 0x000e220008000a00 */
        /* <DEDUP_REMOVED lines=11> */
[----:B------:R-:W-:Y:S01]  /*29d0*/  FSEL R3, R3, R5, P1 ;  /* 0x0000000503037208 */ /* 0x000fe20000800000 */
[----:B------:R-:W-:Y:S06]  /*29e0*/  BRA `(.L_x_718) ;  /* 0x000000e4006c7947 */ /* 0x000fec0003800000 */
.L_x_691:
[----:B------:R-:W0:Y:S01]  /*29f0*/  S2R R0, SR_CTAID.X ;  /* 0x0000000000007919 */ /* 0x000e220000002500 */
[----:B------:R-:W1:Y:S01]  /*2a00*/  LDC.64 R6, c[0x0][0x380] ;  /* 0x0000e000ff067b82 */ /* 0x000e620000000a00 */
[----:B------:R-:W2:Y:S01]  /*2a10*/  LDCU.64 UR6, c[0x0][0x3c8] ;  /* 0x00007900ff0677ac */ /* 0x000ea20008000a00 */
[----:B------:R-:W0:Y:S06]  /*2a20*/  S2R R2, SR_TID.X ;  /* 0x0000000000027919 */ /* 0x000e2c0000002100 */
[----:B------:R-:W3:Y:S01]  /*2a30*/  LDC.64 R4, c[0x0][0x388] ;  /* 0x0000e200ff047b82 */ /* 0x000ee20000000a00 */
[----:B0-----:R-:W-:-:S04]  /*2a40*/  IMAD R3, R0, 0x1400, R2 ;  /* 0x0000140000037824 */ /* 0x001fc800078e0202 */
[----:B-1----:R-:W-:-:S05]  /*2a50*/  IMAD.WIDE.U32 R6, R3, 0x4, R6 ;  /* 0x0000000403067825 */ /* 0x002fca00078e0006 */
[----:B------:R-:W4:Y:S01]  /*2a60*/  LDG.E R0, desc[UR10][R6.64] ;  /* 0x0000000a06007981 */ /* 0x000f22000c1e1900 */
        /* <DEDUP_REMOVED lines=31> */
.L_x_720:
[----:B------:R-:W-:Y:S05]  /*2c60*/  BSYNC.RECONVERGENT B3 ;  /* 0x0000000000037941 */ /* 0x000fea0003800200 */
.L_x_719:
        /* <DEDUP_REMOVED lines=104> */
.L_x_722:
[----:B------:R-:W-:Y:S05]  /*32f0*/  BSYNC.RECONVERGENT B1 ;  /* 0x0000000000017941 */ /* 0x000fea0003800200 */
.L_x_721:
        /* <DEDUP_REMOVED lines=9> */
.L_x_724:
[----:B------:R-:W-:Y:S05]  /*3390*/  BSYNC.RECONVERGENT B2 ;  /* 0x0000000000027941 */ /* 0x000fea0003800200 */
.L_x_723:
        /* <DEDUP_REMOVED lines=27> */
.L_x_728:
[----:B------:R-:W-:Y:S05]  /*3550*/  BSYNC.RECONVERGENT B4 ;  /* 0x0000000000047941 */ /* 0x000fea0003800200 */
.L_x_727:
[----:B------:R-:W-:-:S07]  /*3560*/  VIADD R0, R11, 0x1 ;  /* 0x000000010b007836 */ /* 0x000fce0000000000 */
.L_x_726:
[----:B------:R-:W-:Y:S05]  /*3570*/  BSYNC.RECONVERGENT B3 ;  /* 0x0000000000037941 */ /* 0x000fea0003800200 */
.L_x_725:
[----:B------:R-:W0:Y:S01]  /*3580*/  LDCU.64 UR6, c[0x4][0x160] ;  /* 0x01002c00ff0677ac */ /* 0x000e220008000a00 */
[----:B------:R-:W-:Y:S01]  /*3590*/  IMAD.SHL.U32 R8, R0, 0x40, RZ ;  /* 0x0000004000087824 */ /* 0x000fe200078e00ff */
[----:B------:R1:W5:Y:S04]  /*35a0*/  LDG.E R9, desc[UR10][R4.64+0xa00] ;  /* 0x000a000a04097981 */ /* 0x000368000c1e1900 */
[----:B------:R-:W-:-:S04]  /*35b0*/  LOP3.LUT R8, R8, 0x40, RZ, 0xc0, !PT ;  /* 0x0000004008087812 */ /* 0x000fc800078ec0ff */
[----:B0-----:R-:W-:Y:S02]  /*35c0*/  IADD3 R28, P0, PT, R8, UR6, RZ ;  /* 0x00000006081c7c10 */ /* 0x001fe4000ff1e0ff */
[----:B------:R-:W2:Y:S03]  /*35d0*/  LDG.E R8, desc[UR10][R6.64+0xa00] ;  /* 0x000a000a06087981 */ /* 0x000ea6000c1e1900 */
[----:B------:R-:W-:Y:S01]  /*35e0*/  IMAD.X R29, RZ, RZ, UR7, P0 ;  /* 0x00000007ff1d7e24 */ /* 0x000fe200080e06ff */
[----:B------:R-:W-:Y:S01]  /*35f0*/  LOP3.LUT R11, R0, 0x1, RZ, 0xc0, !PT ;  /* 0x00000001000b7812 */ /* 0x000fe200078ec0ff */
[----:B------:R-:W-:Y:S01]  /*3600*/  IMAD.MOV.U32 R30, RZ, RZ, 0x20fd8164 ;  /* 0x20fd8164ff1e7424 */ /* 0x000fe200078e00ff */
[----:B------:R-:W-:Y:S01]  /*3610*/  DMUL R22, R2, R2 ;  /* 0x0000000202167228 */ /* 0x000fe20000000000 */
[----:B------:R-:W0:Y:S01]  /*3620*/  LDCU.64 UR6, c[0x0][0x3c8] ;  /* 0x00007900ff0677ac */ /* 0x000e220008000a00 */
        /* <DEDUP_REMOVED lines=26> */
[----:B-1----:R-:W-:Y:S05]  /*37d0*/  @!P0 BRA `(.L_x_730) ;  /* 0x00000000005c8947 */ /* 0x002fea0003800000 */
        /* <DEDUP_REMOVED lines=21> */
[----:B------:R-:W-:Y:S01]  /*3930*/  IMAD.MOV.U32 R25, RZ, RZ, R13 ;  /* 0x000000ffff197224 */ /* 0x000fe200078e000d */
[----:B------:R-:W-:Y:S06]  /*3940*/  BRA `(.L_x_731) ;  /* 0x0000000000087947 */ /* 0x000fec0003800000 */
.L_x_730:
[----:B------:R-:W-:Y:S01]  /*3950*/  DMUL R24, RZ, R2 ;  /* 0x00000002ff187228 */ /* 0x000fe20000000000 */
[----:B------:R-:W-:-:S10]  /*3960*/  IMAD.MOV.U32 R11, RZ, RZ, RZ ;  /* 0x000000ffff0b7224 */ /* 0x000fd400078e00ff */
.L_x_731:
[----:B------:R-:W-:Y:S05]  /*3970*/  BSYNC.RECONVERGENT B3 ;  /* 0x0000000000037941 */ /* 0x000fea0003800200 */
.L_x_729:
        /* <DEDUP_REMOVED lines=104> */
.L_x_733:
[----:B------:R-:W-:Y:S05]  /*4000*/  BSYNC.RECONVERGENT B1 ;  /* 0x0000000000017941 */ /* 0x000fea0003800200 */
.L_x_732:
        /* <DEDUP_REMOVED lines=9> */
.L_x_735:
[----:B------:R-:W-:Y:S05]  /*40a0*/  BSYNC.RECONVERGENT B2 ;  /* 0x0000000000027941 */ /* 0x000fea0003800200 */
.L_x_734:
        /* <DEDUP_REMOVED lines=25> */
.L_x_739:
[----:B------:R-:W-:Y:S05]  /*4240*/  BSYNC.RECONVERGENT B4 ;  /* 0x0000000000047941 */ /* 0x000fea0003800200 */
.L_x_738:
[----:B------:R-:W-:Y:S01]  /*4250*/  VIADD R0, R11, 0x1 ;  /* 0x000000010b007836 */ /* 0x000fe20000000000 */
[----:B------:R-:W-:Y:S06]  /*4260*/  BRA `(.L_x_740) ;  /* 0x0000000000087947 */ /* 0x000fec0003800000 */
.L_x_737:
[----:B------:R-:W-:Y:S01]  /*4270*/  DMUL R2, RZ, R12 ;  /* 0x0000000cff027228 */ /* 0x000fe20000000000 */
[----:B------:R-:W-:-:S10]  /*4280*/  IMAD.MOV.U32 R0, RZ, RZ, 0x1 ;  /* 0x00000001ff007424 */ /* 0x000fd400078e00ff */
.L_x_740:
[----:B------:R-:W-:Y:S05]  /*4290*/  BSYNC.RECONVERGENT B3 ;  /* 0x0000000000037941 */ /* 0x000fea0003800200 */
.L_x_736:
        /* <DEDUP_REMOVED lines=61> */
.L_x_742:
[----:B------:R-:W-:Y:S01]  /*4670*/  DMUL R24, RZ, R2 ;  /* 0x00000002ff187228 */ /* 0x000fe20000000000 */
[----:B------:R-:W-:-:S10]  /*4680*/  IMAD.MOV.U32 R11, RZ, RZ, RZ ;  /* 0x000000ffff0b7224 */ /* 0x000fd400078e00ff */
.L_x_743:
[----:B------:R-:W-:Y:S05]  /*4690*/  BSYNC.RECONVERGENT B3 ;  /* 0x0000000000037941 */ /* 0x000fea0003800200 */
.L_x_741:
        /* <DEDUP_REMOVED lines=104> */
.L_x_745:
[----:B------:R-:W-:Y:S05]  /*4d20*/  BSYNC.RECONVERGENT B1 ;  /* 0x0000000000017941 */ /* 0x000fea0003800200 */
.L_x_744:
        /* <DEDUP_REMOVED lines=9> */
.L_x_747:
[----:B------:R-:W-:Y:S05]  /*4dc0*/  BSYNC.RECONVERGENT B2 ;  /* 0x0000000000027941 */ /* 0x000fea0003800200 */
.L_x_746:
        /* <DEDUP_REMOVED lines=25> */
.L_x_751:
[----:B------:R-:W-:Y:S05]  /*4f60*/  BSYNC.RECONVERGENT B4 ;  /* 0x0000000000047941 */ /* 0x000fea0003800200 */
.L_x_750:
[----:B------:R-:W-:Y:S01]  /*4f70*/  VIADD R0, R11, 0x1 ;  /* 0x000000010b007836 */ /* 0x000fe20000000000 */
[----:B------:R-:W-:Y:S06]  /*4f80*/  BRA `(.L_x_752) ;  /* 0x0000000000087947 */ /* 0x000fec0003800000 */
.L_x_749:
[----:B------:R-:W-:Y:S01]  /*4f90*/  DMUL R2, RZ, R12 ;  /* 0x0000000cff027228 */ /* 0x000fe20000000000 */
[----:B------:R-:W-:-:S10]  /*4fa0*/  IMAD.MOV.U32 R0, RZ, RZ, 0x1 ;  /* 0x00000001ff007424 */ /* 0x000fd400078e00ff */
.L_x_752:
[----:B------:R-:W-:Y:S05]  /*4fb0*/  BSYNC.RECONVERGENT B3 ;  /* 0x0000000000037941 */ /* 0x000fea0003800200 */
.L_x_748:
        /* <DEDUP_REMOVED lines=61> */
.L_x_754:
[----:B------:R-:W-:Y:S01]  /*5390*/  DMUL R24, RZ, R2 ;  /* 0x00000002ff187228 */ /* 0x000fe20000000000 */
[----:B------:R-:W-:-:S10]  /*53a0*/  IMAD.MOV.U32 R11, RZ, RZ, RZ ;  /* 0x000000ffff0b7224 */ /* 0x000fd400078e00ff */
.L_x_755:
[----:B------:R-:W-:Y:S05]  /*53b0*/  BSYNC.RECONVERGENT B3 ;  /* 0x0000000000037941 */ /* 0x000fea0003800200 */
.L_x_753:
        /* <DEDUP_REMOVED lines=26> */
[----:B------:R-:W-:Y:S02]  /*5560*/  IMAD.MOV.U32 R20, RZ, RZ, -0x35dec16 ;  /* 0xfca213eaff147424 */ /* 0x000fe400078e00ff */
[----:B------:R-:W-:-:S05]  /*5570*/  IMAD.MOV.U32 R21, RZ, RZ, 0x3e928af3 ;  /* 0x3e928af3ff157424 */ /* 0x000fca00078e00ff */
        /* <DEDUP_REMOVED lines=8> */
[----:B------:R-:W-:-:S04]  /*5600*/  FSEL R15, R15, R13, !P0 ;  /* 0x0000000d0f0f7208 */ /* 0x000fc80004000000 */
[----:B------:R-:W-:Y:S02]  /*5610*/  FSETP.GEU.AND P2, PT, |R15|, 4.1917929649353027344, PT ;  /* 0x4086232b0f00780b */ /* 0x000fe40003f4e200 */
[----:B------:R-:W-:-:S08]  /*5620*/  DFMA R16, R14, R16, 6.75539944105574400000e+15 ;  /* 0x433800000e10742b */ /* 0x000fd00000000010 */
[----:B------:R-:W-:-:S08]  /*5630*/  DADD R18, R16, -6.75539944105574400000e+15 ;  /* 0xc338000010127429 */ /* 0x000fd00000000000 */
[----:B------:R-:W-:Y:S01]  /*5640*/  DFMA R12, R18, -UR6, R14 ;  /* 0x80000006120c7c2b */ /* 0x000fe2000800000e */
[----:B------:R-:W-:Y:S01]  /*5650*/  UMOV UR6, 0x3b39803f ;  /* 0x3b39803f00067882 */ /* 0x000fe20000000000 */
[----:B------:R-:W-:-:S06]  /*5660*/  UMOV UR7, 0x3c7abc9e ;  /* 0x3c7abc9e00077882 */ /* 0x000fcc0000000000 */
[----:B------:R-:W-:Y:S01]  /*5670*/  DFMA R18, R18, -UR6, R12 ;  /* 0x8000000612127c2b */ /* 0x000fe2000800000c */
[----:B------:R-:W-:Y:S01]  /*5680*/  UMOV UR6, 0x69ce2bdf ;  /* 0x69ce2bdf00067882 */ /* 0x000fe20000000000 */
[----:B------:R-:W-:Y:S01]  /*5690*/  UMOV UR7, 0x3e5ade15 ;  /* 0x3e5ade1500077882 */ /* 0x000fe20000000000 */
[----:B------:R-:W0:Y:S01]  /*56a0*/  MUFU.RCP64H R13, 40 ;  /* 0x40440000000d7908 */ /* 0x000e220000001800 */
[----:B------:R-:W-:-:S04]  /*56b0*/  IMAD.MOV.U32 R12, RZ, RZ, 0x1 ;  /* 0x00000001ff0c7424 */ /* 0x000fc800078e00ff */
[----:B------:R-:W-:Y:S01]  /*56c0*/  DFMA R20, R18, UR6, R20 ;  /* 0x0000000612147c2b */ /* 0x000fe20008000014 */
[----:B------:R-:W-:Y:S01]  /*56d0*/  UMOV UR6, 0x62401315 ;  /* 0x6240131500067882 */ /* 0x000fe20000000000 */
[----:B------:R-:W-:-:S06]  /*56e0*/  UMOV UR7, 0x3ec71dee ;  /* 0x3ec71dee00077882 */ /* 0x000fcc0000000000 */
[----:B------:R-:W-:Y:S01]  /*56f0*/  DFMA R22, R18, R20, UR6 ;  /* 0x0000000612167e2b */ /* 0x000fe20008000014 */
[----:B------:R-:W-:Y:S01]  /*5700*/  UMOV UR6, 0x7c89eb71 ;  /* 0x7c89eb7100067882 */ /* 0x000fe20000000000 */
[----:B------:R-:W-:Y:S01]  /*5710*/  IMAD.MOV.U32 R20, RZ, RZ, 0x0 ;  /* 0x00000000ff147424 */ /* 0x000fe200078e00ff */
[----:B------:R-:W-:Y:S01]  /*5720*/  UMOV UR7, 0x3efa0199 ;  /* 0x3efa019900077882 */ /* 0x000fe20000000000 */
[----:B------:R-:W-:-:S04]  /*5730*/  IMAD.MOV.U32 R21, RZ, RZ, 0x40440000 ;  /* 0x40440000ff157424 */ /* 0x000fc800078e00ff */
[----:B------:R-:W-:Y:S01]  /*5740*/  DFMA R22, R18, R22, UR6 ;  /* 0x0000000612167e2b */ /* 0x000fe20008000016 */
[----:B------:R-:W-:Y:S01]  /*5750*/  UMOV UR6, 0x14761f65 ;  /* 0x14761f6500067882 */ /* 0x000fe20000000000 */
[----:B0-----:R-:W-:Y:S01]  /*5760*/  DFMA R24, R12, -R20, 1 ;  /* 0x3ff000000c18742b */ /* 0x001fe20000000814 */
[----:B------:R-:W-:-:S05]  /*5770*/  UMOV UR7, 0x3f2a01a0 ;  /* 0x3f2a01a000077882 */ /* 0x000fca0000000000 */
[----:B------:R-:W-:Y:S01]  /*5780*/  DFMA R22, R18, R22, UR6 ;  /* 0x0000000612167e2b */ /* 0x000fe20008000016 */
[----:B------:R-:W-:Y:S01]  /*5790*/  UMOV UR6, 0x1852b7af ;  /* 0x1852b7af00067882 */ /* 0x000fe20000000000 */
[----:B------:R-:W-:Y:S01]  /*57a0*/  DFMA R24, R24, R24, R24 ;  /* 0x000000181818722b */ /* 0x000fe20000000018 */
[----:B------:R-:W-:-:S05]  /*57b0*/  UMOV UR7, 0x3f56c16c ;  /* 0x3f56c16c00077882 */ /* 0x000fca0000000000 */
[----:B------:R-:W-:Y:S01]  /*57c0*/  DFMA R22, R18, R22, UR6 ;  /* 0x0000000612167e2b */ /* 0x000fe20008000016 */
[----:B------:R-:W-:Y:S01]  /*57d0*/  UMOV UR6, 0x11122322 ;  /* 0x1112232200067882 */ /* 0x000fe20000000000 */
[----:B------:R-:W-:Y:S01]  /*57e0*/  DFMA R24, R12, R24, R12 ;  /* 0x000000180c18722b */ /* 0x000fe2000000000c */
[----:B------:R-:W-:-:S05]  /*57f0*/  UMOV UR7, 0x3f811111 ;  /* 0x3f81111100077882 */ /* 0x000fca0000000000 */
[----:B------:R-:W-:Y:S01]  /*5800*/  DFMA R22, R18, R22, UR6 ;  /* 0x0000000612167e2b */ /* 0x000fe20008000016 */
[----:B------:R-:W-:Y:S01]  /*5810*/  UMOV UR6, 0x555502a1 ;  /* 0x555502a100067882 */ /* 0x000fe20000000000 */
[----:B------:R-:W-:Y:S01]  /*5820*/  DFMA R20, R24, -R20, 1 ;  /* 0x3ff000001814742b */ /* 0x000fe20000000814 */
[----:B------:R-:W-:-:S05]  /*5830*/  UMOV UR7, 0x3fa55555 ;  /* 0x3fa5555500077882 */ /* 0x000fca0000000000 */
[----:B------:R-:W-:Y:S01]  /*5840*/  DFMA R22, R18, R22, UR6 ;  /* 0x0000000612167e2b */ /* 0x000fe20008000016 */
[----:B------:R-:W-:Y:S01]  /*5850*/  UMOV UR6, 0x55555511 ;  /* 0x5555551100067882 */ /* 0x000fe20000000000 */
[----:B------:R-:W-:Y:S01]  /*5860*/  DFMA R24, R24, R20, R24 ;  /* 0x000000141818722b */ /* 0x000fe20000000018 */
[----:B------:R-:W-:-:S05]  /*5870*/  UMOV UR7, 0x3fc55555 ;  /* 0x3fc5555500077882 */ /* 0x000fca0000000000 */
[----:B------:R-:W-:Y:S01]  /*5880*/  DFMA R22, R18, R22, UR6 ;  /* 0x0000000612167e2b */ /* 0x000fe20008000016 */
[----:B------:R-:W-:Y:S01]  /*5890*/  UMOV UR6, 0xb ;  /* 0x0000000b00067882 */ /* 0x000fe20000000000 */
[----:B------:R-:W-:Y:S01]  /*58a0*/  DMUL R12, R24, R2 ;  /* 0x00000002180c7228 */ /* 0x000fe20000000000 */
[----:B------:R-:W-:-:S05]  /*58b0*/  UMOV UR7, 0x3fe00000 ;  /* 0x3fe0000000077882 */ /* 0x000fca0000000000 */
[----:B------:R-:W-:Y:S02]  /*58c0*/  DFMA R22, R18, R22, UR6 ;  /* 0x0000000612167e2b */ /* 0x000fe40008000016 */
[----:B------:R-:W-:-:S06]  /*58d0*/  DFMA R20, R12, -40, R2 ;  /* 0xc04400000c14782b */ /* 0x000fcc0000000002 */
[----:B------:R-:W-:Y:S02]  /*58e0*/  DFMA R22, R18, R22, 1 ;  /* 0x3ff000001216742b */ /* 0x000fe40000000016 */
[----:B------:R-:W-:Y:S02]  /*58f0*/  DFMA R12, R24, R20, R12 ;  /* 0x00000014180c722b */ /* 0x000fe4000000000c */
[----:B-----5:R0:W1:Y:S04]  /*5900*/  I2F.F64 R20, R9 ;  /* 0x0000000900147312 */ /* 0x0200680000201c00 */
[----:B------:R-:W-:-:S04]  /*5910*/  DFMA R22, R18, R22, 1 ;  /* 0x3ff000001216742b */ /* 0x000fc80000000016 */
[----:B------:R-:W-:-:S05]  /*5920*/  FFMA R0, RZ, 3.0625, R13 ;  /* 0x40440000ff007823 */ /* 0x000fca000000000d */
[----:B------:R-:W-:Y:S01]  /*5930*/  FSETP.GT.AND P0, PT, |R0|, 1.469367938527859385e-39, PT ;  /* 0x001000000000780b */ /* 0x000fe20003f04200 */
[----:B------:R-:W-:Y:S02]  /*5940*/  IMAD R19, R16, 0x100000, R23 ;  /* 0x0010000010137824 */ /* 0x000fe400078e0217 */
[----:B------:R-:W-:Y:S01]  /*5950*/  IMAD.MOV.U32 R18, RZ, RZ, R22 ;  /* 0x000000ffff127224 */ /* 0x000fe200078e0016 */
[----:B01----:R-:W-:Y:S09]  /*5960*/  @!P2 BRA `(.L_x_757) ;  /* 0x000000000034a947 */ /* 0x003ff20003800000 */
        /* <DEDUP_REMOVED lines=13> */
.L_x_757:
[----:B------:R-:W-:Y:S05]  /*5a40*/  BSYNC.RECONVERGENT B1 ;  /* 0x0000000000017941 */ /* 0x000fea0003800200 */
.L_x_756:
[----:B------:R-:W-:Y:S01]  /*5a50*/  BSSY.RECONVERGENT B2, `(.L_x_758) ;  /* 0x0000009000027945 */ /* 0x000fe20003800200 */
[----:B------:R-:W-:-:S03]  /*5a60*/  DMUL R20, R20, R18 ;  /* 0x0000001214147228 */ /* 0x000fc60000000000 */
[----:B------:R-:W-:Y:S08]  /*5a70*/  @P0 BRA P1, `(.L_x_759) ;  /* 0x0000000000180947 */ /* 0x000ff00000800000 */
[----:B------:R-:W-:Y:S01]  /*5a80*/  IMAD.MOV.U32 R0, RZ, RZ, R2 ;  /* 0x000000ffff007224 */ /* 0x000fe200078e0002 */
[----:B------:R-:W-:Y:S01]  /*5a90*/  MOV R8, 0x5ac0 ;  /* 0x00005ac000087802 */ /* 0x000fe20000000f00 */
[----:B------:R-:W-:-:S07]  /*5aa0*/  IMAD.MOV.U32 R17, RZ, RZ, R3 ;  /* 0x000000ffff117224 */ /* 0x000fce00078e0003 */
[----:B------:R-:W-:Y:S05]  /*5ab0*/  CALL.REL.NOINC `($__internal_2_$__cuda_sm20_div_rn_f64_full) ;  /* 0x000000b400547944 */ /* 0x000fea0003c00000 */
[----:B------:R-:W-:Y:S02]  /*5ac0*/  IMAD.MOV.U32 R12, RZ, RZ, R0 ;  /* 0x000000ffff0c7224 */ /* 0x000fe400078e0000 */
[----:B------:R-:W-:-:S07]  /*5ad0*/  IMAD.MOV.U32 R13, RZ, RZ, R23 ;  /* 0x000000ffff0d7224 */ /* 0x000fce00078e0017 */
.L_x_759:
[----:B------:R-:W-:Y:S05]  /*5ae0*/  BSYNC.RECONVERGENT B2 ;  /* 0x0000000000027941 */ /* 0x000fea0003800200 */
.L_x_758:
        /* <DEDUP_REMOVED lines=25> */
.L_x_763:
[----:B------:R-:W-:Y:S05]  /*5c80*/  BSYNC.RECONVERGENT B4 ;  /* 0x0000000000047941 */ /* 0x000fea0003800200 */
.L_x_762:
[----:B------:R-:W-:Y:S01]  /*5c90*/  VIADD R0, R11, 0x1 ;  /* 0x000000010b007836 */ /* 0x000fe20000000000 */
[----:B------:R-:W-:Y:S06]  /*5ca0*/  BRA `(.L_x_764) ;  /* 0x0000000000087947 */ /* 0x000fec0003800000 */
.L_x_761:
[----:B------:R-:W-:Y:S01]  /*5cb0*/  DMUL R2, RZ, R12 ;  /* 0x0000000cff027228 */ /* 0x000fe20000000000 */
[----:B------:R-:W-:-:S10]  /*5cc0*/  IMAD.MOV.U32 R0, RZ, RZ, 0x1 ;  /* 0x00000001ff007424 */ /* 0x000fd400078e00ff */
.L_x_764:
[----:B------:R-:W-:Y:S05]  /*5cd0*/  BSYNC.RECONVERGENT B3 ;  /* 0x0000000000037941 */ /* 0x000fea0003800200 */
.L_x_760:
        /* <DEDUP_REMOVED lines=61> */
.L_x_766:
[----:B------:R-:W-:Y:S01]  /*60b0*/  DMUL R24, RZ, R2 ;  /* 0x00000002ff187228 */ /* 0x000fe20000000000 */
[----:B------:R-:W-:-:S10]  /*60c0*/  IMAD.MOV.U32 R11, RZ, RZ, RZ ;  /* 0x000000ffff0b7224 */ /* 0x000fd400078e00ff */
.L_x_767:
[----:B------:R-:W-:Y:S05]  /*60d0*/  BSYNC.RECONVERGENT B3 ;  /* 0x0000000000037941 */ /* 0x000fea0003800200 */
.L_x_765:
        /* <DEDUP_REMOVED lines=95> */
[----:B------:R-:W-:Y:S02]  /*66d0*/  @!P3 LEA.HI R0, R16, R16, RZ, 0x1 ;  /* 0x000000101000b211 */ /* 0x000fe400078f08ff */
[----:B------:R-:W-:Y:S02]  /*66e0*/  FSEL R23, R23, RZ, P2 ;  /* 0x000000ff17177208 */ /* 0x000fe40001000000 */
[----:B------:R-:W-:-:S05]  /*66f0*/  @!P3 SHF.R.S32.HI R9, RZ, 0x1, R0 ;  /* 0x00000001ff09b819 */ /* 0x000fca0000011400 */
[----:B------:R-:W-:Y:S02]  /*6700*/  @!P3 IMAD.IADD R8, R16, 0x1, -R9 ;  /* 0x000000011008b824 */ /* 0x000fe400078e0a09 */
[----:B------:R-:W-:-:S03]  /*6710*/  @!P3 IMAD R19, R9, 0x100000, R19 ;  /* 0x001000000913b824 */ /* 0x000fc600078e0213 */
[----:B------:R-:W-:Y:S01]  /*6720*/  @!P3 LEA R9, R8, 0x3ff00000, 0x14 ;  /* 0x3ff000000809b811 */ /* 0x000fe200078ea0ff */
[----:B------:R-:W-:-:S06]  /*6730*/  @!P3 IMAD.MOV.U32 R8, RZ, RZ, RZ ;  /* 0x000000ffff08b224 */ /* 0x000fcc00078e00ff */
[----:B------:R-:W-:-:S11]  /*6740*/  @!P3 DMUL R22, R18, R8 ;  /* 0x000000081216b228 */ /* 0x000fd60000000000 */
.L_x_769:
[----:B------:R-:W-:Y:S05]  /*6750*/  BSYNC.RECONVERGENT B1 ;  /* 0x0000000000017941 */ /* 0x000fea0003800200 */
.L_x_768:
        /* <DEDUP_REMOVED lines=9> */
.L_x_771:
[----:B------:R-:W-:Y:S05]  /*67f0*/  BSYNC.RECONVERGENT B2 ;  /* 0x0000000000027941 */ /* 0x000fea0003800200 */
.L_x_770:
        /* <DEDUP_REMOVED lines=25> */
.L_x_775:
[----:B------:R-:W-:Y:S05]  /*6990*/  BSYNC.RECONVERGENT B4 ;  /* 0x0000000000047941 */ /* 0x000fea0003800200 */
.L_x_774:
[----:B------:R-:W-:Y:S01]  /*69a0*/  VIADD R0, R11, 0x1 ;  /* 0x000000010b007836 */ /* 0x000fe20000000000 */
[----:B------:R-:W-:Y:S06]  /*69b0*/  BRA `(.L_x_776) ;  /* 0x0000000000087947 */ /* 0x000fec0003800000 */
.L_x_773:
[----:B------:R-:W-:Y:S01]  /*69c0*/  DMUL R2, RZ, R12 ;  /* 0x0000000cff027228 */ /* 0x000fe20000000000 */
[----:B------:R-:W-:-:S10]  /*69d0*/  IMAD.MOV.U32 R0, RZ, RZ, 0x1 ;  /* 0x00000001ff007424 */ /* 0x000fd400078e00ff */
.L_x_776:
[----:B------:R-:W-:Y:S05]  /*69e0*/  BSYNC.RECONVERGENT B3 ;  /* 0x0000000000037941 */ /* 0x000fea0003800200 */
.L_x_772:
        /* <DEDUP_REMOVED lines=61> */
.L_x_778:
[----:B------:R-:W-:Y:S01]  /*6dc0*/  DMUL R24, RZ, R2 ;  /* 0x00000002ff187228 */ /* 0x000fe20000000000 */
[----:B------:R-:W-:-:S10]  /*6dd0*/  IMAD.MOV.U32 R11, RZ, RZ, RZ ;  /* 0x000000ffff0b7224 */ /* 0x000fd400078e00ff */
.L_x_779:
[----:B------:R-:W-:Y:S05]  /*6de0*/  BSYNC.RECONVERGENT B3 ;  /* 0x0000000000037941 */ /* 0x000fea0003800200 */
.L_x_777:
        /* <DEDUP_REMOVED lines=83> */
[----:B------:R-:W-:Y:S01]  /*7320*/  DFMA R12, R12, R24, R20 ;  /* 0x000000180c0c722b */ /* 0x000fe20000000014 */
[----:B-----5:R0:W1:Y:S05]  /*7330*/  I2F.F64 R20, R9 ;  /* 0x0000000900147312 */ /* 0x02006a0000201c00 */
        /* <DEDUP_REMOVED lines=18> */
.L_x_781:
[----:B------:R-:W-:Y:S05]  /*7460*/  BSYNC.RECONVERGENT B1 ;  /* 0x0000000000017941 */ /* 0x000fea0003800200 */
.L_x_780:
        /* <DEDUP_REMOVED lines=9> */
.L_x_783:
[----:B------:R-:W-:Y:S05]  /*7500*/  BSYNC.RECONVERGENT B2 ;  /* 0x0000000000027941 */ /* 0x000fea0003800200 */
.L_x_782:
        /* <DEDUP_REMOVED lines=25> */
.L_x_787:
[----:B------:R-:W-:Y:S05]  /*76a0*/  BSYNC.RECONVERGENT B4 ;  /* 0x0000000000047941 */ /* 0x000fea0003800200 */
.L_x_786:
[----:B------:R-:W-:Y:S01]  /*76b0*/  VIADD R0, R11, 0x1 ;  /* 0x000000010b007836 */ /* 0x000fe20000000000 */
[----:B------:R-:W-:Y:S06]  /*76c0*/  BRA `(.L_x_788) ;  /* 0x0000000000087947 */ /* 0x000fec0003800000 */
.L_x_785:
[----:B------:R-:W-:Y:S01]  /*76d0*/  DMUL R2, RZ, R12 ;  /* 0x0000000cff027228 */ /* 0x000fe20000000000 */
[----:B------:R-:W-:-:S10]  /*76e0*/  IMAD.MOV.U32 R0, RZ, RZ, 0x1 ;  /* 0x00000001ff007424 */ /* 0x000fd400078e00ff */
.L_x_788:
[----:B------:R-:W-:Y:S05]  /*76f0*/  BSYNC.RECONVERGENT B3 ;  /* 0x0000000000037941 */ /* 0x000fea0003800200 */
.L_x_784:
        /* <DEDUP_REMOVED lines=61> */
.L_x_790:
[----:B------:R-:W-:Y:S01]  /*7ad0*/  DMUL R24, RZ, R2 ;  /* 0x00000002ff187228 */ /* 0x000fe20000000000 */
[----:B------:R-:W-:-:S10]  /*7ae0*/  IMAD.MOV.U32 R11, RZ, RZ, RZ ;  /* 0x000000ffff0b7224 */ /* 0x000fd400078e00ff */
.L_x_791:
[----:B------:R-:W-:Y:S05]  /*7af0*/  BSYNC.RECONVERGENT B3 ;  /* 0x0000000000037941 */ /* 0x000fea0003800200 */
.L_x_789:
        /* <DEDUP_REMOVED lines=103> */
.L_x_793:
[----:B------:R-:W-:Y:S05]  /*8170*/  BSYNC.RECONVERGENT B1 ;  /* 0x0000000000017941 */ /* 0x000fea0003800200 */
.L_x_792:
        /* <DEDUP_REMOVED lines=9> */
.L_x_795:
[----:B------:R-:W-:Y:S05]  /*8210*/  BSYNC.RECONVERGENT B2 ;  /* 0x0000000000027941 */ /* 0x000fea0003800200 */
.L_x_794:
        /* <DEDUP_REMOVED lines=25> */
.L_x_799:
[----:B------:R-:W-:Y:S05]  /*83b0*/  BSYNC.RECONVERGENT B4 ;  /* 0x0000000000047941 */ /* 0x000fea0003800200 */
.L_x_798:
[----:B------:R-:W-:Y:S01]  /*83c0*/  VIADD R0, R11, 0x1 ;  /* 0x000000010b007836 */ /* 0x000fe20000000000 */
[----:B------:R-:W-:Y:S06]  /*83d0*/  BRA `(.L_x_800) ;  /* 0x0000000000087947 */ /* 0x000fec0003800000 */
.L_x_797:
[----:B------:R-:W-:Y:S01]  /*83e0*/  DMUL R2, RZ, R12 ;  /* 0x0000000cff027228 */ /* 0x000fe20000000000 */
[----:B------:R-:W-:-:S10]  /*83f0*/  IMAD.MOV.U32 R0, RZ, RZ, 0x1 ;  /* 0x00000001ff007424 */ /* 0x000fd400078e00ff */
.L_x_800:
[----:B------:R-:W-:Y:S05]  /*8400*/  BSYNC.RECONVERGENT B3 ;  /* 0x0000000000037941 */ /* 0x000fea0003800200 */
.L_x_796:
[----:B------:R-:W0:Y:S01]  /*8410*/  LDCU.64 UR6, c[0x4][0x160] ;  /* 0x01002c00ff0677ac */ /* 0x000e220008000a00 */
[----:B------:R-:W-:Y:S01]  /*8420*/  IMAD.SHL.U32 R8, R0, 0x40, RZ ;  /* 0x0000004000087824 */ /* 0x000fe200078e00ff */
[----:B------:R-:W2:Y:S04]  /*8430*/  LDG.E R6, desc[UR10][R6.64+0x4600] ;  /* 0x0046000a06067981 */ /* 0x000ea8000c1e1900 */
[----:B------:R-:W-:Y:S01]  /*8440*/  LOP3.LUT R8, R8, 0x40, RZ, 0xc0, !PT ;  /* 0x0000004008087812 */ /* 0x000fe200078ec0ff */
[----:B------:R1:W5:Y:S03]  /*8450*/  LDG.E R4, desc[UR10][R4.64+0x4600] ;  /* 0x0046000a04047981 */ /* 0x000366000c1e1900 */
[----:B0-----:R-:W-:-:S05]  /*8460*/  IADD3 R24, P0, PT, R8, UR6, RZ ;  /* 0x0000000608187c10 */ /* 0x001fca000ff1e0ff */
[----:B------:R-:W-:Y:S01]  /*8470*/  IMAD.X R25, RZ, RZ, UR7, P0 ;  /* 0x00000007ff197e24 */ /* 0x000fe200080e06ff */
[----:B------:R-:W-:Y:S01]  /*8480*/  LOP3.LUT R8, R0, 0x1, RZ, 0xc0, !PT ;  /* 0x0000000100087812 */ /* 0x000fe200078ec0ff */
[----:B------:R-:W-:Y:S01]  /*8490*/  IMAD.MOV.U32 R22, RZ, RZ, 0x20fd8164 ;  /* 0x20fd8164ff167424 */ /* 0x000fe200078e00ff */
[----:B------:R-:W0:Y:S02]  /*84a0*/  LDCU.64 UR6, c[0x0][0x3c8] ;  /* 0x00007900ff0677ac */ /* 0x000e240008000a00 */
        /* <DEDUP_REMOVED lines=51> */
.L_x_802:
[----:B------:R-:W-:Y:S01]  /*87e0*/  DMUL R6, RZ, R2 ;  /* 0x00000002ff067228 */ /* 0x000fe20000000000 */
[----:B------:R-:W-:-:S10]  /*87f0*/  IMAD.MOV.U32 R11, RZ, RZ, RZ ;  /* 0x000000ffff0b7224 */ /* 0x000fd400078e00ff */
.L_x_803:
[----:B------:R-:W-:Y:S05]  /*8800*/  BSYNC.RECONVERGENT B3 ;  /* 0x0000000000037941 */ /* 0x000fea0003800200 */
.L_x_801:
        /* <DEDUP_REMOVED lines=23> */
[----:B------:R-:W-:Y:S02]  /*8980*/  IMAD.MOV.U32 R16, RZ, RZ, -0x35dec16 ;  /* 0xfca213eaff107424 */ /* 0x000fe400078e00ff */
[----:B------:R-:W-:-:S05]  /*8990*/  IMAD.MOV.U32 R17, RZ, RZ, 0x3e928af3 ;  /* 0x3e928af3ff117424 */ /* 0x000fca00078e00ff */
[----:B------:R-:W-:-:S08]  /*89a0*/  DFMA R12, R8, R12, R18 ;  /* 0x0000000c080c722b */ /* 0x000fd00000000012 */
[----:B----4-:R-:W-:-:S08]  /*89b0*/  DFMA R12, R8, R12, R32 ;  /* 0x0000000c080c722b */ /* 0x010fd00000000020 */
[----:B------:R-:W-:-:S08]  /*89c0*/  DFMA R12, R8, R12, R34 ;  /* 0x0000000c080c722b */ /* 0x000fd00000000022 */
[----:B------:R-:W-:Y:S02]  /*89d0*/  DFMA R6, R12, R6, R6 ;  /* 0x000000060c06722b */ /* 0x000fe40000000006 */
[----:B------:R-:W-:Y:S01]  /*89e0*/  DFMA R8, R8, R12, 1 ;  /* 0x3ff000000808742b */ /* 0x000fe2000000000c */
[----:B------:R-:W-:Y:S02]  /*89f0*/  IMAD.MOV.U32 R12, RZ, RZ, 0x652b82fe ;  /* 0x652b82feff0c7424 */ /* 0x000fe400078e00ff */
[----:B------:R-:W-:-:S07]  /*8a00*/  IMAD.MOV.U32 R13, RZ, RZ, 0x3ff71547 ;  /* 0x3ff71547ff0d7424 */ /* 0x000fce00078e00ff */
        /* <DEDUP_REMOVED lines=15> */
[----:B------:R-:W1:Y:S01]  /*8b00*/  MUFU.RCP64H R13, 40 ;  /* 0x40440000000d7908 */ /* 0x000e620000001800 */
        /* <DEDUP_REMOVED lines=11> */
[----:B-1----:R-:W-:Y:S01]  /*8bc0*/  DFMA R22, R12, -R16, 1 ;  /* 0x3ff000000c16742b */ /* 0x002fe20000000810 */
        /* <DEDUP_REMOVED lines=43> */
.L_x_805:
[----:B------:R-:W-:Y:S05]  /*8e80*/  BSYNC.RECONVERGENT B1 ;  /* 0x0000000000017941 */ /* 0x000fea0003800200 */
.L_x_804:
        /* <DEDUP_REMOVED lines=9> */
.L_x_807:
[----:B------:R-:W-:Y:S05]  /*8f20*/  BSYNC.RECONVERGENT B2 ;  /* 0x0000000000027941 */ /* 0x000fea0003800200 */
.L_x_806:
[----:B------:R-:W0:Y:S01]  /*8f30*/  LDCU UR5, c[0x0][0x3b4] ;  /* 0x00007680ff0577ac */ /* 0x000e220008000800 */
[----:B------:R-:W-:Y:S01]  /*8f40*/  DSETP.NEU.AND P0, PT, |R12|, +INF , PT ;  /* 0x7ff000000c00742a */ /* 0x000fe20003f0d200 */
[----:B------:R-:W-:Y:S01]  /*8f50*/  BSSY.RECONVERGENT B3, `(.L_x_808) ;  /* 0x000001e000037945 */ /* 0x000fe20003800200 */
[----:B0-----:R-:W-:-:S12]  /*8f60*/  UIMAD UR5, UR5, 0x1400, URZ ;  /* 0x00001400050578a4 */ /* 0x001fd8000f8e02ff */
        /* <DEDUP_REMOVED lines=23> */
.L_x_811:
[----:B------:R-:W-:Y:S05]  /*90e0*/  BSYNC.RECONVERGENT B4 ;  /* 0x0000000000047941 */ /* 0x000fea0003800200 */
.L_x_810:
[----:B------:R-:W-:Y:S01]  /*90f0*/  VIADD R0, R11, 0x1 ;  /* 0x000000010b007836 */ /* 0x000fe20000000000 */
[----:B------:R-:W-:Y:S06]  /*9100*/  BRA `(.L_x_812) ;  /* 0x0000000000087947 */ /* 0x000fec0003800000 */
.L_x_809:
[----:B------:R-:W-:Y:S01]  /*9110*/  DMUL R2, RZ, R12 ;  /* 0x0000000cff027228 */ /* 0x000fe20000000000 */
[----:B------:R-:W-:-:S10]  /*9120*/  IMAD.MOV.U32 R0, RZ, RZ, 0x1 ;  /* 0x00000001ff007424 */ /* 0x000fd400078e00ff */
.L_x_812:
[----:B------:R-:W-:Y:S05]  /*9130*/  BSYNC.RECONVERGENT B3 ;  /* 0x0000000000037941 */ /* 0x000fea0003800200 */
.L_x_808:
        /* <DEDUP_REMOVED lines=13> */
[----:B------:R-:W-:-:S03]  /*9210*/  DMUL R4, R2, R2 ;  /* 0x0000000202047228 */ /* 0x000fc60000000000 */
[----:B------:R-:W-:Y:S02]  /*9220*/  FSEL R8, R8, -8.06006814911005101289e+34, !P0 ;  /* 0xf9785eba08087808 */ /* 0x000fe40004000000 */
[----:B------:R-:W-:Y:S01]  /*9230*/  FSEL R9, -R9, 0.11223486810922622681, !P0 ;  /* 0x3de5db6509097808 */ /* 0x000fe20004000100 */
[----:B------:R-:W-:-:S08]  /*9240*/  DADD R38, R38, R40 ;  /* 0x0000000026267229 */ /* 0x000fd00000000028 */
        /* <DEDUP_REMOVED lines=18> */
[----:B------:R-:W-:-:S04]  /*9370*/  ISETP.GE.U32.AND P0, PT, R10, UR5, PT ;  /* 0x000000050a007c0c */ /* 0x000fc8000bf06070 */
[----:B------:R-:W-:-:S09]  /*9380*/  DFMA R6, R6, R2, R20 ;  /* 0x000000020606722b */ /* 0x000fd20000000014 */
[----:B------:R-:W-:Y:S05]  /*9390*/  @!P0 BRA `(.L_x_813) ;  /* 0x0000007400cc8947 */ /* 0x000fea0003800000 */
[----:B------:R-:W0:Y:S01]  /*93a0*/  S2R R11, SR_CTAID.X ;  /* 0x00000000000b7919 */ /* 0x000e220000002500 */
[----:B------:R-:W1:Y:S01]  /*93b0*/  LDCU.64 UR8, c[0x0][0x3b0] ;  /* 0x00007600ff0877ac */ /* 0x000e620008000a00 */
[----:B------:R-:W2:Y:S01]  /*93c0*/  S2R R24, SR_TID.X ;  /* 0x0000000000187919 */ /* 0x000ea20000002100 */
[----:B------:R-:W3:Y:S01]  /*93d0*/  LDCU.64 UR12, c[0x0][0x3c8] ;  /* 0x00007900ff0c77ac */ /* 0x000ee20008000a00 */
[----:B------:R-:W4:Y:S01]  /*93e0*/  LDCU UR6, c[0x0][0x3b0] ;  /* 0x00007600ff0677ac */ /* 0x000f220008000800 */
[----:B------:R-:W0:Y:S01]  /*93f0*/  LDCU.64 UR14, c[0x4][0x160] ;  /* 0x01002c00ff0e77ac */ /* 0x000e220008000a00 */
[----:B-1----:R-:W-:Y:S01]  /*9400*/  UIADD3 UR7, UPT, UPT, UR8, -0x1400, URZ ;  /* 0xffffec0008077890 */ /* 0x002fe2000fffe0ff */
[----:B0-----:R-:W-:-:S04]  /*9410*/  VIADD R9, R11, UR9 ;  /* 0x000000090b097c36 */ /* 0x001fc80008000000 */
[----:B------:R-:W-:Y:S02]  /*9420*/  IMAD R9, R9, 0x1400, RZ ;  /* 0x0000140009097824 */ /* 0x000fe400078e02ff */
[----:B--2---:R-:W-:-:S03]  /*9430*/  VIADD R10, R24, UR5 ;  /* 0x00000005180a7c36 */ /* 0x004fc60008000000 */
[----:B------:R-:W-:Y:S01]  /*9440*/  ISETP.GT.U32.AND P0, PT, R9, UR7, PT ;  /* 0x0000000709007c0c */ /* 0x000fe2000bf04070 */
[----:B------:R-:W-:-:S12]  /*9450*/  IMAD R10, R11, 0x1400, R10 ;  /* 0x000014000b0a7824 */ /* 0x000fd800078e020a */
[----:B---34-:R-:W-:Y:S05]  /*9460*/  @P0 BRA `(.L_x_814) ;  /* 0x0000006800180947 */ /* 0x018fea0003800000 */
.L_x_909:
[----:B------:R-:W0:Y:S01]  /*9470*/  S2R R0, SR_TID.X ;  /* 0x0000000000007919 */ /* 0x000e220000002100 */
[----:B------:R-:W1:Y:S08]  /*9480*/  LDC.64 R4, c[0x0][0x380] ;  /* 0x0000e000ff047b82 */ /* 0x000e700000000a00 */
[----:B------:R-:W2:Y:S01]  /*9490*/  LDC.64 R2, c[0x0][0x388] ;  /* 0x0000e200ff027b82 */ /* 0x000ea20000000a00 */
[----:B0-----:R-:W-:-:S04]  /*94a0*/  IMAD.IADD R11, R0, 0x1, R9 ;  /* 0x00000001000b7824 */ /* 0x001fc800078e0209 */
[----:B-1----:R-:W-:-:S05]  /*94b0*/  IMAD.WIDE.U32 R4, R11, 0x4, R4 ;  /* 0x000000040b047825 */ /* 0x002fca00078e0004 */
[----:B------:R-:W3:Y:S01]  /*94c0*/  LDG.E R0, desc[UR10][R4.64] ;  /* 0x0000000a04007981 */ /* 0x000ee2000c1e1900 */
[----:B--2---:R-:W-:-:S05]  /*94d0*/  IMAD.WIDE.U32 R2, R11, 0x4, R2 ;  /* 0x000000040b027825 */ /* 0x004fca00078e0002 */
        /* <DEDUP_REMOVED lines=30> */
.L_x_816:
[----:B------:R-:W-:Y:S05]  /*96c0*/  BSYNC.RECONVERGENT B3 ;  /* 0x0000000000037941 */ /* 0x000fea0003800200 */
.L_x_815:
        /* <DEDUP_REMOVED lines=31> */
[----:B------:R-:W-:Y:S01]  /*98c0*/  FSEL R14, R12, R22, !P0 ;  /* 0x000000160c0e7208 */ /* 0x000fe20004000000 */
[----:B------:R-:W-:Y:S01]  /*98d0*/  IMAD.MOV.U32 R22, RZ, RZ, 0x1 ;  /* 0x00000001ff167424 */ /* 0x000fe200078e00ff */
[----:B------:R-:W-:Y:S02]  /*98e0*/  FSEL R15, R13, R23, !P0 ;  /* 0x000000170d0f7208 */ /* 0x000fe40004000000 */
[----:B------:R-:W-:Y:S01]  /*98f0*/  LOP3.LUT P0, RZ, R11, 0x2, RZ, 0xc0, !PT ;  /* 0x000000020bff7812 */ /* 0x000fe2000780c0ff */
[----:B------:R-:W1:Y:S03]  /*9900*/  MUFU.RCP64H R23, 40 ;  /* 0x4044000000177908 */ /* 0x000e660000001800 */
[----:B------:R-:W-:-:S10]  /*9910*/  DADD R12, RZ, -R14 ;  /* 0x00000000ff0c7229 */ /* 0x000fd4000000080e */
[----:B------:R-:W-:Y:S02]  /*9920*/  FSEL R14, R14, R12, !P0 ;  /* 0x0000000c0e0e7208 */ /* 0x000fe40004000000 */
[----:B------:R-:W-:Y:S01]  /*9930*/  FSEL R15, R15, R13, !P0 ;  /* 0x0000000d0f0f7208 */ /* 0x000fe20004000000 */
[----:B-1----:R-:W-:-:S03]  /*9940*/  DFMA R28, R22, -R24, 1 ;  /* 0x3ff00000161c742b */ /* 0x002fc60000000818 */
[----:B------:R-:W-:Y:S02]  /*9950*/  FSETP.GEU.AND P2, PT, |R15|, 4.1917929649353027344, PT ;  /* 0x4086232b0f00780b */ /* 0x000fe40003f4e200 */
[----:B------:R-:W-:-:S03]  /*9960*/  DFMA R16, R14, R16, 6.75539944105574400000e+15 ;  /* 0x433800000e10742b */ /* 0x000fc60000000010 */
[----:B------:R-:W-:-:S05]  /*9970*/  DFMA R28, R28, R28, R28 ;  /* 0x0000001c1c1c722b */ /* 0x000fca000000001c */
[----:B------:R-:W-:-:S03]  /*9980*/  DADD R18, R16, -6.75539944105574400000e+15 ;  /* 0xc338000010127429 */ /* 0x000fc60000000000 */
[----:B------:R-:W-:-:S05]  /*9990*/  DFMA R28, R22, R28, R22 ;  /* 0x0000001c161c722b */ /* 0x000fca0000000016 */
[----:B------:R-:W-:Y:S01]  /*99a0*/  DFMA R12, R18, -UR8, R14 ;  /* 0x80000008120c7c2b */ /* 0x000fe2000800000e */
[----:B------:R-:W-:Y:S01]  /*99b0*/  UMOV UR8, 0x3b39803f ;  /* 0x3b39803f00087882 */ /* 0x000fe20000000000 */
[----:B------:R-:W-:Y:S01]  /*99c0*/  UMOV UR9, 0x3c7abc9e ;  /* 0x3c7abc9e00097882 */ /* 0x000fe20000000000 */
[----:B------:R-:W-:-:S05]  /*99d0*/  DFMA R24, R28, -R24, 1 ;  /* 0x3ff000001c18742b */ /* 0x000fca0000000818 */
        /* <DEDUP_REMOVED lines=8> */
[----:B------:R-:W-:Y:S01]  /*9a60*/  UMOV UR9, 0x3ec71dee ;  /* 0x3ec71dee00097882 */ /* 0x000fe20000000000 */
[----:B------:R-:W-:-:S05]  /*9a70*/  DMUL R24, R30, R20 ;  /* 0x000000141e187228 */ /* 0x000fca0000000000 */
[----:B------:R-:W-:Y:S01]  /*9a80*/  DFMA R12, R18, R12, UR8 ;  /* 0x00000008120c7e2b */ /* 0x000fe2000800000c */
[----:B------:R-:W-:Y:S01]  /*9a90*/  UMOV UR8, 0x7c89eb71 ;  /* 0x7c89eb7100087882 */ /* 0x000fe20000000000 */
[----:B------:R-:W-:Y:S01]  /*9aa0*/  UMOV UR9, 0x3efa0199 ;  /* 0x3efa019900097882 */ /* 0x000fe20000000000 */
[----:B------:R-:W-:-:S05]  /*9ab0*/  DFMA R28, R24, -40, R20 ;  /* 0xc0440000181c782b */ /* 0x000fca0000000014 */
        /* <DEDUP_REMOVED lines=40> */
.L_x_818:
[----:B------:R-:W-:Y:S05]  /*9d40*/  BSYNC.RECONVERGENT B1 ;  /* 0x0000000000017941 */ /* 0x000fea0003800200 */
.L_x_817:
        /* <DEDUP_REMOVED lines=9> */
.L_x_820:
[----:B------:R-:W-:Y:S05]  /*9de0*/  BSYNC.RECONVERGENT B2 ;  /* 0x0000000000027941 */ /* 0x000fea0003800200 */
.L_x_819:
        /* <DEDUP_REMOVED lines=27> */
.L_x_824:
[----:B------:R-:W-:Y:S05]  /*9fa0*/  BSYNC.RECONVERGENT B4 ;  /* 0x0000000000047941 */ /* 0x000fea0003800200 */
.L_x_823:
[----:B------:R-:W-:-:S07]  /*9fb0*/  VIADD R0, R11, 0x1 ;  /* 0x000000010b007836 */ /* 0x000fce0000000000 */
.L_x_822:
[----:B------:R-:W-:Y:S05]  /*9fc0*/  BSYNC.RECONVERGENT B3 ;  /* 0x0000000000037941 */ /* 0x000fea0003800200 */
.L_x_821:
[----:B------:R-:W-:Y:S01]  /*9fd0*/  IMAD.SHL.U32 R8, R0, 0x40, RZ ;  /* 0x0000004000087824 */ /* 0x000fe200078e00ff */
[----:B------:R0:W5:Y:S04]  /*9fe0*/  LDG.E R26, desc[UR10][R2.64+0xa00] ;  /* 0x000a000a021a7981 */ /* 0x000168000c1e1900 */
[----:B------:R-:W-:-:S04]  /*9ff0*/  LOP3.LUT R8, R8, 0x40, RZ, 0xc0, !PT ;  /* 0x0000004008087812 */ /* 0x000fc800078ec0ff */
[----:B------:R-:W-:Y:S02]  /*a000*/  IADD3 R32, P0, PT, R8, UR14, RZ ;  /* 0x0000000e08207c10 */ /* 0x000fe4000ff1e0ff */
[----:B------:R-:W2:Y:S03]  /*a010*/  LDG.E R8, desc[UR10][R4.64+0xa00] ;  /* 0x000a000a04087981 */ /* 0x000ea6000c1e1900 */
        /* <DEDUP_REMOVED lines=54> */
.L_x_826:
[----:B------:R-:W-:Y:S01]  /*a380*/  DMUL R22, RZ, R20 ;  /* 0x00000014ff167228 */ /* 0x000fe20000000000 */
[----:B------:R-:W-:-:S10]  /*a390*/  IMAD.MOV.U32 R11, RZ, RZ, RZ ;  /* 0x000000ffff0b7224 */ /* 0x000fd400078e00ff */
.L_x_827:
[----:B------:R-:W-:Y:S05]  /*a3a0*/  BSYNC.RECONVERGENT B3 ;  /* 0x0000000000037941 */ /* 0x000fea0003800200 */
.L_x_825:
        /* <DEDUP_REMOVED lines=28> */
[----:B------:R-:W-:-:S10]  /*a570*/  DFMA R12, R24, R12, 1 ;  /* 0x3ff00000180c742b */ /* 0x000fd4000000000c */
[----:B------:R-:W-:Y:S01]  /*a580*/  FSEL R14, R12, R22, !P0 ;  /* 0x000000160c0e7208 */ /* 0x000fe20004000000 */
[----:B------:R-:W-:Y:S01]  /*a590*/  IMAD.MOV.U32 R22, RZ, RZ, -0x35dec16 ;  /* 0xfca213eaff167424 */ /* 0x000fe200078e00ff */
[----:B------:R-:W-:Y:S01]  /*a5a0*/  FSEL R15, R13, R23, !P0 ;  /* 0x000000170d0f7208 */ /* 0x000fe20004000000 */
[----:B------:R-:W-:Y:S01]  /*a5b0*/  IMAD.MOV.U32 R23, RZ, RZ, 0x3e928af3 ;  /* 0x3e928af3ff177424 */ /* 0x000fe200078e00ff */
        /* <DEDUP_REMOVED lines=70> */
.L_x_829:
[----:B------:R-:W-:Y:S05]  /*aa20*/  BSYNC.RECONVERGENT B1 ;  /* 0x0000000000017941 */ /* 0x000fea0003800200 */
.L_x_828:
        /* <DEDUP_REMOVED lines=9> */
.L_x_831:
[----:B------:R-:W-:Y:S05]  /*aac0*/  BSYNC.RECONVERGENT B2 ;  /* 0x0000000000027941 */ /* 0x000fea0003800200 */
.L_x_830:
        /* <DEDUP_REMOVED lines=25> */
.L_x_835:
[----:B------:R-:W-:Y:S05]  /*ac60*/  BSYNC.RECONVERGENT B4 ;  /* 0x0000000000047941 */ /* 0x000fea0003800200 */
.L_x_834:
[----:B------:R-:W-:Y:S01]  /*ac70*/  VIADD R0, R11, 0x1 ;  /* 0x000000010b007836 */ /* 0x000fe20000000000 */
[----:B------:R-:W-:Y:S06]  /*ac80*/  BRA `(.L_x_836) ;  /* 0x0000000000087947 */ /* 0x000fec0003800000 */
.L_x_833:
[----:B------:R-:W-:Y:S01]  /*ac90*/  DMUL R24, RZ, R12 ;  /* 0x0000000cff187228 */ /* 0x000fe20000000000 */
[----:B------:R-:W-:-:S10]  /*aca0*/  IMAD.MOV.U32 R0, RZ, RZ, 0x1 ;  /* 0x00000001ff007424 */ /* 0x000fd400078e00ff */
.L_x_836:
[----:B------:R-:W-:Y:S05]  /*acb0*/  BSYNC.RECONVERGENT B3 ;  /* 0x0000000000037941 */ /* 0x000fea0003800200 */
.L_x_832:
        /* <DEDUP_REMOVED lines=59> */
.L_x_838:
[----:B------:R-:W-:Y:S01]  /*b070*/  DMUL R22, RZ, R20 ;  /* 0x00000014ff167228 */ /* 0x000fe20000000000 */
[----:B------:R-:W-:-:S10]  /*b080*/  IMAD.MOV.U32 R11, RZ, RZ, RZ ;  /* 0x000000ffff0b7224 */ /* 0x000fd400078e00ff */
.L_x_839:
[----:B------:R-:W-:Y:S05]  /*b090*/  BSYNC.RECONVERGENT B3 ;  /* 0x0000000000037941 */ /* 0x000fea0003800200 */
.L_x_837:
        /* <DEDUP_REMOVED lines=102> */
.L_x_841:
[----:B------:R-:W-:Y:S05]  /*b700*/  BSYNC.RECONVERGENT B1 ;  /* 0x0000000000017941 */ /* 0x000fea0003800200 */
.L_x_840:
        /* <DEDUP_REMOVED lines=9> */
.L_x_843:
[----:B------:R-:W-:Y:S05]  /*b7a0*/  BSYNC.RECONVERGENT B2 ;  /* 0x0000000000027941 */ /* 0x000fea0003800200 */
.L_x_842:
        /* <DEDUP_REMOVED lines=25> */
.L_x_847:
[----:B------:R-:W-:Y:S05]  /*b940*/  BSYNC.RECONVERGENT B4 ;  /* 0x0000000000047941 */ /* 0x000fea0003800200 */
.L_x_846:
[----:B------:R-:W-:Y:S01]  /*b950*/  VIADD R0, R11, 0x1 ;  /* 0x000000010b007836 */ /* 0x000fe20000000000 */
[----:B------:R-:W-:Y:S06]  /*b960*/  BRA `(.L_x_848) ;  /* 0x0000000000087947 */ /* 0x000fec0003800000 */
.L_x_845:
[----:B------:R-:W-:Y:S01]  /*b970*/  DMUL R24, RZ, R12 ;  /* 0x0000000cff187228 */ /* 0x000fe20000000000 */
[----:B------:R-:W-:-:S10]  /*b980*/  IMAD.MOV.U32 R0, RZ, RZ, 0x1 ;  /* 0x00000001ff007424 */ /* 0x000fd400078e00ff */
.L_x_848:
[----:B------:R-:W-:Y:S05]  /*b990*/  BSYNC.RECONVERGENT B3 ;  /* 0x0000000000037941 */ /* 0x000fea0003800200 */
.L_x_844:
        /* <DEDUP_REMOVED lines=59> */
.L_x_850:
[----:B------:R-:W-:Y:S01]  /*bd50*/  DMUL R22, RZ, R20 ;  /* 0x00000014ff167228 */ /* 0x000fe20000000000 */
[----:B------:R-:W-:-:S10]  /*bd60*/  IMAD.MOV.U32 R11, RZ, RZ, RZ ;  /* 0x000000ffff0b7224 */ /* 0x000fd400078e00ff */
.L_x_851:
[----:B------:R-:W-:Y:S05]  /*bd70*/  BSYNC.RECONVERGENT B3 ;  /* 0x0000000000037941 */ /* 0x000fea0003800200 */
.L_x_849:
        /* <DEDUP_REMOVED lines=102> */
.L_x_853:
[----:B------:R-:W-:Y:S05]  /*c3e0*/  BSYNC.RECONVERGENT B1 ;  /* 0x0000000000017941 */ /* 0x000fea0003800200 */
.L_x_852:
        /* <DEDUP_REMOVED lines=9> */
.L_x_855:
[----:B------:R-:W-:Y:S05]  /*c480*/  BSYNC.RECONVERGENT B2 ;  /* 0x0000000000027941 */ /* 0x000fea0003800200 */
.L_x_854:
        /* <DEDUP_REMOVED lines=25> */
.L_x_859:
[----:B------:R-:W-:Y:S05]  /*c620*/  BSYNC.RECONVERGENT B4 ;  /* 0x0000000000047941 */ /* 0x000fea0003800200 */
.L_x_858:
[----:B------:R-:W-:Y:S01]  /*c630*/  VIADD R0, R11, 0x1 ;  /* 0x000000010b007836 */ /* 0x000fe20000000000 */
[----:B------:R-:W-:Y:S06]  /*c640*/  BRA `(.L_x_860) ;  /* 0x0000000000087947 */ /* 0x000fec0003800000 */
.L_x_857:
[----:B------:R-:W-:Y:S01]  /*c650*/  DMUL R24, RZ, R12 ;  /* 0x0000000cff187228 */ /* 0x000fe20000000000 */
[----:B------:R-:W-:-:S10]  /*c660*/  IMAD.MOV.U32 R0, RZ, RZ, 0x1 ;  /* 0x00000001ff007424 */ /* 0x000fd400078e00ff */
.L_x_860:
[----:B------:R-:W-:Y:S05]  /*c670*/  BSYNC.RECONVERGENT B3 ;  /* 0x0000000000037941 */ /* 0x000fea0003800200 */
.L_x_856:
        /* <DEDUP_REMOVED lines=59> */
.L_x_862:
[----:B------:R-:W-:Y:S01]  /*ca30*/  DMUL R22, RZ, R20 ;  /* 0x00000014ff167228 */ /* 0x000fe20000000000 */
[----:B------:R-:W-:-:S10]  /*ca40*/  IMAD.MOV.U32 R11, RZ, RZ, RZ ;  /* 0x000000ffff0b7224 */ /* 0x000fd400078e00ff */
.L_x_863:
[----:B------:R-:W-:Y:S05]  /*ca50*/  BSYNC.RECONVERGENT B3 ;  /* 0x0000000000037941 */ /* 0x000fea0003800200 */
.L_x_861:
        /* <DEDUP_REMOVED lines=30> */
[----:B------:R-:W-:Y:S01]  /*cc40*/  IMAD.MOV.U32 R22, RZ, RZ, 0x1 ;  /* 0x00000001ff167424 */ /* 0x000fe200078e00ff */
[----:B------:R-:W-:Y:S02]  /*cc50*/  FSEL R15, R13, R23, !P0 ;  /* 0x000000170d0f7208 */ /* 0x000fe40004000000 */
[----:B------:R-:W-:Y:S01]  /*cc60*/  LOP3.LUT P0, RZ, R11, 0x2, RZ, 0xc0, !PT ;  /* 0x000000020bff7812 */ /* 0x000fe2000780c0ff */
[----:B------:R-:W1:Y:S03]  /*cc70*/  MUFU.RCP64H R23, 40 ;  /* 0x4044000000177908 */ /* 0x000e660000001800 */
        /* <DEDUP_REMOVED lines=47> */
[----:B------:R-:W-:-:S08]  /*cf70*/  DFMA R28, R22, -40, R20 ;  /* 0xc0440000161c782b */ /* 0x000fd00000000014 */
[----:B------:R-:W-:Y:S02]  /*cf80*/  DFMA R12, R12, R28, R22 ;  /* 0x0000001c0c0c722b */ /* 0x000fe40000000016 */
[----:B------:R-:W-:-:S08]  /*cf90*/  DFMA R22, R18, R24, 1 ;  /* 0x3ff000001216742b */ /* 0x000fd00000000018 */
[----:B------:R-:W-:Y:S01]  /*cfa0*/  DFMA R22, R18, R22, 1 ;  /* 0x3ff000001216742b */ /* 0x000fe20000000016 */
[----:B------:R-:W-:-:S05]  /*cfb0*/  FFMA R0, RZ, 3.0625, R13 ;  /* 0x40440000ff007823 */ /* 0x000fca000000000d */
[----:B------:R-:W-:-:S04]  /*cfc0*/  FSETP.GT.AND P0, PT, |R0|, 1.469367938527859385e-39, PT ;  /* 0x001000000000780b */ /* 0x000fc80003f04200 */
[----:B------:R-:W-:Y:S02]  /*cfd0*/  IMAD R19, R16, 0x100000, R23 ;  /* 0x0010000010137824 */ /* 0x000fe400078e0217 */
[----:B------:R-:W-:Y:S01]  /*cfe0*/  IMAD.MOV.U32 R18, RZ, RZ, R22 ;  /* 0x000000ffff127224 */ /* 0x000fe200078e0016 */
[----:B0-----:R-:W-:Y:S06]  /*cff0*/  @!P2 BRA `(.L_x_865) ;  /* 0x000000000030a947 */ /* 0x001fec0003800000 */
        /* <DEDUP_REMOVED lines=12> */
.L_x_865:
[----:B------:R-:W-:Y:S05]  /*d0c0*/  BSYNC.RECONVERGENT B1 ;  /* 0x0000000000017941 */ /* 0x000fea0003800200 */
.L_x_864:
        /* <DEDUP_REMOVED lines=9> */
.L_x_867:
[----:B------:R-:W-:Y:S05]  /*d160*/  BSYNC.RECONVERGENT B2 ;  /* 0x0000000000027941 */ /* 0x000fea0003800200 */
.L_x_866:
        /* <DEDUP_REMOVED lines=25> */
.L_x_871:
[----:B------:R-:W-:Y:S05]  /*d300*/  BSYNC.RECONVERGENT B4 ;  /* 0x0000000000047941 */ /* 0x000fea0003800200 */
.L_x_870:
[----:B------:R-:W-:Y:S01]  /*d310*/  VIADD R0, R11, 0x1 ;  /* 0x000000010b007836 */ /* 0x000fe20000000000 */
[----:B------:R-:W-:Y:S06]  /*d320*/  BRA `(.L_x_872) ;  /* 0x0000000000087947 */ /* 0x000fec0003800000 */
.L_x_869:
[----:B------:R-:W-:Y:S01]  /*d330*/  DMUL R24, RZ, R12 ;  /* 0x0000000cff187228 */ /* 0x000fe20000000000 */
[----:B------:R-:W-:-:S10]  /*d340*/  IMAD.MOV.U32 R0, RZ, RZ, 0x1 ;  /* 0x00000001ff007424 */ /* 0x000fd400078e00ff */
.L_x_872:
[----:B------:R-:W-:Y:S05]  /*d350*/  BSYNC.RECONVERGENT B3 ;  /* 0x0000000000037941 */ /* 0x000fea0003800200 */
.L_x_868:
        /* <DEDUP_REMOVED lines=59> */
.L_x_874:
[----:B------:R-:W-:Y:S01]  /*d710*/  DMUL R22, RZ, R20 ;  /* 0x00000014ff167228 */ /* 0x000fe20000000000 */
[----:B------:R-:W-:-:S10]  /*d720*/  IMAD.MOV.U32 R11, RZ, RZ, RZ ;  /* 0x000000ffff0b7224 */ /* 0x000fd400078e00ff */
.L_x_875:
[----:B------:R-:W-:Y:S05]  /*d730*/  BSYNC.RECONVERGENT B3 ;  /* 0x0000000000037941 */ /* 0x000fea0003800200 */
.L_x_873:
        /* <DEDUP_REMOVED lines=32> */
[----:B------:R-:W0:Y:S03]  /*d940*/  MUFU.RCP64H R23, 40 ;  /* 0x4044000000177908 */ /* 0x000e260000001800 */
        /* <DEDUP_REMOVED lines=69> */
.L_x_877:
[----:B------:R-:W-:Y:S05]  /*dda0*/  BSYNC.RECONVERGENT B1 ;  /* 0x0000000000017941 */ /* 0x000fea0003800200 */
.L_x_876:
        /* <DEDUP_REMOVED lines=9> */
.L_x_879:
[----:B------:R-:W-:Y:S05]  /*de40*/  BSYNC.RECONVERGENT B2 ;  /* 0x0000000000027941 */ /* 0x000fea0003800200 */
.L_x_878:
        /* <DEDUP_REMOVED lines=25> */
.L_x_883:
[----:B------:R-:W-:Y:S05]  /*dfe0*/  BSYNC.RECONVERGENT B4 ;  /* 0x0000000000047941 */ /* 0x000fea0003800200 */
.L_x_882:
[----:B------:R-:W-:Y:S01]  /*dff0*/  VIADD R0, R11, 0x1 ;  /* 0x000000010b007836 */ /* 0x000fe20000000000 */
[----:B------:R-:W-:Y:S06]  /*e000*/  BRA `(.L_x_884) ;  /* 0x0000000000087947 */ /* 0x000fec0003800000 */
.L_x_881:
[----:B------:R-:W-:Y:S01]  /*e010*/  DMUL R24, RZ, R12 ;  /* 0x0000000cff187228 */ /* 0x000fe20000000000 */
[----:B------:R-:W-:-:S10]  /*e020*/  IMAD.MOV.U32 R0, RZ, RZ, 0x1 ;  /* 0x00000001ff007424 */ /* 0x000fd400078e00ff */
.L_x_884:
[----:B------:R-:W-:Y:S05]  /*e030*/  BSYNC.RECONVERGENT B3 ;  /* 0x0000000000037941 */ /* 0x000fea0003800200 */
.L_x_880:
        /* <DEDUP_REMOVED lines=13> */
[----:B------:R-:W-:Y:S02]  /*e110*/  FSEL R29, -R8, 0.11223486810922622681, !P0 ;  /* 0x3de5db65081d7808 */ /* 0x000fe40004000100 */
[----:B------:R-:W4:Y:S04]  /*e120*/  LDG.E R8, desc[UR10][R4.64+0x3c00] ;  /* 0x003c000a04087981 */ /* 0x000f28000c1e1900 */
[C---:B--2---:R-:W-:Y:S01]  /*e130*/  DFMA R12, R30.reuse, R28, R12 ;  /* 0x0000001c1e0c722b */ /* 0x044fe2000000000c */
[----:B------:R0:W5:Y:S07]  /*e140*/  LDG.E R28, desc[UR10][R2.64+0x3c00] ;  /* 0x003c000a021c7981 */ /* 0x00016e000c1e1900 */
[----:B------:R-:W-:-:S08]  /*e150*/  DFMA R12, R30, R12, R14 ;  /* 0x0000000c1e0c722b */ /* 0x000fd0000000000e */
[----:B---3--:R-:W-:-:S08]  /*e160*/  DFMA R12, R30, R12, R16 ;  /* 0x0000000c1e0c722b */ /* 0x008fd00000000010 */
[----:B------:R-:W-:-:S08]  /*e170*/  DFMA R12, R30, R12, R18 ;  /* 0x0000000c1e0c722b */ /* 0x000fd00000000012 */
[----:B----4-:R-:W-:-:S08]  /*e180*/  DFMA R12, R30, R12, R20 ;  /* 0x0000000c1e0c722b */ /* 0x010fd00000000014 */
        /* <DEDUP_REMOVED lines=11> */
[----:B------:R-:W-:Y:S01]  /*e240*/  DSETP.NEU.AND P0, PT, |R20|, +INF , PT ;  /* 0x7ff000001400742a */ /* 0x000fe20003f0d200 */
[----:B------:R-:W-:Y:S04]  /*e250*/  BSSY.RECONVERGENT B3, `(.L_x_885) ;  /* 0x000001c000037945 */ /* 0x000fe80003800200 */
        /* <DEDUP_REMOVED lines=25> */
.L_x_886:
[----:B------:R-:W-:Y:S01]  /*e3f0*/  DMUL R22, RZ, R20 ;  /* 0x00000014ff167228 */ /* 0x000fe20000000000 */
[----:B------:R-:W-:-:S10]  /*e400*/  IMAD.MOV.U32 R11, RZ, RZ, RZ ;  /* 0x000000ffff0b7224 */ /* 0x000fd400078e00ff */
.L_x_887:
[----:B------:R-:W-:Y:S05]  /*e410*/  BSYNC.RECONVERGENT B3 ;  /* 0x0000000000037941 */ /* 0x000fea0003800200 */
.L_x_885:
        /* <DEDUP_REMOVED lines=30> */
[----:B------:R-:W-:Y:S01]  /*e600*/  FSEL R14, R12, R22, !P0 ;  /* 0x000000160c0e7208 */ /* 0x000fe20004000000 */
[----:B------:R-:W-:Y:S01]  /*e610*/  IMAD.MOV.U32 R22, RZ, RZ, 0x0 ;  /* 0x00000000ff167424 */ /* 0x000fe200078e00ff */
[----:B------:R-:W-:Y:S01]  /*e620*/  FSEL R15, R13, R23, !P0 ;  /* 0x000000170d0f7208 */ /* 0x000fe20004000000 */
[----:B------:R-:W-:Y:S01]  /*e630*/  IMAD.MOV.U32 R23, RZ, RZ, 0x40440000 ;  /* 0x40440000ff177424 */ /* 0x000fe200078e00ff */
[----:B------:R-:W-:-:S04]  /*e640*/  LOP3.LUT P0, RZ, R11, 0x2, RZ, 0xc0, !PT ;  /* 0x000000020bff7812 */ /* 0x000fc8000780c0ff */
[----:B------:R-:W-:Y:S02]  /*e650*/  DADD R12, RZ, -R14 ;  /* 0x00000000ff0c7229 */ /* 0x000fe4000000080e */
[----:B0-----:R-:W-:-:S08]  /*e660*/  DFMA R26, R24, -R22, 1 ;  /* 0x3ff00000181a742b */ /* 0x001fd00000000816 */
[----:B------:R-:W-:Y:S01]  /*e670*/  FSEL R14, R14, R12, !P0 ;  /* 0x0000000c0e0e7208 */ /* 0x000fe20004000000 */
[----:B------:R-:W-:Y:S01]  /*e680*/  DFMA R26, R26, R26, R26 ;  /* 0x0000001a1a1a722b */ /* 0x000fe2000000001a */
[----:B------:R-:W-:-:S04]  /*e690*/  FSEL R15, R15, R13, !P0 ;  /* 0x0000000d0f0f7208 */ /* 0x000fc80004000000 */
[----:B------:R-:W-:Y:S02]  /*e6a0*/  FSETP.GEU.AND P2, PT, |R15|, 4.1917929649353027344, PT ;  /* 0x4086232b0f00780b */ /* 0x000fe40003f4e200 */
[----:B------:R-:W-:Y:S02]  /*e6b0*/  DFMA R16, R14, R16, 6.75539944105574400000e+15 ;  /* 0x433800000e10742b */ /* 0x000fe40000000010 */
[----:B------:R-:W-:-:S06]  /*e6c0*/  DFMA R26, R24, R26, R24 ;  /* 0x0000001a181a722b */ /* 0x000fcc0000000018 */
[----:B------:R-:W-:Y:S02]  /*e6d0*/  DADD R18, R16, -6.75539944105574400000e+15 ;  /* 0xc338000010127429 */ /* 0x000fe40000000000 */
[----:B------:R-:W-:-:S06]  /*e6e0*/  DFMA R22, R26, -R22, 1 ;  /* 0x3ff000001a16742b */ /* 0x000fcc0000000816 */
        /* <DEDUP_REMOVED lines=57> */
.L_x_889:
[----:B------:R-:W-:Y:S05]  /*ea80*/  BSYNC.RECONVERGENT B1 ;  /* 0x0000000000017941 */ /* 0x000fea0003800200 */
.L_x_888:
        /* <DEDUP_REMOVED lines=9> */
.L_x_891:
[----:B------:R-:W-:Y:S05]  /*eb20*/  BSYNC.RECONVERGENT B2 ;  /* 0x0000000000027941 */ /* 0x000fea0003800200 */
.L_x_890:
        /* <DEDUP_REMOVED lines=25> */
.L_x_895:
[----:B------:R-:W-:Y:S05]  /*ecc0*/  BSYNC.RECONVERGENT B4 ;  /* 0x0000000000047941 */ /* 0x000fea0003800200 */
.L_x_894:
[----:B------:R-:W-:Y:S01]  /*ecd0*/  VIADD R0, R11, 0x1 ;  /* 0x000000010b007836 */ /* 0x000fe20000000000 */
[----:B------:R-:W-:Y:S06]  /*ece0*/  BRA `(.L_x_896) ;  /* 0x0000000000087947 */ /* 0x000fec0003800000 */
.L_x_893:
[----:B------:R-:W-:Y:S01]  /*ecf0*/  DMUL R24, RZ, R12 ;  /* 0x0000000cff187228 */ /* 0x000fe20000000000 */
[----:B------:R-:W-:-:S10]  /*ed00*/  IMAD.MOV.U32 R0, RZ, RZ, 0x1 ;  /* 0x00000001ff007424 */ /* 0x000fd400078e00ff */
.L_x_896:
[----:B------:R-:W-:Y:S05]  /*ed10*/  BSYNC.RECONVERGENT B3 ;  /* 0x0000000000037941 */ /* 0x000fea0003800200 */
.L_x_892:
[----:B------:R-:W-:Y:S02]  /*ed20*/  IMAD.SHL.U32 R8, R0, 0x40, RZ ;  /* 0x0000004000087824 */ /* 0x000fe400078e00ff */
[----:B------:R-:W-:Y:S01]  /*ed30*/  IMAD.MOV.U32 R22, RZ, RZ, 0x20fd8164 ;  /* 0x20fd8164ff167424 */ /* 0x000fe200078e00ff */
[----:B------:R-:W-:Y:S01]  /*ed40*/  DMUL R28, R24, R24 ;  /* 0x00000018181c7228 */ /* 0x000fe20000000000 */
[----:B------:R-:W2:Y:S01]  /*ed50*/  LDG.E R5, desc[UR10][R4.64+0x4600] ;  /* 0x0046000a04057981 */ /* 0x000ea2000c1e1900 */
[----:B------:R-:W-:-:S04]  /*ed60*/  LOP3.LUT R8, R8, 0x40, RZ, 0xc0, !PT ;  /* 0x0000004008087812 */ /* 0x000fc800078ec0ff */
[----:B------:R-:W-:-:S05]  /*ed70*/  IADD3 R20, P0, PT, R8, UR14, RZ ;  /* 0x0000000e08147c10 */ /* 0x000fca000ff1e0ff */
[----:B------:R-:W-:Y:S01]  /*ed80*/  IMAD.X R21, RZ, RZ, UR15, P0 ;  /* 0x0000000fff157e24 */ /* 0x000fe200080e06ff */
[----:B------:R0:W5:Y:S04]  /*ed90*/  LDG.E R4, desc[UR10][R2.64+0x4600] ;  /* 0x0046000a02047981 */ /* 0x000168000c1e1900 */
[----:B------:R-:W3:Y:S01]  /*eda0*/  LDG.E.128.CONSTANT R12, desc[UR10][R20.64] ;  /* 0x0000000a140c7981 */ /* 0x000ee2000c1e9d00 */
[----:B------:R-:W-:-:S03]  /*edb0*/  LOP3.LUT R8, R0, 0x1, RZ, 0xc0, !PT ;  /* 0x0000000100087812 */ /* 0x000fc600078ec0ff */
[----:B------:R-:W4:Y:S01]  /*edc0*/  LDG.E.128.CONSTANT R16, desc[UR10][R20.64+0x10] ;  /* 0x0000100a14107981 */ /* 0x000f22000c1e9d00 */
[----:B------:R-:W-:Y:S01]  /*edd0*/  ISETP.NE.U32.AND P0, PT, R8, 0x1, PT ;  /* 0x000000010800780c */ /* 0x000fe20003f05070 */
[----:B------:R-:W-:-:S03]  /*ede0*/  IMAD.MOV.U32 R8, RZ, RZ, 0x3da8ff83 ;  /* 0x3da8ff83ff087424 */ /* 0x000fc600078e00ff */
[----:B------:R-:W-:Y:S02]  /*edf0*/  FSEL R22, R22, -8.06006814911005101289e+34, !P0 ;  /* 0xf9785eba16167808 */ /* 0x000fe40004000000 */
[----:B------:R-:W-:-:S06]  /*ee00*/  FSEL R23, -R8, 0.11223486810922622681, !P0 ;  /* 0x3de5db6508177808 */ /* 0x000fcc0004000100 */
[C---:B---3--:R-:W-:Y:S01]  /*ee10*/  DFMA R12, R28.reuse, R22, R12 ;  /* 0x000000161c0c722b */ /* 0x048fe2000000000c */
[----:B------:R-:W3:Y:S07]  /*ee20*/  LDG.E.128.CONSTANT R20, desc[UR10][R20.64+0x20] ;  /* 0x0000200a14147981 */ /* 0x000eee000c1e9d00 */
[----:B------:R-:W-:-:S08]  /*ee30*/  DFMA R12, R28, R12, R14 ;  /* 0x0000000c1c0c722b */ /* 0x000fd0000000000e */
[----:B----4-:R-:W-:-:S08]  /*ee40*/  DFMA R12, R28, R12, R16 ;  /* 0x0000000c1c0c722b */ /* 0x010fd00000000010 */
[----:B------:R-:W-:Y:S01]  /*ee50*/  DFMA R12, R28, R12, R18 ;  /* 0x0000000c1c0c722b */ /* 0x000fe20000000012 */
[----:B--2---:R-:W0:Y:S02]  /*ee60*/  I2F.F64 R14, R5 ;  /* 0x00000005000e7312 */ /* 0x004e240000201c00 */
[----:B0-----:R-:W-:Y:S01]  /*ee70*/  DMUL R2, R14, UR12 ;  /* 0x0000000c0e027c28 */ /* 0x001fe20008000000 */
[----:B------:R-:W-:Y:S04]  /*ee80*/  BSSY.RECONVERGENT B3, `(.L_x_897) ;  /* 0x0000027000037945 */ /* 0x000fe80003800200 */
[----:B---3--:R-:W-:-:S08]  /*ee90*/  DFMA R12, R28, R12, R20 ;  /* 0x0000000c1c0c722b */ /* 0x008fd00000000014 */
        /* <DEDUP_REMOVED lines=35> */
.L_x_898:
[----:B------:R-:W-:Y:S01]  /*f0d0*/  DMUL R22, RZ, R2 ;  /* 0x00000002ff167228 */ /* 0x000fe20000000000 */
[----:B------:R-:W-:-:S10]  /*f0e0*/  IMAD.MOV.U32 R11, RZ, RZ, RZ ;  /* 0x000000ffff0b7224 */ /* 0x000fd400078e00ff */
.L_x_899:
[----:B------:R-:W-:Y:S05]  /*f0f0*/  BSYNC.RECONVERGENT B3 ;  /* 0x0000000000037941 */ /* 0x000fea0003800200 */
.L_x_897:
        /* <DEDUP_REMOVED lines=102> */
.L_x_901:
[----:B------:R-:W-:Y:S05]  /*f760*/  BSYNC.RECONVERGENT B1 ;  /* 0x0000000000017941 */ /* 0x000fea0003800200 */
.L_x_900:
        /* <DEDUP_REMOVED lines=9> */
.L_x_903:
[----:B------:R-:W-:Y:S05]  /*f800*/  BSYNC.RECONVERGENT B2 ;  /* 0x0000000000027941 */ /* 0x000fea0003800200 */
.L_x_902:
        /* <DEDUP_REMOVED lines=25> */
.L_x_907:
[----:B------:R-:W-:Y:S05]  /*f9a0*/  BSYNC.RECONVERGENT B4 ;  /* 0x0000000000047941 */ /* 0x000fea0003800200 */
.L_x_906:
[----:B------:R-:W-:Y:S01]  /*f9b0*/  VIADD R0, R11, 0x1 ;  /* 0x000000010b007836 */ /* 0x000fe20000000000 */
[----:B------:R-:W-:Y:S06]  /*f9c0*/  BRA `(.L_x_908) ;  /* 0x0000000000087947 */ /* 0x000fec0003800000 */
.L_x_905:
[----:B------:R-:W-:Y:S01]  /*f9d0*/  DMUL R2, RZ, R12 ;  /* 0x0000000cff027228 */ /* 0x000fe20000000000 */
[----:B------:R-:W-:-:S10]  /*f9e0*/  IMAD.MOV.U32 R0, RZ, RZ, 0x1 ;  /* 0x00000001ff007424 */ /* 0x000fd400078e00ff */
.L_x_908:
[----:B------:R-:W-:Y:S05]  /*f9f0*/  BSYNC.RECONVERGENT B3 ;  /* 0x0000000000037941 */ /* 0x000fea0003800200 */
.L_x_904:
        /* <DEDUP_REMOVED lines=10> */
[----:B------:R-:W-:Y:S01]  /*faa0*/  UMOV UR8, UR6 ;  /* 0x0000000600087c82 */ /* 0x000fe20008000000 */
[----:B------:R-:W-:Y:S01]  /*fab0*/  ISETP.NE.U32.AND P0, PT, R8, 0x1, PT ;  /* 0x000000010800780c */ /* 0x000fe20003f05070 */
[----:B------:R-:W-:Y:S01]  /*fac0*/  IMAD.MOV.U32 R8, RZ, RZ, 0x3da8ff83 ;  /* 0x3da8ff83ff087424 */ /* 0x000fe200078e00ff */
[----:B------:R-:W-:-:S02]  /*fad0*/  DADD R40, R40, R6 ;  /* 0x0000000028287229 */ /* 0x000fc40000000006 */
[----:B------:R-:W-:Y:S02]  /*fae0*/  FSEL R22, R22, -8.06006814911005101289e+34, !P0 ;  /* 0xf9785eba16167808 */ /* 0x000fe40004000000 */
[----:B------:R-:W-:-:S04]  /*faf0*/  FSEL R23, -R8, 0.11223486810922622681, !P0 ;  /* 0x3de5db6508177808 */ /* 0x000fc80004000100 */
[----:B------:R-:W-:-:S08]  /*fb00*/  DADD R38, R38, R40 ;  /* 0x0000000026267229 */ /* 0x000fd00000000028 */
        /* <DEDUP_REMOVED lines=15> */
[----:B------:R-:W-:Y:S02]  /*fc00*/  LOP3.LUT P0, RZ, R0, 0x2, RZ, 0xc0, !PT ;  /* 0x0000000200ff7812 */ /* 0x000fe4000780c0ff */
[----:B------:R-:W-:Y:S02]  /*fc10*/  IADD3 R0, PT, PT, -R9, UR8, RZ ;  /* 0x0000000809007c10 */ /* 0x000fe4000fffe1ff */
[----:B------:R-:W-:-:S10]  /*fc20*/  DADD R2, RZ, -R6 ;  /* 0x00000000ff027229 */ /* 0x000fd40000000806 */
[----:B------:R-:W-:Y:S02]  /*fc30*/  FSEL R6, R6, R2, !P0 ;  /* 0x0000000206067208 */ /* 0x000fe40004000000 */
[----:B------:R-:W-:Y:S02]  /*fc40*/  FSEL R7, R7, R3, !P0 ;  /* 0x0000000307077208 */ /* 0x000fe40004000000 */
[----:B------:R-:W-:-:S04]  /*fc50*/  ISETP.GE.U32.AND P0, PT, R0, UR5, PT ;  /* 0x0000000500007c0c */ /* 0x000fc8000bf06070 */
[----:B------:R-:W-:-:S09]  /*fc60*/  DFMA R6, R4, R6, R20 ;  /* 0x000000060406722b */ /* 0x000fd20000000014 */
[----:B------:R-:W-:Y:S05]  /*fc70*/  @!P0 BRA `(.L_x_813) ;  /* 0x0000000c00948947 */ /* 0x000fea0003800000 */
[----:B------:R-:W-:Y:S01]  /*fc80*/  UIADD3 UR7, UPT, UPT, UR8, -0x1400, URZ ;  /* 0xffffec0008077890 */ /* 0x000fe2000fffe0ff */
[----:B------:R-:W-:Y:S02]  /*fc90*/  VIADD R9, R9, UR5 ;  /* 0x0000000509097c36 */ /* 0x000fe40008000000 */
[----:B------:R-:W-:-:S03]  /*fca0*/  VIADD R10, R10, UR5 ;  /* 0x000000050a0a7c36 */ /* 0x000fc60008000000 */
[----:B------:R-:W-:-:S13]  /*fcb0*/  ISETP.GT.U32.AND P0, PT, R9, UR7, PT ;  /* 0x0000000709007c0c */ /* 0x000fda000bf04070 */
[----:B------:R-:W-:Y:S05]  /*fcc0*/  @!P0 BRA `(.L_x_909) ;  /* 0xffffff9400e88947 */ /* 0x000fea000383ffff */
.L_x_814:
[----:B------:R-:W-:-:S13]  /*fcd0*/  ISETP.GE.U32.AND P0, PT, R9, UR8, PT ;  /* 0x0000000809007c0c */ /* 0x000fda000bf06070 */
[----:B------:R-:W-:Y:S05]  /*fce0*/  @P0 BRA `(.L_x_813) ;  /* 0x0000000c00780947 */ /* 0x000fea0003800000 */
[----:B------:R-:W0:Y:S01]  /*fcf0*/  S2R R0, SR_TID.X ;  /* 0x0000000000007919 */ /* 0x000e220000002100 */
[----:B------:R-:W-:Y:S01]  /*fd00*/  IADD3 R9, PT, PT, -R9, UR8, RZ ;  /* 0x0000000809097c10 */ /* 0x000fe2000fffe1ff */
[----:B------:R-:W1:Y:S01]  /*fd10*/  LDCU.64 UR6, c[0x0][0x3c8] ;  /* 0x00007900ff0677ac */ /* 0x000e620008000a00 */
[----:B------:R-:W-:Y:S01]  /*fd20*/  BSSY.RECONVERGENT B3, `(.L_x_813) ;  /* 0x00000da000037945 */ /* 0x000fe20003800200 */
[----:B------:R-:W2:Y:S01]  /*fd30*/  LDCU.64 UR12, c[0x4][0x160] ;  /* 0x01002c00ff0c77ac */ /* 0x000ea20008000a00 */
[----:B0-----:R-:W-:-:S13]  /*fd40*/  ISETP.GE.AND P0, PT, R0, R9, PT ;  /* 0x000000090000720c */ /* 0x001fda0003f06270 */
[----:B-12---:R-:W-:Y:S05]  /*fd50*/  @P0 BRA `(.L_x_910) ;  /* 0x0000000c00580947 */ /* 0x006fea0003800000 */
[----:B------:R-:W-:-:S07]  /*fd60*/  IMAD.MOV.U32 R4, RZ, RZ, R0 ;  /* 0x000000ffff047224 */ /* 0x000fce00078e0000 */
.L_x_921:
[----:B------:R-:W0:Y:S08]  /*fd70*/  LDC.64 R12, c[0x0][0x380] ;  /* 0x0000e000ff0c7b82 */ /* 0x000e300000000a00 */
[----:B------:R-:W1:Y:S01]  /*fd80*/  LDC.64 R14, c[0x0][0x388] ;  /* 0x0000e200ff0e7b82 */ /* 0x000e620000000a00 */
[----:B0-----:R-:W-:-:S06]  /*fd90*/  IMAD.WIDE.U32 R12, R10, 0x4, R12 ;  /* 0x000000040a0c7825 */ /* 0x001fcc00078e000c */
[----:B------:R-:W2:Y:S01]  /*fda0*/  LDG.E R12, desc[UR10][R12.64] ;  /* 0x0000000a0c0c7981 */ /* 0x000ea2000c1e1900 */
[----:B-1----:R-:W-:-:S05]  /*fdb0*/  IMAD.WIDE.U32 R14, R10, 0x4, R14 ;  /* 0x000000040a0e7825 */ /* 0x002fca00078e000e */
        /* <DEDUP_REMOVED lines=30> */
.L_x_912:
[----:B------:R-:W-:Y:S05]  /*ffa0*/  BSYNC.RECONVERGENT B4 ;  /* 0x0000000000047941 */ /* 0x000fea0003800200 */
.L_x_911:
        /* <DEDUP_REMOVED lines=103> */
.L_x_914:
[----:B------:R-:W-:Y:S05]  /*10620*/  BSYNC.RECONVERGENT B1 ;  /* 0x0000000000017941 */ /* 0x000fea0003800200 */
.L_x_913:
        /* <DEDUP_REMOVED lines=9> */
.L_x_916:
[----:B------:R-:W-:Y:S05]  /*106c0*/  BSYNC.RECONVERGENT B2 ;  /* 0x0000000000027941 */ /* 0x000fea0003800200 */
.L_x_915:
        /* <DEDUP_REMOVED lines=27> */
.L_x_920:
[----:B------:R-:W-:Y:S05]  /*10880*/  BSYNC.RECONVERGENT B5 ;  /* 0x0000000000057941 */ /* 0x000fea0003800200 */
.L_x_919:
[----:B------:R-:W-:-:S07]  /*10890*/  VIADD R0, R11, 0x1 ;  /* 0x000000010b007836 */ /* 0x000fce0000000000 */
.L_x_918:
[----:B------:R-:W-:Y:S05]  /*108a0*/  BSYNC.RECONVERGENT B4 ;  /* 0x0000000000047941 */ /* 0x000fea0003800200 */
.L_x_917:
        /* <DEDUP_REMOVED lines=12> */
[----:B------:R-:W-:-:S02]  /*10970*/  IMAD.MOV.U32 R5, RZ, RZ, 0x3da8ff83 ;  /* 0x3da8ff83ff057424 */ /* 0x000fc400078e00ff */
[----:B------:R-:W-:Y:S01]  /*10980*/  VIADD R10, R10, 0x280 ;  /* 0x000002800a0a7836 */ /* 0x000fe20000000000 */
        /* <DEDUP_REMOVED lines=19> */
.L_x_910:
[----:B------:R-:W-:Y:S05]  /*10ac0*/  BSYNC.RECONVERGENT B3 ;  /* 0x0000000000037941 */ /* 0x000fea0003800200 */
.L_x_813:
        /* <DEDUP_REMOVED lines=30> */
[----:B--2---:R-:W-:Y:S01]  /*10cb0*/  @!P1 SHF.R.U32.HI R6, RZ, 0x2, R10 ;  /* 0x00000002ff069819 */ /* 0x004fe2000001160a */
        /* <DEDUP_REMOVED lines=17> */
[----:B------:R-:W0:Y:S04]  /*10dd0*/  LDS.128 R8, [UR4+0x20] ;  /* 0x00002004ff087984 */ /* 0x000e280008000c00 */
        /* <DEDUP_REMOVED lines=27> */
[----:B0-----:R-:W-:-:S11]  /*10f90*/  DADD R2, R2, R8 ;  /* 0x0000000002027229 */ /* 0x001fd60000000008 */
.L_x_718:
[----:B------:R-:W-:Y:S05]  /*10fa0*/  BSYNC.RECONVERGENT B0 ;  /* 0x0000000000007941 */ /* 0x000fea0003800200 */
.L_x_690:
[----:B------:R-:W-:Y:S05]  /*10fb0*/  @P0 EXIT ;  /* 0x000000000000094d */ /* 0x000fea0003800000 */
[----:B------:R-:W2:Y:S01]  /*10fc0*/  S2R R0, SR_CTAID.X ;  /* 0x0000000000007919 */ /* 0x000ea20000002500 */
[----:B------:R-:W2:Y:S02]  /*10fd0*/  LDC.64 R4, c[0x0][0x390] ;  /* 0x0000e400ff047b82 */ /* 0x000ea40000000a00 */
[----:B--2---:R-:W-:-:S05]  /*10fe0*/  IMAD.WIDE.U32 R4, R0, 0x8, R4 ;  /* 0x0000000800047825 */ /* 0x004fca00078e0004 */
[----:B------:R-:W-:Y:S01]  /*10ff0*/  STG.E.64 desc[UR10][R4.64], R2 ;  /* 0x0000000204007986 */ /* 0x000fe2000c101b0a */
[----:B------:R-:W-:Y:S05]  /*11000*/  EXIT ;  /* 0x000000000000794d */ /* 0x000fea0003800000 */
        .weak           $__internal_2_$__cuda_sm20_div_rn_f64_full
        .type           $__internal_2_$__cuda_sm20_div_rn_f64_full,@function
        .size           $__internal_2_$__cuda_sm20_div_rn_f64_full,($_ZN3cub18CUB_300001_SM_10006detail6reduce18DeviceReduceKernelINS2_10policy_hubIdjN4cuda3std3__44plusIdEEE10Policy1000EN6thrust24THRUST_300001_SM_1000_NS12zip_iteratorINS7_5tupleIJNSD_6detail15normal_iteratorINSD_10device_ptrIiEEEESK_EEEEEjS9_d4simpEEvT0_PT3_T1_NS0_13GridEvenShareISR_EET2_T4_$__internal_trig_reduction_slowpathd - $__internal_2_$__cuda_sm20_div_rn_f64_full)
$__internal_2_$__cuda_sm20_div_rn_f64_full:
[----:B------:R-:W-:Y:S01]  /*11010*/  IMAD.MOV.U32 R24, RZ, RZ, 0x40440000 ;  /* 0x40440000ff187424 */ /* 0x000fe200078e00ff */
[----:B------:R-:W-:Y:S01]  /*11020*/  FSETP.GEU.AND P2, PT, |R17|, 1.469367938527859385e-39, PT ;  /* 0x001000001100780b */ /* 0x000fe20003f4e200 */
[----:B------:R-:W-:Y:S01]  /*11030*/  IMAD.U32 R14, RZ, RZ, UR4 ;  /* 0x00000004ff0e7e24 */ /* 0x000fe2000f8e00ff */
[----:B------:R-:W-:Y:S01]  /*11040*/  BSSY.RECONVERGENT B1, `(.L_x_922) ;  /* 0x000005e000017945 */ /* 0x000fe20003800200 */
[----:B------:R-:W-:Y:S01]  /*11050*/  IMAD.MOV.U32 R15, RZ, RZ, R24 ;  /* 0x000000ffff0f7224 */ /* 0x000fe200078e0018 */
[C---:B------:R-:W-:Y:S01]  /*11060*/  FSETP.GEU.AND P0, PT, |R24|.reuse, 1.469367938527859385e-39, PT ;  /* 0x001000001800780b */ /* 0x040fe20003f0e200 */
[----:B------:R-:W-:Y:S01]  /*11070*/  IMAD.U32 R12, RZ, RZ, UR4 ;  /* 0x00000004ff0c7e24 */ /* 0x000fe2000f8e00ff */
[C---:B------:R-:W-:Y:S01]  /*11080*/  LOP3.LUT R11, R24.reuse, 0x800fffff, RZ, 0xc0, !PT ;  /* 0x800fffff180b7812 */ /* 0x040fe200078ec0ff */
[----:B------:R-:W-:Y:S01]  /*11090*/  IMAD.MOV.U32 R22, RZ, RZ, 0x1 ;  /* 0x00000001ff167424 */ /* 0x000fe200078e00ff */
[----:B------:R-:W-:Y:S01]  /*110a0*/  LOP3.LUT R42, R24, 0x7ff00000, RZ, 0xc0, !PT ;  /* 0x7ff00000182a7812 */ /* 0x000fe200078ec0ff */
[----:B------:R-:W-:Y:S01]  /*110b0*/  IMAD.MOV.U32 R16, RZ, RZ, R0 ;  /* 0x000000ffff107224 */ /* 0x000fe200078e0000 */
[----:B------:R-:W-:Y:S01]  /*110c0*/  LOP3.LUT R13, R11, 0x3ff00000, RZ, 0xfc, !PT ;  /* 0x3ff000000b0d7812 */ /* 0x000fe200078efcff */
[----:B------:R-:W-:Y:S01]  /*110d0*/  IMAD.MOV.U32 R43, RZ, RZ, 0x1ca00000 ;  /* 0x1ca00000ff2b7424 */ /* 0x000fe200078e00ff */
[----:B------:R-:W-:-:S02]  /*110e0*/  LOP3.LUT R0, R17, 0x7ff00000, RZ, 0xc0, !PT ;  /* 0x7ff0000011007812 */ /* 0x000fc400078ec0ff */
[----:B------:R-:W-:Y:S02]  /*110f0*/  @!P2 LOP3.LUT R11, R15, 0x7ff00000, RZ, 0xc0, !PT ;  /* 0x7ff000000f0ba812 */ /* 0x000fe400078ec0ff */
[C---:B------:R-:W-:Y:S01]  /*11100*/  ISETP.GE.U32.AND P1, PT, R0.reuse, R42, PT ;  /* 0x0000002a0000720c */ /* 0x040fe20003f26070 */
[----:B------:R-:W-:Y:S01]  /*11110*/  @!P0 DMUL R12, R14, 8.98846567431157953865e+307 ;  /* 0x7fe000000e0c8828 */ /* 0x000fe20000000000 */
[----:B------:R-:W-:Y:S01]  /*11120*/  @!P2 ISETP.GE.U32.AND P3, PT, R0, R11, PT ;  /* 0x0000000b0000a20c */ /* 0x000fe20003f66070 */
[----:B------:R-:W-:-:S03]  /*11130*/  IMAD.MOV.U32 R11, RZ, RZ, R42 ;  /* 0x000000ffff0b7224 */ /* 0x000fc600078e002a */
[----:B------:R-:W-:Y:S01]  /*11140*/  @!P2 SEL R28, R43, 0x63400000, !P3 ;  /* 0x634000002b1ca807 */ /* 0x000fe20005800000 */
[----:B------:R-:W0:Y:S03]  /*11150*/  MUFU.RCP64H R23, R13 ;  /* 0x0000000d00177308 */ /* 0x000e260000001800 */
[----:B------:R-:W-:Y:S02]  /*11160*/  @!P2 LOP3.LUT R28, R28, 0x80000000, R17, 0xf8, !PT ;  /* 0x800000001c1ca812 */ /* 0x000fe400078ef811 */
[----:B------:R-:W-:Y:S02]  /*11170*/  @!P0 LOP3.LUT R11, R13, 0x7ff00000, RZ, 0xc0, !PT ;  /* 0x7ff000000d0b8812 */ /* 0x000fe400078ec0ff */
[----:B------:R-:W-:Y:S01]  /*11180*/  @!P2 LOP3.LUT R29, R28, 0x100000, RZ, 0xfc, !PT ;  /* 0x001000001c1da812 */ /* 0x000fe200078efcff */
[----:B------:R-:W-:Y:S01]  /*11190*/  @!P2 IMAD.MOV.U32 R28, RZ, RZ, RZ ;  /* 0x000000ffff1ca224 */ /* 0x000fe200078e00ff */
[----:B0-----:R-:W-:-:S08]  /*111a0*/  DFMA R18, R22, -R12, 1 ;  /* 0x3ff000001612742b */ /* 0x001fd0000000080c */
[----:B------:R-:W-:-:S08]  /*111b0*/  DFMA R18, R18, R18, R18 ;  /* 0x000000121212722b */ /* 0x000fd00000000012 */
[----:B------:R-:W-:Y:S01]  /*111c0*/  DFMA R22, R22, R18, R22 ;  /* 0x000000121616722b */ /* 0x000fe20000000016 */
[----:B------:R-:W-:-:S04]  /*111d0*/  SEL R18, R43, 0x63400000, !P1 ;  /* 0x634000002b127807 */ /* 0x000fc80004800000 */
[----:B------:R-:W-:Y:S01]  /*111e0*/  LOP3.LUT R19, R18, 0x800fffff, R17, 0xf8, !PT ;  /* 0x800fffff12137812 */ /* 0x000fe200078ef811 */
[----:B------:R-:W-:Y:S02]  /*111f0*/  IMAD.MOV.U32 R18, RZ, RZ, R16 ;  /* 0x000000ffff127224 */ /* 0x000fe400078e0010 */
[----:B------:R-:W-:-:S04]  /*11200*/  DFMA R24, R22, -R12, 1 ;  /* 0x3ff000001618742b */ /* 0x000fc8000000080c */
[----:B------:R-:W-:-:S04]  /*11210*/  @!P2 DFMA R18, R18, 2, -R28 ;  /* 0x400000001212a82b */ /* 0x000fc8000000081c */
[----:B------:R-:W-:-:S08]  /*11220*/  DFMA R24, R22, R24, R22 ;  /* 0x000000181618722b */ /* 0x000fd00000000016 */
[----:B------:R-:W-:-:S08]  /*11230*/  DMUL R22, R24, R18 ;  /* 0x0000001218167228 */ /* 0x000fd00000000000 */
[----:B------:R-:W-:-:S08]  /*11240*/  DFMA R28, R22, -R12, R18 ;  /* 0x8000000c161c722b */ /* 0x000fd00000000012 */
[----:B------:R-:W-:Y:S01]  /*11250*/  DFMA R28, R24, R28, R22 ;  /* 0x0000001c181c722b */ /* 0x000fe20000000016 */
[----:B------:R-:W-:Y:S01]  /*11260*/  IMAD.MOV.U32 R24, RZ, RZ, R0 ;  /* 0x000000ffff187224 */ /* 0x000fe200078e0000 */
[----:B------:R-:W-:-:S05]  /*11270*/  @!P2 LOP3.LUT R24, R19, 0x7ff00000, RZ, 0xc0, !PT ;  /* 0x7ff000001318a812 */ /* 0x000fca00078ec0ff */
[----:B------:R-:W-:-:S05]  /*11280*/  VIADD R22, R24, 0xffffffff ;  /* 0xffffffff18167836 */ /* 0x000fca0000000000 */
[----:B------:R-:W-:Y:S01]  /*11290*/  ISETP.GT.U32.AND P0, PT, R22, 0x7feffffe, PT ;  /* 0x7feffffe1600780c */ /* 0x000fe20003f04070 */
[----:B------:R-:W-:-:S05]  /*112a0*/  VIADD R22, R11, 0xffffffff ;  /* 0xffffffff0b167836 */ /* 0x000fca0000000000 */
[----:B------:R-:W-:-:S13]  /*112b0*/  ISETP.GT.U32.OR P0, PT, R22, 0x7feffffe, P0 ;  /* 0x7feffffe1600780c */ /* 0x000fda0000704470 */
[----:B------:R-:W-:Y:S05]  /*112c0*/  @P0 BRA `(.L_x_923) ;  /* 0x0000000000740947 */ /* 0x000fea0003800000 */
[----:B------:R-:W-:-:S04]  /*112d0*/  LOP3.LUT R11, R15, 0x7ff00000, RZ, 0xc0, !PT ;  /* 0x7ff000000f0b7812 */ /* 0x000fc800078ec0ff */
[CC--:B------:R-:W-:Y:S02]  /*112e0*/  VIADDMNMX R16, R0.reuse, -R11.reuse, 0xb9600000, !PT ;  /* 0xb960000000107446 */ /* 0x0c0fe4000780090b */
[----:B------:R-:W-:Y:S02]  /*112f0*/  ISETP.GE.U32.AND P0, PT, R0, R11, PT ;  /* 0x0000000b0000720c */ /* 0x000fe40003f06070 */
[----:B------:R-:W-:Y:S01]  /*11300*/  VIMNMX R0, PT, PT, R16, 0x46a00000, PT ;  /* 0x46a0000010007848 */ /* 0x000fe20003fe0100 */
[----:B------:R-:W-:Y:S01]  /*11310*/  IMAD.MOV.U32 R16, RZ, RZ, RZ ;  /* 0x000000ffff107224 */ /* 0x000fe200078e00ff */
        /* <DEDUP_REMOVED lines=13> */
[----:B------:R-:W-:Y:S01]  /*113f0*/  DMUL.RP R16, R28, R16 ;  /* 0x000000101c107228 */ /* 0x000fe20000008000 */
[----:B------:R-:W-:Y:S01]  /*11400*/  IMAD.MOV.U32 R12, RZ, RZ, RZ ;  /* 0x000000ffff0c7224 */ /* 0x000fe200078e00ff */
[----:B------:R-:W-:-:S05]  /*11410*/  IADD3 R0, PT, PT, -R0, -0x43300000, RZ ;  /* 0xbcd0000000007810 */ /* 0x000fca0007ffe1ff */
[----:B------:R-:W-:-:S03]  /*11420*/  DFMA R12, R22, -R12, R28 ;  /* 0x8000000c160c722b */ /* 0x000fc6000000001c */
[----:B------:R-:W-:-:S07]  /*11430*/  LOP3.LUT R11, R17, R11, RZ, 0x3c, !PT ;  /* 0x0000000b110b7212 */ /* 0x000fce00078e3cff */
[----:B------:R-:W-:-:S04]  /*11440*/  FSETP.NEU.AND P0, PT, |R13|, R0, PT ;  /* 0x000000000d00720b */ /* 0x000fc80003f0d200 */
[----:B------:R-:W-:Y:S02]  /*11450*/  FSEL R16, R16, R22, !P0 ;  /* 0x0000001610107208 */ /* 0x000fe40004000000 */
[----:B------:R-:W-:-:S03]  /*11460*/  FSEL R11, R11, R23, !P0 ;  /* 0x000000170b0b7208 */ /* 0x000fc60004000000 */
[----:B------:R-:W-:Y:S02]  /*11470*/  IMAD.MOV.U32 R22, RZ, RZ, R16 ;  /* 0x000000ffff167224 */ /* 0x000fe400078e0010 */
[----:B------:R-:W-:Y:S01]  /*11480*/  IMAD.MOV.U32 R23, RZ, RZ, R11 ;  /* 0x000000ffff177224 */ /* 0x000fe200078e000b */
[----:B------:R-:W-:Y:S06]  /*11490*/  BRA `(.L_x_924) ;  /* 0x0000000000607947 */ /* 0x000fec0003800000 */
.L_x_923:
        /* <DEDUP_REMOVED lines=17> */
.L_x_926:
[----:B------:R-:W-:-:S05]  /*115b0*/  LOP3.LUT R22, R15, 0x80000, RZ, 0xfc, !PT ;  /* 0x000800000f167812 */ /* 0x000fca00078efcff */
[----:B------:R-:W-:Y:S02]  /*115c0*/  IMAD.MOV.U32 R23, RZ, RZ, R22 ;  /* 0x000000ffff177224 */ /* 0x000fe400078e0016 */
[----:B------:R-:W-:Y:S01]  /*115d0*/  IMAD.MOV.U32 R22, RZ, RZ, R14 ;  /* 0x000000ffff167224 */ /* 0x000fe200078e000e */
[----:B------:R-:W-:Y:S06]  /*115e0*/  BRA `(.L_x_924) ;  /* 0x00000000000c7947 */ /* 0x000fec0003800000 */
.L_x_925:
[----:B------:R-:W-:-:S05]  /*115f0*/  LOP3.LUT R22, R17, 0x80000, RZ, 0xfc, !PT ;  /* 0x0008000011167812 */ /* 0x000fca00078efcff */
[----:B------:R-:W-:Y:S02]  /*11600*/  IMAD.MOV.U32 R23, RZ, RZ, R22 ;  /* 0x000000ffff177224 */ /* 0x000fe400078e0016 */
[----:B------:R-:W-:-:S07]  /*11610*/  IMAD.MOV.U32 R22, RZ, RZ, R16 ;  /* 0x000000ffff167224 */ /* 0x000fce00078e0010 */
.L_x_924:
[----:B------:R-:W-:Y:S05]  /*11620*/  BSYNC.RECONVERGENT B1 ;  /* 0x0000000000017941 */ /* 0x000fea0003800200 */
.L_x_922:
[----:B------:R-:W-:Y:S02]  /*11630*/  IMAD.MOV.U32 R12, RZ, RZ, R8 ;  /* 0x000000ffff0c7224 */ /* 0x000fe400078e0008 */
[----:B------:R-:W-:Y:S02]  /*11640*/  IMAD.MOV.U32 R13, RZ, RZ, 0x0 ;  /* 0x00000000ff0d7424 */ /* 0x000fe400078e00ff */
[----:B------:R-:W-:Y:S02]  /*11650*/  IMAD.MOV.U32 R0, RZ, RZ, R22 ;  /* 0x000000ffff007224 */ /* 0x000fe400078e0016 */
[----:B------:R-:W-:Y:S05]  /*11660*/  RET.REL.NODEC R12 `(_ZN3cub18CUB_300001_SM_10006detail6reduce18DeviceReduceKernelINS2_10policy_hubIdjN4cuda3std3__44plusIdEEE10Policy1000EN6thrust24THRUST_300001_SM_1000_NS12zip_iteratorINS7_5tupleIJNSD_6detail15normal_iteratorINSD_10device_ptrIiEEEESK_EEEEEjS9_d4simpEEvT0_PT3_T1_NS0_13GridEvenShareISR_EET2_T4_) ;  /* 0xfffffee80c647950 */ /* 0x000fea0003c3ffff */
        .type           $_ZN3cub18CUB_300001_SM_10006detail6reduce18DeviceReduceKernelINS2_10policy_hubIdjN4cuda3std3__44plusIdEEE10Policy1000EN6thrust24THRUST_300001_SM_1000_NS12zip_iteratorINS7_5tupleIJNSD_6detail15normal_iteratorINSD_10device_ptrIiEEEESK_EEEEEjS9_d4simpEEvT0_PT3_T1_NS0_13GridEvenShareISR_EET2_T4_$__internal_trig_reduction_slowpathd,@function
        .size           $_ZN3cub18CUB_300001_SM_10006detail6reduce18DeviceReduceKernelINS2_10policy_hubIdjN4cuda3std3__44plusIdEEE10Policy1000EN6thrust24THRUST_300001_SM_1000_NS12zip_iteratorINS7_5tupleIJNSD_6detail15normal_iteratorINSD_10device_ptrIiEEEESK_EEEEEjS9_d4simpEEvT0_PT3_T1_NS0_13GridEvenShareISR_EET2_T4_$__internal_trig_reduction_slowpathd,(.L_x_1189 - $_ZN3cub18CUB_300001_SM_10006detail6reduce18DeviceReduceKernelINS2_10policy_hubIdjN4cuda3std3__44plusIdEEE10Policy1000EN6thrust24THRUST_300001_SM_1000_NS12zip_iteratorINS7_5tupleIJNSD_6detail15normal_iteratorINSD_10device_ptrIiEEEESK_EEEEEjS9_d4simpEEvT0_PT3_T1_NS0_13GridEvenShareISR_EET2_T4_$__internal_trig_reduction_slowpathd)
$_ZN3cub18CUB_300001_SM_10006detail6reduce18DeviceReduceKernelINS2_10policy_hubIdjN4cuda3std3__44plusIdEEE10Policy1000EN6thrust24THRUST_300001_SM_1000_NS12zip_iteratorINS7_5tupleIJNSD_6detail15normal_iteratorINSD_10device_ptrIiEEEESK_EEEEEjS9_d4simpEEvT0_PT3_T1_NS0_13GridEvenShareISR_EET2_T4_$__internal_trig_reduction_slowpathd:
        /* <DEDUP_REMOVED lines=23> */
.L_x_931:
[----:B------:R-:W1:Y:S01]  /*117e0*/  LDC.64 R18, c[0x4][0x158] ;  /* 0x01005600ff127b82 */ /* 0x000e620000000a00 */
[----:B0-----:R-:W-:Y:S02]  /*117f0*/  R2UR UR8, R42 ;  /* 0x000000002a0872ca */ /* 0x001fe400000e0000 */
[----:B------:R-:W-:Y:S01]  /*11800*/  R2UR UR9, R43 ;  /* 0x000000002b0972ca */ /* 0x000fe200000e0000 */
[----:B-1----:R-:W-:-:S12]  /*11810*/  IMAD.WIDE R18, R13, 0x8, R18 ;  /* 0x000000080d127825 */ /* 0x002fd800078e0212 */
[----:B------:R-:W2:Y:S01]  /*11820*/  LDG.E.64.CONSTANT R18, desc[UR8][R18.64] ;  /* 0x0000000812127981 */ /* 0x000ea2000c1e9b00 */
[----:B------:R-:W-:Y:S02]  /*11830*/  VIADD R14, R14, 0x1 ;  /* 0x000000010e0e7836 */ /* 0x000fe40000000000 */
[----:B------:R-:W-:Y:S02]  /*11840*/  VIADD R13, R13, 0x1 ;  /* 0x000000010d0d7836 */ /* 0x000fe40000000000 */
[----:B--2---:R-:W-:-:S04]  /*11850*/  IMAD.WIDE.U32 R22, P2, R18, R12, R22 ;  /* 0x0000000c12167225 */ /* 0x004fc80007840016 */
[----:B------:R-:W-:-:S05]  /*11860*/  IMAD R17, R18, R16, RZ ;  /* 0x0000001012117224 */ /* 0x000fca00078e02ff */
[----:B------:R-:W-:Y:S01]  /*11870*/  IADD3 R23, P0, PT, R17, R23, RZ ;  /* 0x0000001711177210 */ /* 0x000fe20007f1e0ff */
[----:B------:R-:W-:-:S05]  /*11880*/  IMAD R17, R19, R12, RZ ;  /* 0x0000000c13117224 */ /* 0x000fca00078e02ff */
[----:B------:R-:W-:Y:S01]  /*11890*/  IADD3 R23, P1, PT, R17, R23, RZ ;  /* 0x0000001711177210 */ /* 0x000fe20007f3e0ff */
[C---:B------:R-:W-:Y:S02]  /*118a0*/  IMAD R17, R15.reuse, 0x8, R1 ;  /* 0x000000080f117824 */ /* 0x040fe400078e0201 */
[----:B------:R-:W-:-:S03]  /*118b0*/  VIADD R15, R15, 0x1 ;  /* 0x000000010f0f7836 */ /* 0x000fc60000000000 */
[----:B------:R0:W-:Y:S02]  /*118c0*/  STL.64 [R17], R22 ;  /* 0x0000001611007387 */ /* 0x0001e40000100a00 */
[----:B0-----:R-:W-:-:S04]  /*118d0*/  IMAD.HI.U32 R17, R18, R16, RZ ;  /* 0x0000001012117227 */ /* 0x001fc800078e00ff */
[----:B------:R-:W-:Y:S02]  /*118e0*/  IMAD.X R17, RZ, RZ, R17, P2 ;  /* 0x000000ffff117224 */ /* 0x000fe400010e0611 */
[----:B------:R-:W-:-:S05]  /*118f0*/  IMAD.HI.U32 R18, R19, R12, RZ ;  /* 0x0000000c13127227 */ /* 0x000fca00078e00ff */
[----:B------:R-:W-:Y:S01]  /*11900*/  IADD3.X R17, P0, PT, R18, R17, RZ, P0, !PT ;  /* 0x0000001112117210 */ /* 0x000fe2000071e4ff */
[CC--:B------:R-:W-:Y:S02]  /*11910*/  IMAD R18, R19.reuse, R16.reuse, RZ ;  /* 0x0000001013127224 */ /* 0x0c0fe400078e02ff */
[----:B------:R-:W-:-:S03]  /*11920*/  IMAD.HI.U32 R19, R19, R16, RZ ;  /* 0x0000001013137227 */ /* 0x000fc600078e00ff */
[----:B------:R-:W-:Y:S01]  /*11930*/  IADD3.X R17, P1, PT, R18, R17, RZ, P1, !PT ;  /* 0x0000001112117210 */ /* 0x000fe20000f3e4ff */
[----:B------:R-:W-:Y:S01]  /*11940*/  IMAD.X R19, RZ, RZ, R19, P0 ;  /* 0x000000ffff137224 */ /* 0x000fe200000e0613 */
[----:B------:R-:W-:-:S03]  /*11950*/  ISETP.NE.AND P0, PT, R14, -0xf, PT ;  /* 0xfffffff10e00780c */ /* 0x000fc60003f05270 */
[----:B------:R-:W-:Y:S02]  /*11960*/  IMAD.X R19, RZ, RZ, R19, P1 ;  /* 0x000000ffff137224 */ /* 0x000fe400008e0613 */
[----:B------:R-:W-:Y:S02]  /*11970*/  IMAD.MOV.U32 R22, RZ, RZ, R17 ;  /* 0x000000ffff167224 */ /* 0x000fe400078e0011 */
[----:B------:R-:W-:-:S06]  /*11980*/  IMAD.MOV.U32 R23, RZ, RZ, R19 ;  /* 0x000000ffff177224 */ /* 0x000fcc00078e0013 */
[----:B------:R-:W-:Y:S05]  /*11990*/  @P0 BRA `(.L_x_931) ;  /* 0xfffffffc00900947 */ /* 0x000fea000383ffff */
[----:B------:R-:W-:Y:S05]  /*119a0*/  BSYNC.RECONVERGENT B2 ;  /* 0x0000000000027941 */ /* 0x000fea0003800200 */
.L_x_930:
[----:B------:R-:W-:-:S07]  /*119b0*/  IMAD.MOV.U32 R13, RZ, RZ, R24 ;  /* 0x000000ffff0d7224 */ /* 0x000fce00078e0018 */
.L_x_929:
[----:B------:R-:W-:Y:S05]  /*119c0*/  BSYNC.RECONVERGENT B1 ;  /* 0x0000000000017941 */ /* 0x000fea0003800200 */
.L_x_928:
[----:B------:R-:W-:Y:S01]  /*119d0*/  LOP3.LUT P0, R25, R25, 0x3f, RZ, 0xc0, !PT ;  /* 0x0000003f19197812 */ /* 0x000fe2000780c0ff */
[----:B------:R-:W-:-:S04]  /*119e0*/  IMAD.IADD R11, R11, 0x1, R13 ;  /* 0x000000010b0b7824 */ /* 0x000fc800078e020d */
[----:B------:R-:W-:-:S05]  /*119f0*/  IMAD.U32 R11, R11, 0x8, R1 ;  /* 0x000000080b0b7824 */ /* 0x000fca00078e0001 */
[----:B------:R0:W-:Y:S04]  /*11a00*/  STL.64 [R11+-0x78], R22 ;  /* 0xffff88160b007387 */ /* 0x0001e80000100a00 */
[----:B------:R-:W2:Y:S04]  /*11a10*/  @P0 LDL.64 R16, [R1+0x8] ;  /* 0x0000080001100983 */ /* 0x000ea80000100a00 */
[----:B------:R-:W3:Y:S04]  /*11a20*/  LDL.64 R14, [R1+0x10] ;  /* 0x00001000010e7983 */ /* 0x000ee80000100a00 */
[----:B------:R-:W4:Y:S01]  /*11a30*/  LDL.64 R12, [R1+0x18] ;  /* 0x00001800010c7983 */ /* 0x000f220000100a00 */
[----:B0-----:R-:W-:Y:S01]  /*11a40*/  @P0 LOP3.LUT R22, R25, 0x3f, RZ, 0x3c, !PT ;  /* 0x0000003f19160812 */ /* 0x001fe200078e3cff */
[----:B------:R-:W-:Y:S01]  /*11a50*/  BSSY.RECONVERGENT B1, `(.L_x_932) ;  /* 0x0000034000017945 */ /* 0x000fe20003800200 */
[----:B--2---:R-:W-:-:S02]  /*11a60*/  @P0 SHF.R.U64 R16, R16, 0x1, R17 ;  /* 0x0000000110100819 */ /* 0x004fc40000001211 */
[----:B------:R-:W-:Y:S02]  /*11a70*/  @P0 SHF.R.U32.HI R23, RZ, 0x1, R17 ;  /* 0x00000001ff170819 */ /* 0x000fe40000011611 */
[-C--:B---3--:R-:W-:Y:S02]  /*11a80*/  @P0 SHF.L.U32 R11, R14, R25.reuse, RZ ;  /* 0x000000190e0b0219 */ /* 0x088fe400000006ff */
[----:B------:R-:W-:Y:S02]  /*11a90*/  @P0 SHF.R.U64 R16, R16, R22, R23 ;  /* 0x0000001610100219 */ /* 0x000fe40000001217 */
[C-C-:B------:R-:W-:Y:S02]  /*11aa0*/  @P0 SHF.R.U64 R18, R14.reuse, 0x1, R15.reuse ;  /* 0x000000010e120819 */ /* 0x140fe4000000120f */
[--C-:B------:R-:W-:Y:S02]  /*11ab0*/  @P0 SHF.L.U64.HI R19, R14, R25, R15.reuse ;  /* 0x000000190e130219 */ /* 0x100fe4000001020f */
[----:B------:R-:W-:-:S02]  /*11ac0*/  @P0 SHF.R.U32.HI R17, RZ, 0x1, R15 ;  /* 0x00000001ff110819 */ /* 0x000fc4000001160f */
[----:B------:R-:W-:Y:S02]  /*11ad0*/  @P0 LOP3.LUT R14, R11, R16, RZ, 0xfc, !PT ;  /* 0x000000100b0e0212 */ /* 0x000fe400078efcff */
[-C--:B------:R-:W-:Y:S02]  /*11ae0*/  @P0 SHF.R.U32.HI R16, RZ, R22.reuse, R23 ;  /* 0x00000016ff100219 */ /* 0x080fe40000011617 */
[-C--:B----4-:R-:W-:Y:S02]  /*11af0*/  @P0 SHF.L.U32 R11, R12, R25.reuse, RZ ;  /* 0x000000190c0b0219 */ /* 0x090fe400000006ff */
[----:B------:R-:W-:Y:S02]  /*11b00*/  @P0 SHF.R.U64 R18, R18, R22, R17 ;  /* 0x0000001612120219 */ /* 0x000fe40000001211 */
[----:B------:R-:W-:Y:S01]  /*11b10*/  @P0 LOP3.LUT R15, R19, R16, RZ, 0xfc, !PT ;  /* 0x00000010130f0212 */ /* 0x000fe200078efcff */
[----:B------:R-:W-:Y:S01]  /*11b20*/  IMAD.SHL.U32 R16, R14, 0x4, RZ ;  /* 0x000000040e107824 */ /* 0x000fe200078e00ff */
[----:B------:R-:W-:-:S02]  /*11b30*/  @P0 SHF.L.U64.HI R25, R12, R25, R13 ;  /* 0x000000190c190219 */ /* 0x000fc4000001020d */
[----:B------:R-:W-:Y:S02]  /*11b40*/  @P0 LOP3.LUT R12, R11, R18, RZ, 0xfc, !PT ;  /* 0x000000120b0c0212 */ /* 0x000fe400078efcff */
[----:B------:R-:W-:Y:S02]  /*11b50*/  @P0 SHF.R.U32.HI R17, RZ, R22, R17 ;  /* 0x00000016ff110219 */ /* 0x000fe40000011611 */
[----:B------:R-:W-:Y:S02]  /*11b60*/  SHF.L.U64.HI R14, R14, 0x2, R15 ;  /* 0x000000020e0e7819 */ /* 0x000fe4000001020f */
[----:B------:R-:W-:Y:S02]  /*11b70*/  SHF.L.W.U32.HI R19, R15, 0x2, R12 ;  /* 0x000000020f137819 */ /* 0x000fe40000010e0c */
[----:B------:R-:W-:Y:S02]  /*11b80*/  @P0 LOP3.LUT R13, R25, R17, RZ, 0xfc, !PT ;  /* 0x00000011190d0212 */ /* 0x000fe400078efcff */
        /* <DEDUP_REMOVED lines=15> */
[----:B------:R-:W-:-:S05]  /*11c80*/  @!P0 IMAD.MOV R16, RZ, RZ, -R16 ;  /* 0x000000ffff108224 */ /* 0x000fca00078e0a10 */
[----:B------:R-:W0:Y:S02]  /*11c90*/  FLO.U32 R12, R12 ;  /* 0x0000000c000c7300 */ /* 0x000e2400000e0000 */
[C---:B0-----:R-:W-:Y:S02]  /*11ca0*/  IADD3 R17, PT, PT, -R12.reuse, 0x1f, RZ ;  /* 0x0000001f0c117810 */ /* 0x041fe40007ffe1ff */
[----:B------:R-:W-:-:S03]  /*11cb0*/  IADD3 R12, PT, PT, -R12, 0x3f, RZ ;  /* 0x0000003f0c0c7810 */ /* 0x000fc60007ffe1ff */
[----:B------:R-:W-:-:S05]  /*11cc0*/  @P1 IMAD.MOV R12, RZ, RZ, R17 ;  /* 0x000000ffff0c1224 */ /* 0x000fca00078e0211 */
[----:B------:R-:W-:-:S13]  /*11cd0*/  ISETP.NE.AND P1, PT, R12, RZ, PT ;  /* 0x000000ff0c00720c */ /* 0x000fda0003f25270 */
[----:B------:R-:W-:Y:S05]  /*11ce0*/  @!P1 BRA `(.L_x_933) ;  /* 0x0000000000289947 */ /* 0x000fea0003800000 */
[----:B------:R-:W-:Y:S02]  /*11cf0*/  LOP3.LUT R14, R12, 0x3f, RZ, 0xc0, !PT ;  /* 0x0000003f0c0e7812 */ /* 0x000fe400078ec0ff */
[----:B------:R-:W-:Y:S02]  /*11d00*/  SHF.R.U64 R16, R16, 0x1, R15 ;  /* 0x0000000110107819 */ /* 0x000fe4000000120f */
        /* <DEDUP_REMOVED lines=8> */
.L_x_933:
[----:B------:R-:W-:Y:S05]  /*11d90*/  BSYNC.RECONVERGENT B1 ;  /* 0x0000000000017941 */ /* 0x000fea0003800200 */
.L_x_932:
[----:B------:R-:W-:Y:S01]  /*11da0*/  IMAD.WIDE.U32 R14, R19, 0x2168c235, RZ ;  /* 0x2168c235130e7825 */ /* 0x000fe200078e00ff */
[----:B------:R-:W-:-:S03]  /*11db0*/  SHF.R.U32.HI R13, RZ, 0x1e, R13 ;  /* 0x0000001eff0d7819 */ /* 0x000fc6000001160d */
[----:B------:R-:W-:Y:S01]  /*11dc0*/  IMAD.MOV.U32 R16, RZ, RZ, R15 ;  /* 0x000000ffff107224 */ /* 0x000fe200078e000f */
[----:B------:R-:W-:Y:S01]  /*11dd0*/  IADD3 RZ, P1, PT, R14, R14, RZ ;  /* 0x0000000e0eff7210 */ /* 0x000fe20007f3e0ff */
[----:B------:R-:W-:Y:S02]  /*11de0*/  IMAD.MOV.U32 R17, RZ, RZ, RZ ;  /* 0x000000ffff117224 */ /* 0x000fe400078e00ff */
[----:B------:R-:W-:-:S04]  /*11df0*/  IMAD.HI.U32 R15, R11, -0x36f0255e, RZ ;  /* 0xc90fdaa20b0f7827 */ /* 0x000fc800078e00ff */
[----:B------:R-:W-:-:S04]  /*11e00*/  IMAD.WIDE.U32 R16, R19, -0x36f0255e, R16 ;  /* 0xc90fdaa213107825 */ /* 0x000fc800078e0010 */
[----:B------:R-:W-:-:S04]  /*11e10*/  IMAD.WIDE.U32 R16, P2, R11, 0x2168c235, R16 ;  /* 0x2168c2350b107825 */ /* 0x000fc80007840010 */
[----:B------:R-:W-:Y:S01]  /*11e20*/  IMAD R11, R11, -0x36f0255e, RZ ;  /* 0xc90fdaa20b0b7824 */ /* 0x000fe200078e02ff */
[----:B------:R-:W-:Y:S01]  /*11e30*/  IADD3.X RZ, P1, PT, R16, R16, RZ, P1, !PT ;  /* 0x0000001010ff7210 */ /* 0x000fe20000f3e4ff */
[----:B------:R-:W-:-:S03]  /*11e40*/  IMAD.X R15, RZ, RZ, R15, P2 ;  /* 0x000000ffff0f7224 */ /* 0x000fc600010e060f */
[----:B------:R-:W-:-:S04]  /*11e50*/  IADD3 R11, P2, PT, R11, R17, RZ ;  /* 0x000000110b0b7210 */ /* 0x000fc80007f5e0ff */
[C---:B------:R-:W-:Y:S01]  /*11e60*/  ISETP.GT.U32.AND P3, PT, R11.reuse, RZ, PT ;  /* 0x000000ff0b00720c */ /* 0x040fe20003f64070 */
[----:B------:R-:W-:Y:S01]  /*11e70*/  IMAD.X R15, RZ, RZ, R15, P2 ;  /* 0x000000ffff0f7224 */ /* 0x000fe200010e060f */
[----:B------:R-:W-:-:S04]  /*11e80*/  IADD3.X R14, P2, PT, R11, R11, RZ, P1, !PT ;  /* 0x0000000b0b0e7210 */ /* 0x000fc80000f5e4ff */
[C---:B------:R-:W-:Y:S01]  /*11e90*/  ISETP.GT.AND.EX P1, PT, R15.reuse, RZ, PT, P3 ;  /* 0x000000ff0f00720c */ /* 0x040fe20003f24330 */
[----:B------:R-:W-:-:S03]  /*11ea0*/  IMAD.X R16, R15, 0x1, R15, P2 ;  /* 0x000000010f107824 */ /* 0x000fc600010e060f */
[----:B------:R-:W-:Y:S02]  /*11eb0*/  SEL R14, R14, R11, P1 ;  /* 0x0000000b0e0e7207 */ /* 0x000fe40000800000 */
[----:B------:R-:W-:Y:S02]  /*11ec0*/  SEL R11, R16, R15, P1 ;  /* 0x0000000f100b7207 */ /* 0x000fe40000800000 */
[----:B------:R-:W-:Y:S02]  /*11ed0*/  IADD3 R14, P2, PT, R14, 0x1, RZ ;  /* 0x000000010e0e7810 */ /* 0x000fe40007f5e0ff */
[----:B------:R-:W-:Y:S02]  /*11ee0*/  SEL R15, RZ, 0xffffffff, !P1 ;  /* 0xffffffffff0f7807 */ /* 0x000fe40004800000 */
[----:B------:R-:W-:Y:S01]  /*11ef0*/  LOP3.LUT P1, R8, R8, 0x80000000, RZ, 0xc0, !PT ;  /* 0x8000000008087812 */ /* 0x000fe2000782c0ff */
[----:B------:R-:W-:Y:S02]  /*11f00*/  IMAD.X R11, RZ, RZ, R11, P2 ;  /* 0x000000ffff0b7224 */ /* 0x000fe400010e060b */
[----:B------:R-:W-:Y:S01]  /*11f10*/  IMAD.IADD R15, R15, 0x1, -R12 ;  /* 0x000000010f0f7824 */ /* 0x000fe200078e0a0c */
[----:B------:R-:W-:-:S02]  /*11f20*/  @!P0 LOP3.LUT R8, R8, 0x80000000, RZ, 0x3c, !PT ;  /* 0x8000000008088812 */ /* 0x000fc400078e3cff */
[----:B------:R-:W-:Y:S01]  /*11f30*/  SHF.R.U64 R14, R14, 0xa, R11 ;  /* 0x0000000a0e0e7819 */ /* 0x000fe2000000120b */
[----:B------:R-:W-:-:S03]  /*11f40*/  IMAD.SHL.U32 R15, R15, 0x100000, RZ ;  /* 0x001000000f0f7824 */ /* 0x000fc600078e00ff */
[----:B------:R-:W-:-:S04]  /*11f50*/  IADD3 R14, P2, PT, R14, 0x1, RZ ;  /* 0x000000010e0e7810 */ /* 0x000fc80007f5e0ff */
[----:B------:R-:W-:-:S04]  /*11f60*/  LEA.HI.X R11, R11, RZ, RZ, 0x16, P2 ;  /* 0x000000ff0b0b7211 */ /* 0x000fc800010fb4ff */
[--C-:B------:R-:W-:Y:S02]  /*11f70*/  SHF.R.U64 R14, R14, 0x1, R11.reuse ;  /* 0x000000010e0e7819 */ /* 0x100fe4000000120b */
[----:B------:R-:W-:Y:S02]  /*11f80*/  SHF.R.U32.HI R16, RZ, 0x1, R11 ;  /* 0x00000001ff107819 */ /* 0x000fe4000001160b */
[----:B------:R-:W-:Y:S02]  /*11f90*/  IADD3 R12, P2, P3, RZ, RZ, R14 ;  /* 0x000000ffff0c7210 */ /* 0x000fe40007b5e00e */
[----:B------:R-:W-:Y:S02]  /*11fa0*/  LEA.HI R11, R18, R13, RZ, 0x1 ;  /* 0x0000000d120b7211 */ /* 0x000fe400078f08ff */
[----:B------:R-:W-:-:S03]  /*11fb0*/  IADD3.X R15, PT, PT, R15, 0x3fe00000, R16, P2, P3 ;  /* 0x3fe000000f0f7810 */ /* 0x000fc600017e6410 */
[----:B------:R-:W-:Y:S01]  /*11fc0*/  @P1 IMAD.MOV R11, RZ, RZ, -R11 ;  /* 0x000000ffff0b1224 */ /* 0x000fe200078e0a0b */
[----:B------:R-:W-:-:S07]  /*11fd0*/  LOP3.LUT R8, R15, R8, RZ, 0xfc, !PT ;  /* 0x000000080f087212 */ /* 0x000fce00078efcff */
.L_x_927:
[----:B------:R-:W-:Y:S02]  /*11fe0*/  IMAD.MOV.U32 R14, RZ, RZ, R0 ;  /* 0x000000ffff0e7224 */ /* 0x000fe400078e0000 */
[----:B------:R-:W-:Y:S02]  /*11ff0*/  IMAD.MOV.U32 R15, RZ, RZ, 0x0 ;  /* 0x00000000ff0f7424 */ /* 0x000fe400078e00ff */
[----:B------:R-:W-:Y:S02]  /*12000*/  IMAD.MOV.U32 R13, RZ, RZ, R8 ;  /* 0x000000ffff0d7224 */ /* 0x000fe400078e0008 */
[----:B------:R-:W-:Y:S05]  /*12010*/  RET.REL.NODEC R14 `(_ZN3cub18CUB_300001_SM_10006detail6reduce18DeviceReduceKernelINS2_10policy_hubIdjN4cuda3std3__44plusIdEEE10Policy1000EN6thrust24THRUST_300001_SM_1000_NS12zip_iteratorINS7_5tupleIJNSD_6detail15normal_iteratorINSD_10device_ptrIiEEEESK_EEEEEjS9_d4simpEEvT0_PT3_T1_NS0_13GridEvenShareISR_EET2_T4_) ;  /* 0xfffffedc0ef87950 */ /* 0x000fea0003c3ffff */
.L_x_934:
        /* <DEDUP_REMOVED lines=14> */
.L_x_1189:


//--------------------- .text._ZN3cub18CUB_300001_SM_10006detail6reduce28DeviceReduceSingleTileKernelINS2_10policy_hubIdjN4cuda3std3__44plusIdEEE10Policy1000EN6thrust24THRUST_300001_SM_1000_NS12zip_iteratorINS7_5tupleIJNSD_6detail15normal_iteratorINSD_10device_ptrIiEEEESK_EEEEEPdjS9_dd4simpEEvT0_T1_T2_T3_T4_T6_ --------------------------
	.section	.text._ZN3cub18CUB_300001_SM_10006detail6reduce28DeviceReduceSingleTileKernelINS2_10policy_hubIdjN4cuda3std3__44plusIdEEE10Policy1000EN6thrust24THRUST_300001_SM_1000_NS12zip_iteratorINS7_5tupleIJNSD_6detail15normal_iteratorINSD_10device_ptrIiEEEESK_EEEEEPdjS9_dd4simpEEvT0_T1_T2_T3_T4_T6_,"ax",@progbits
	.align	128
        .global         _ZN3cub18CUB_300001_SM_10006detail6reduce28DeviceReduceSingleTileKernelINS2_10policy_hubIdjN4cuda3std3__44plusIdEEE10Policy1000EN6thrust24THRUST_300001_SM_1000_NS12zip_iteratorINS7_5tupleIJNSD_6detail15normal_iteratorINSD_10device_ptrIiEEEESK_EEEEEPdjS9_dd4simpEEvT0_T1_T2_T3_T4_T6_
        .type           _ZN3cub18CUB_300001_SM_10006detail6reduce28DeviceReduceSingleTileKernelINS2_10policy_hubIdjN4cuda3std3__44plusIdEEE10Policy1000EN6thrust24THRUST_300001_SM_1000_NS12zip_iteratorINS7_5tupleIJNSD_6detail15normal_iteratorINSD_10device_ptrIiEEEESK_EEEEEPdjS9_dd4simpEEvT0_T1_T2_T3_T4_T6_,@function
        .size           _ZN3cub18CUB_300001_SM_10006detail6reduce28DeviceReduceSingleTileKernelINS2_10policy_hubIdjN4cuda3std3__44plusIdEEE10Policy1000EN6thrust24THRUST_300001_SM_1000_NS12zip_iteratorINS7_5tupleIJNSD_6detail15normal_iteratorINSD_10device_ptrIiEEEESK_EEEEEPdjS9_dd4simpEEvT0_T1_T2_T3_T4_T6_,(.L_x_1191 - _ZN3cub18CUB_300001_SM_10006detail6reduce28DeviceReduceSingleTileKernelINS2_10policy_hubIdjN4cuda3std3__44plusIdEEE10Policy1000EN6thrust24THRUST_300001_SM_1000_NS12zip_iteratorINS7_5tupleIJNSD_6detail15normal_iteratorINSD_10device_ptrIiEEEESK_EEEEEPdjS9_dd4simpEEvT0_T1_T2_T3_T4_T6_)
        .other          _ZN3cub18CUB_300001_SM_10006detail6reduce28DeviceReduceSingleTileKernelINS2_10policy_hubIdjN4cuda3std3__44plusIdEEE10Policy1000EN6thrust24THRUST_300001_SM_1000_NS12zip_iteratorINS7_5tupleIJNSD_6detail15normal_iteratorINSD_10device_ptrIiEEEESK_EEEEEPdjS9_dd4simpEEvT0_T1_T2_T3_T4_T6_,@"STO_CUDA_ENTRY STV_DEFAULT"
_ZN3cub18CUB_300001_SM_10006detail6reduce28DeviceReduceSingleTileKernelINS2_10policy_hubIdjN4cuda3std3__44plusIdEEE10Policy1000EN6thrust24THRUST_300001_SM_1000_NS12zip_iteratorINS7_5tupleIJNSD_6detail15normal_iteratorINSD_10device_ptrIiEEEESK_EEEEEPdjS9_dd4simpEEvT0_T1_T2_T3_T4_T6_:
.text._ZN3cub18CUB_300001_SM_10006detail6reduce28DeviceReduceSingleTileKernelINS2_10policy_hubIdjN4cuda3std3__44plusIdEEE10Policy1000EN6thrust24THRUST_300001_SM_1000_NS12zip_iteratorINS7_5tupleIJNSD_6detail15normal_iteratorINSD_10device_ptrIiEEEESK_EEEEEPdjS9_dd4simpEEvT0_T1_T2_T3_T4_T6_:
[----:B------:R-:W0:Y:S01]  /*0000*/  LDC R1, c[0x0][0x37c] ;  /* 0x0000df00ff017b82 */ /* 0x000e220000000800 */
[----:B------:R-:W1:Y:S01]  /*0010*/  LDCU UR5, c[0x0][0x398] ;  /* 0x00007300ff0577ac */ /* 0x000e620008000800 */
[----:B0-----:R-:W-:Y:S01]  /*0020*/  VIADD R1, R1, 0xffffffd8 ;  /* 0xffffffd801017836 */ /* 0x001fe20000000000 */
[----:B------:R-:W0:Y:S01]  /*0030*/  LDCU.64 UR6, c[0x0][0x358] ;  /* 0x00006b00ff0677ac */ /* 0x000e220008000a00 */
[----:B-1----:R-:W-:-:S09]  /*0040*/  UISETP.NE.AND UP0, UPT, UR5, URZ, UPT ;  /* 0x000000ff0500728c */ /* 0x002fd2000bf05270 */
        /* <DEDUP_REMOVED lines=8> */
.L_x_935:
[----:B------:R-:W-:Y:S01]  /*00d0*/  UISETP.GT.U32.AND UP0, UPT, UR5, 0x13ff, UPT ;  /* 0x000013ff0500788c */ /* 0x000fe2000bf04070 */
[----:B------:R-:W-:Y:S01]  /*00e0*/  BSSY.RECONVERGENT B0, `(.L_x_936) ;  /* 0x00010f3000007945 */ /* 0x000fe20003800200 */
[----:B------:R-:W-:Y:S01]  /*00f0*/  IMAD.MOV.U32 R3, RZ, RZ, 0x40440000 ;  /* 0x40440000ff037424 */ /* 0x000fe200078e00ff */
[----:B------:R-:W-:-:S06]  /*0100*/  UMOV UR4, URZ ;  /* 0x000000ff00047c82 */ /* 0x000fcc0008000000 */
        /* <DEDUP_REMOVED lines=40> */
[----:B-----5:R-:W-:Y:S05]  /*0390*/  CALL.REL.NOINC `($_ZN3cub18CUB_300001_SM_10006detail6reduce28DeviceReduceSingleTileKernelINS2_10policy_hubIdjN4cuda3std3__44plusIdEEE10Policy1000EN6thrust24THRUST_300001_SM_1000_NS12zip_iteratorINS7_5tupleIJNSD_6detail15normal_iteratorINSD_10device_ptrIiEEEESK_EEEEEPdjS9_dd4simpEEvT0_T1_T2_T3_T4_T6_$__internal_trig_reduction_slowpathd) ;  /* 0x0000011000c87944 */ /* 0x020fea0003c00000 */
.L_x_941:
[----:B------:R-:W-:Y:S05]  /*03a0*/  BSYNC.RECONVERGENT B4 ;  /* 0x0000000000047941 */ /* 0x000fea0003800200 */
.L_x_940:
        /* <DEDUP_REMOVED lines=104> */
.L_x_943:
[----:B------:R-:W-:Y:S05]  /*0a30*/  BSYNC.RECONVERGENT B1 ;  /* 0x0000000000017941 */ /* 0x000fea0003800200 */
.L_x_942:
[----:B------:R-:W-:Y:S01]  /*0a40*/  BSSY.RECONVERGENT B2, `(.L_x_944) ;  /* 0x0000005000027945 */ /* 0x000fe20003800200 */
[----:B-1----:R-:W-:-:S03]  /*0a50*/  DMUL R32, R8, R32 ;  /* 0x0000002008207228 */ /* 0x002fc60000000000 */
[----:B------:R-:W-:Y:S08]  /*0a60*/  @P0 BRA P1, `(.L_x_945) ;  /* 0x0000000000080947 */ /* 0x000ff00000800000 */
[----:B------:R-:W-:-:S07]  /*0a70*/  MOV R2, 0xa90 ;  /* 0x00000a9000027802 */ /* 0x000fce0000000f00 */
[----:B------:R-:W-:Y:S05]  /*0a80*/  CALL.REL.NOINC `($__internal_3_$__cuda_sm20_div_rn_f64_full) ;  /* 0x00000104007c7944 */ /* 0x000fea0003c00000 */
.L_x_945:
[----:B------:R-:W-:Y:S05]  /*0a90*/  BSYNC.RECONVERGENT B2 ;  /* 0x0000000000027941 */ /* 0x000fea0003800200 */
.L_x_944:
        /* <DEDUP_REMOVED lines=25> */
[----:B------:R-:W-:Y:S05]  /*0c30*/  CALL.REL.NOINC `($_ZN3cub18CUB_300001_SM_10006detail6reduce28DeviceReduceSingleTileKernelINS2_10policy_hubIdjN4cuda3std3__44plusIdEEE10Policy1000EN6thrust24THRUST_300001_SM_1000_NS12zip_iteratorINS7_5tupleIJNSD_6detail15normal_iteratorINSD_10device_ptrIiEEEESK_EEEEEPdjS9_dd4simpEEvT0_T1_T2_T3_T4_T6_$__internal_trig_reduction_slowpathd) ;  /* 0x0000010800a07944 */ /* 0x000fea0003c00000 */
[----:B------:R-:W-:-:S07]  /*0c40*/  IMAD.MOV.U32 R2, RZ, RZ, R20 ;  /* 0x000000ffff027224 */ /* 0x000fce00078e0014 */
.L_x_949:
[----:B------:R-:W-:Y:S05]  /*0c50*/  BSYNC.RECONVERGENT B5 ;  /* 0x0000000000057941 */ /* 0x000fea0003800200 */
.L_x_948:
[----:B------:R-:W-:-:S07]  /*0c60*/  VIADD R2, R2, 0x1 ;  /* 0x0000000102027836 */ /* 0x000fce0000000000 */
.L_x_947:
[----:B------:R-:W-:Y:S05]  /*0c70*/  BSYNC.RECONVERGENT B4 ;  /* 0x0000000000047941 */ /* 0x000fea0003800200 */
.L_x_946:
        /* <DEDUP_REMOVED lines=31> */
.L_x_939:
[----:B0-----:R-:W-:Y:S05]  /*0e70*/  BSYNC.RECONVERGENT B3 ;  /* 0x0000000000037941 */ /* 0x001fea0003800200 */
.L_x_938:
        /* <DEDUP_REMOVED lines=15> */
.L_x_962:
[----:B------:R-:W-:Y:S02]  /*0f70*/  IMAD.MOV.U32 R12, RZ, RZ, R8 ;  /* 0x000000ffff0c7224 */ /* 0x000fe400078e0008 */
[----:B------:R-:W-:-:S05]  /*0f80*/  IMAD.MOV.U32 R13, RZ, RZ, R7 ;  /* 0x000000ffff0d7224 */ /* 0x000fca00078e0007 */
[----:B------:R-:W2:Y:S01]  /*0f90*/  LDG.E R12, desc[UR6][R12.64] ;  /* 0x000000060c0c7981 */ /* 0x000ea2000c1e1900 */
[----:B------:R-:W-:Y:S01]  /*0fa0*/  IMAD.MOV.U32 R4, RZ, RZ, R6 ;  /* 0x000000ffff047224 */ /* 0x000fe200078e0006 */
[----:B------:R-:W-:Y:S04]  /*0fb0*/  BSSY.RECONVERGENT B4, `(.L_x_952) ;  /* 0x000001f000047945 */ /* 0x000fe80003800200 */
[----:B------:R0:W5:Y:S01]  /*0fc0*/  LDG.E R2, desc[UR6][R4.64] ;  /* 0x0000000604027981 */ /* 0x000162000c1e1900 */
[----:B--2---:R-:W1:Y:S02]  /*0fd0*/  I2F.F64 R10, R12 ;  /* 0x0000000c000a7312 */ /* 0x004e640000201c00 */
[----:B-1----:R-:W-:-:S08]  /*0fe0*/  DMUL R10, R10, UR8 ;  /* 0x000000080a0a7c28 */ /* 0x002fd00008000000 */
[----:B------:R-:W-:-:S14]  /*0ff0*/  DSETP.NEU.AND P0, PT, |R10|, +INF , PT ;  /* 0x7ff000000a00742a */ /* 0x000fdc0003f0d200 */
[----:B------:R-:W-:Y:S01]  /*1000*/  @!P0 DMUL R24, RZ, R10 ;  /* 0x0000000aff188228 */ /* 0x000fe20000000000 */
[----:B0-----:R-:W-:Y:S01]  /*1010*/  @!P0 IMAD.MOV.U32 R4, RZ, RZ, RZ ;  /* 0x000000ffff048224 */ /* 0x001fe200078e00ff */
[----:B------:R-:W-:Y:S09]  /*1020*/  @!P0 BRA `(.L_x_953) ;  /* 0x00000000005c8947 */ /* 0x000ff20003800000 */
        /* <DEDUP_REMOVED lines=20> */
[----:B------:R-:W-:Y:S02]  /*1170*/  IMAD.MOV.U32 R4, RZ, RZ, R20 ;  /* 0x000000ffff047224 */ /* 0x000fe400078e0014 */
[----:B------:R-:W-:Y:S02]  /*1180*/  IMAD.MOV.U32 R24, RZ, RZ, R22 ;  /* 0x000000ffff187224 */ /* 0x000fe400078e0016 */
[----:B------:R-:W-:-:S07]  /*1190*/  IMAD.MOV.U32 R25, RZ, RZ, R23 ;  /* 0x000000ffff197224 */ /* 0x000fce00078e0017 */
.L_x_953:
[----:B------:R-:W-:Y:S05]  /*11a0*/  BSYNC.RECONVERGENT B4 ;  /* 0x0000000000047941 */ /* 0x000fea0003800200 */
.L_x_952:
        /* <DEDUP_REMOVED lines=103> */
.L_x_955:
[----:B------:R-:W-:Y:S05]  /*1820*/  BSYNC.RECONVERGENT B1 ;  /* 0x0000000000017941 */ /* 0x000fea0003800200 */
.L_x_954:
[----:B------:R-:W-:Y:S01]  /*1830*/  BSSY.RECONVERGENT B2, `(.L_x_956) ;  /* 0x0000007000027945 */ /* 0x000fe20003800200 */
[----:B-1----:R-:W-:-:S03]  /*1840*/  DMUL R12, R18, R16 ;  /* 0x00000010120c7228 */ /* 0x002fc60000000000 */
[----:B------:R-:W-:Y:S08]  /*1850*/  @P0 BRA P1, `(.L_x_957) ;  /* 0x0000000000100947 */ /* 0x000ff00000800000 */
[----:B------:R-:W-:Y:S01]  /*1860*/  IMAD.MOV.U32 R46, RZ, RZ, R10 ;  /* 0x000000ffff2e7224 */ /* 0x000fe200078e000a */
[----:B------:R-:W-:Y:S01]  /*1870*/  MOV R2, 0x18a0 ;  /* 0x000018a000027802 */ /* 0x000fe20000000f00 */
[----:B------:R-:W-:-:S07]  /*1880*/  IMAD.MOV.U32 R47, RZ, RZ, R11 ;  /* 0x000000ffff2f7224 */ /* 0x000fce00078e000b */
[----:B------:R-:W-:Y:S05]  /*1890*/  CALL.REL.NOINC `($__internal_3_$__cuda_sm20_div_rn_f64_full) ;  /* 0x000000f400f87944 */ /* 0x000fea0003c00000 */
.L_x_957:
[----:B------:R-:W-:Y:S05]  /*18a0*/  BSYNC.RECONVERGENT B2 ;  /* 0x0000000000027941 */ /* 0x000fea0003800200 */
.L_x_956:
        /* <DEDUP_REMOVED lines=26> */
[----:B------:R-:W-:Y:S02]  /*1a50*/  IMAD.MOV.U32 R2, RZ, RZ, R20 ;  /* 0x000000ffff027224 */ /* 0x000fe400078e0014 */
[----:B------:R-:W-:Y:S02]  /*1a60*/  IMAD.MOV.U32 R10, RZ, RZ, R22 ;  /* 0x000000ffff0a7224 */ /* 0x000fe400078e0016 */
[----:B------:R-:W-:-:S07]  /*1a70*/  IMAD.MOV.U32 R11, RZ, RZ, R23 ;  /* 0x000000ffff0b7224 */ /* 0x000fce00078e0017 */
.L_x_961:
[----:B------:R-:W-:Y:S05]  /*1a80*/  BSYNC.RECONVERGENT B5 ;  /* 0x0000000000057941 */ /* 0x000fea0003800200 */
.L_x_960:
[----:B------:R-:W-:-:S07]  /*1a90*/  VIADD R2, R2, 0x1 ;  /* 0x0000000102027836 */ /* 0x000fce0000000000 */
.L_x_959:
[----:B------:R-:W-:Y:S05]  /*1aa0*/  BSYNC.RECONVERGENT B4 ;  /* 0x0000000000047941 */ /* 0x000fea0003800200 */
.L_x_958:
        /* <DEDUP_REMOVED lines=37> */
.L_x_951:
[----:B------:R-:W-:Y:S05]  /*1d00*/  BSYNC.RECONVERGENT B3 ;  /* 0x0000000000037941 */ /* 0x000fea0003800200 */
.L_x_950:
        /* <DEDUP_REMOVED lines=49> */
[----:B------:R-:W3:Y:S04]  /*2020*/  LDS.128 R16, [UR4+0x40] ;  /* 0x00004004ff107984 */ /* 0x000ee80008000c00 */
[----:B--2---:R-:W-:Y:S01]  /*2030*/  LDS.64 R2, [UR4+0xb0] ;  /* 0x0000b004ff027984 */ /* 0x004fe20008000a00 */
[----:B0-----:R-:W-:-:S03]  /*2040*/  DADD R8, R4, R8 ;  /* 0x0000000004087229 */ /* 0x001fc60000000008 */
[----:B------:R-:W0:Y:S05]  /*2050*/  LDS.128 R4, [UR4+0x50] ;  /* 0x00005004ff047984 */ /* 0x000e2a0008000c00 */
[----:B------:R-:W-:-:S08]  /*2060*/  DADD R8, R8, R10 ;  /* 0x0000000008087229 */ /* 0x000fd0000000000a */
[----:B-1----:R-:W-:-:S08]  /*2070*/  DADD R8, R8, R12 ;  /* 0x0000000008087229 */ /* 0x002fd0000000000c */
[----:B------:R-:W-:Y:S01]  /*2080*/  DADD R8, R8, R14 ;  /* 0x0000000008087229 */ /* 0x000fe2000000000e */
[----:B------:R-:W1:Y:S07]  /*2090*/  LDS.128 R12, [UR4+0x60] ;  /* 0x00006004ff0c7984 */ /* 0x000e6e0008000c00 */
[----:B---3--:R-:W-:-:S08]  /*20a0*/  DADD R8, R8, R16 ;  /* 0x0000000008087229 */ /* 0x008fd00000000010 */
[----:B------:R-:W-:Y:S01]  /*20b0*/  DADD R8, R8, R18 ;  /* 0x0000000008087229 */ /* 0x000fe20000000012 */
[----:B------:R-:W2:Y:S07]  /*20c0*/  LDS.128 R16, [UR4+0x70] ;  /* 0x00007004ff107984 */ /* 0x000eae0008000c00 */
[----:B0-----:R-:W-:Y:S02]  /*20d0*/  DADD R4, R8, R4 ;  /* 0x0000000008047229 */ /* 0x001fe40000000004 */
[----:B------:R-:W0:Y:S06]  /*20e0*/  LDS.128 R8, [UR4+0x80] ;  /* 0x00008004ff087984 */ /* 0x000e2c0008000c00 */
[----:B------:R-:W-:-:S08]  /*20f0*/  DADD R4, R4, R6 ;  /* 0x0000000004047229 */ /* 0x000fd00000000006 */
[----:B-1----:R-:W-:-:S08]  /*2100*/  DADD R4, R4, R12 ;  /* 0x0000000004047229 */ /* 0x002fd0000000000c */
[----:B------:R-:W-:Y:S01]  /*2110*/  DADD R4, R4, R14 ;  /* 0x0000000004047229 */ /* 0x000fe2000000000e */
[----:B------:R-:W1:Y:S07]  /*2120*/  LDS.128 R12, [UR4+0x90] ;  /* 0x00009004ff0c7984 */ /* 0x000e6e0008000c00 */
[----:B--2---:R-:W-:-:S08]  /*2130*/  DADD R4, R4, R16 ;  /* 0x0000000004047229 */ /* 0x004fd00000000010 */
[----:B------:R-:W-:Y:S01]  /*2140*/  DADD R4, R4, R18 ;  /* 0x0000000004047229 */ /* 0x000fe20000000012 */
[----:B------:R-:W2:Y:S07]  /*2150*/  LDS.128 R16, [UR4+0xa0] ;  /* 0x0000a004ff107984 */ /* 0x000eae0008000c00 */
[----:B0-----:R-:W-:-:S08]  /*2160*/  DADD R4, R4, R8 ;  /* 0x0000000004047229 */ /* 0x001fd00000000008 */
[----:B------:R-:W-:-:S08]  /*2170*/  DADD R4, R4, R10 ;  /* 0x0000000004047229 */ /* 0x000fd0000000000a */
[----:B-1----:R-:W-:-:S08]  /*2180*/  DADD R4, R4, R12 ;  /* 0x0000000004047229 */ /* 0x002fd0000000000c */
[----:B------:R-:W-:-:S08]  /*2190*/  DADD R4, R4, R14 ;  /* 0x0000000004047229 */ /* 0x000fd0000000000e */
[----:B--2---:R-:W-:-:S08]  /*21a0*/  DADD R4, R4, R16 ;  /* 0x0000000004047229 */ /* 0x004fd00000000010 */
[----:B------:R-:W-:-:S08]  /*21b0*/  DADD R4, R4, R18 ;  /* 0x0000000004047229 */ /* 0x000fd00000000012 */
[----:B------:R-:W-:Y:S01]  /*21c0*/  DADD R4, R4, R2 ;  /* 0x0000000004047229 */ /* 0x000fe20000000002 */
[----:B------:R-:W-:Y:S10]  /*21d0*/  BRA `(.L_x_964) ;  /* 0x000000ec008c7947 */ /* 0x000ff40003800000 */
.L_x_963:
        /* <DEDUP_REMOVED lines=57> */
[----:B------:R-:W2:Y:S01]  /*2570*/  LDS.128 R12, [UR4+0x30] ;  /* 0x00003004ff0c7984 */ /* 0x000ea20008000c00 */
[----:B0-----:R-:W-:-:S10]  /*2580*/  DADD R8, R4, R8 ;  /* 0x0000000004087229 */ /* 0x001fd40000000008 */
[----:B-1----:R-:W-:Y:S02]  /*2590*/  FSEL R4, R8, R4, P1 ;  /* 0x0000000408047208 */ /* 0x002fe40000800000 */
        /* <DEDUP_REMOVED lines=82> */
.L_x_937:
        /* <DEDUP_REMOVED lines=38> */
.L_x_966:
[----:B------:R-:W-:Y:S05]  /*2d20*/  BSYNC.RECONVERGENT B3 ;  /* 0x0000000000037941 */ /* 0x000fea0003800200 */
.L_x_965:
        /* <DEDUP_REMOVED lines=17> */
[----:B------:R-:W-:Y:S01]  /*2e40*/  FSEL R29, -R5, 0.11223486810922622681, !P0 ;  /* 0x3de5db65051d7808 */ /* 0x000fe20004000100 */
[----:B------:R-:W-:Y:S01]  /*2e50*/  IMAD.MOV.U32 R5, RZ, RZ, 0x3ff71547 ;  /* 0x3ff71547ff057424 */ /* 0x000fe200078e00ff */
        /* <DEDUP_REMOVED lines=19> */
[----:B------:R-:W-:Y:S01]  /*2f90*/  LOP3.LUT P0, RZ, R4, 0x2, RZ, 0xc0, !PT ;  /* 0x0000000204ff7812 */ /* 0x000fe2000780c0ff */
[----:B------:R-:W-:-:S03]  /*2fa0*/  IMAD.MOV.U32 R4, RZ, RZ, 0x652b82fe ;  /* 0x652b82feff047424 */ /* 0x000fc600078e00ff */
        /* <DEDUP_REMOVED lines=64> */
.L_x_968:
[----:B------:R-:W-:Y:S05]  /*33b0*/  BSYNC.RECONVERGENT B1 ;  /* 0x0000000000017941 */ /* 0x000fea0003800200 */
.L_x_967:
[----:B------:R-:W-:Y:S01]  /*33c0*/  BSSY.RECONVERGENT B2, `(.L_x_969) ;  /* 0x0000005000027945 */ /* 0x000fe20003800200 */
[----:B-1----:R-:W-:-:S03]  /*33d0*/  DMUL R18, R12, R18 ;  /* 0x000000120c127228 */ /* 0x002fc60000000000 */
[----:B------:R-:W-:Y:S08]  /*33e0*/  @P0 BRA P1, `(.L_x_970) ;  /* 0x0000000000080947 */ /* 0x000ff00000800000 */
[----:B------:R-:W-:-:S07]  /*33f0*/  MOV R2, 0x3410 ;  /* 0x0000341000027802 */ /* 0x000fce0000000f00 */
[----:B------:R-:W-:Y:S05]  /*3400*/  CALL.REL.NOINC `($__internal_3_$__cuda_sm20_div_rn_f64_full) ;  /* 0x000000dc001c7944 */ /* 0x000fea0003c00000 */
.L_x_970:
[----:B------:R-:W-:Y:S05]  /*3410*/  BSYNC.RECONVERGENT B2 ;  /* 0x0000000000027941 */ /* 0x000fea0003800200 */
.L_x_969:
        /* <DEDUP_REMOVED lines=29> */
.L_x_974:
[----:B------:R-:W-:Y:S05]  /*35f0*/  BSYNC.RECONVERGENT B4 ;  /* 0x0000000000047941 */ /* 0x000fea0003800200 */
.L_x_973:
[----:B------:R-:W-:-:S07]  /*3600*/  VIADD R4, R4, 0x1 ;  /* 0x0000000104047836 */ /* 0x000fce0000000000 */
.L_x_972:
[----:B------:R-:W-:Y:S05]  /*3610*/  BSYNC.RECONVERGENT B3 ;  /* 0x0000000000037941 */ /* 0x000fea0003800200 */
.L_x_971:
        /* <DEDUP_REMOVED lines=60> */
[----:B------:R-:W-:Y:S01]  /*39e0*/  IMAD.MOV.U32 R11, RZ, RZ, R23 ;  /* 0x000000ffff0b7224 */ /* 0x000fe200078e0017 */
[----:B------:R-:W-:Y:S06]  /*39f0*/  BRA `(.L_x_977) ;  /* 0x0000000000087947 */ /* 0x000fec0003800000 */
.L_x_976:
[----:B------:R-:W-:Y:S01]  /*3a00*/  DMUL R10, RZ, R46 ;  /* 0x0000002eff0a7228 */ /* 0x000fe20000000000 */
[----:B------:R-:W-:-:S10]  /*3a10*/  IMAD.MOV.U32 R4, RZ, RZ, RZ ;  /* 0x000000ffff047224 */ /* 0x000fd400078e00ff */
.L_x_977:
[----:B------:R-:W-:Y:S05]  /*3a20*/  BSYNC.RECONVERGENT B3 ;  /* 0x0000000000037941 */ /* 0x000fea0003800200 */
.L_x_975:
        /* <DEDUP_REMOVED lines=17> */
[----:B0-----:R-:W0:Y:S01]  /*3b40*/  MUFU.RCP64H R17, 40 ;  /* 0x4044000000117908 */ /* 0x001e220000001800 */
[----:B------:R-:W-:Y:S01]  /*3b50*/  FSEL R31, -R5, 0.11223486810922622681, !P0 ;  /* 0x3de5db65051f7808 */ /* 0x000fe20004000100 */
[----:B------:R-:W-:Y:S01]  /*3b60*/  IMAD.MOV.U32 R16, RZ, RZ, 0x1 ;  /* 0x00000001ff107424 */ /* 0x000fe200078e00ff */
[----:B------:R-:W-:-:S04]  /*3b70*/  FSETP.GEU.AND P1, PT, |R47|, 6.5827683646048100446e-37, PT ;  /* 0x036000002f00780b */ /* 0x000fc80003f2e200 */
[----:B--2---:R-:W-:-:S08]  /*3b80*/  DFMA R12, R28, R30, R12 ;  /* 0x0000001e1c0c722b */ /* 0x004fd0000000000c */
[----:B------:R-:W-:Y:S01]  /*3b90*/  DFMA R12, R28, R12, R14 ;  /* 0x0000000c1c0c722b */ /* 0x000fe2000000000e */
[----:B------:R-:W-:Y:S02]  /*3ba0*/  IMAD.MOV.U32 R14, RZ, RZ, 0x652b82fe ;  /* 0x652b82feff0e7424 */ /* 0x000fe400078e00ff */
[----:B------:R-:W-:-:S05]  /*3bb0*/  IMAD.MOV.U32 R15, RZ, RZ, 0x3ff71547 ;  /* 0x3ff71547ff0f7424 */ /* 0x000fca00078e00ff */
[----:B---3--:R-:W-:Y:S01]  /*3bc0*/  DFMA R12, R28, R12, R20 ;  /* 0x0000000c1c0c722b */ /* 0x008fe20000000014 */
[----:B------:R-:W-:Y:S02]  /*3bd0*/  IMAD.MOV.U32 R20, RZ, RZ, 0x0 ;  /* 0x00000000ff147424 */ /* 0x000fe400078e00ff */
[----:B------:R-:W-:-:S05]  /*3be0*/  IMAD.MOV.U32 R21, RZ, RZ, 0x40440000 ;  /* 0x40440000ff157424 */ /* 0x000fca00078e00ff */
[----:B------:R-:W-:Y:S02]  /*3bf0*/  DFMA R12, R28, R12, R22 ;  /* 0x0000000c1c0c722b */ /* 0x000fe40000000016 */
[----:B0-----:R-:W-:-:S06]  /*3c00*/  DFMA R22, R16, -R20, 1 ;  /* 0x3ff000001016742b */ /* 0x001fcc0000000814 */
[----:B----4-:R-:W-:Y:S02]  /*3c10*/  DFMA R12, R28, R12, R24 ;  /* 0x0000000c1c0c722b */ /* 0x010fe40000000018 */
[----:B------:R-:W-:-:S06]  /*3c20*/  DFMA R22, R22, R22, R22 ;  /* 0x000000161616722b */ /* 0x000fcc0000000016 */
[----:B------:R-:W-:Y:S02]  /*3c30*/  DFMA R12, R28, R12, R26 ;  /* 0x0000000c1c0c722b */ /* 0x000fe4000000001a */
[----:B------:R-:W-:-:S06]  /*3c40*/  DFMA R22, R16, R22, R16 ;  /* 0x000000161016722b */ /* 0x000fcc0000000010 */
[----:B------:R-:W-:Y:S02]  /*3c50*/  DFMA R10, R12, R10, R10 ;  /* 0x0000000a0c0a722b */ /* 0x000fe4000000000a */
[----:B------:R-:W-:Y:S02]  /*3c60*/  DFMA R12, R28, R12, 1 ;  /* 0x3ff000001c0c742b */ /* 0x000fe4000000000c */
[----:B------:R-:W-:-:S08]  /*3c70*/  DFMA R20, R22, -R20, 1 ;  /* 0x3ff000001614742b */ /* 0x000fd00000000814 */
[----:B------:R-:W-:Y:S01]  /*3c80*/  FSEL R12, R12, R10, !P0 ;  /* 0x0000000a0c0c7208 */ /* 0x000fe20004000000 */
[----:B------:R-:W-:Y:S01]  /*3c90*/  DFMA R22, R22, R20, R22 ;  /* 0x000000141616722b */ /* 0x000fe20000000016 */
[----:B------:R-:W-:Y:S02]  /*3ca0*/  FSEL R13, R13, R11, !P0 ;  /* 0x0000000b0d0d7208 */ /* 0x000fe40004000000 */
[----:B------:R-:W-:-:S04]  /*3cb0*/  LOP3.LUT P0, RZ, R4, 0x2, RZ, 0xc0, !PT ;  /* 0x0000000204ff7812 */ /* 0x000fc8000780c0ff */
[----:B------:R-:W-:Y:S02]  /*3cc0*/  DADD R10, RZ, -R12 ;  /* 0x00000000ff0a7229 */ /* 0x000fe4000000080c */
[----:B------:R-:W-:-:S08]  /*3cd0*/  DMUL R20, R22, R46 ;  /* 0x0000002e16147228 */ /* 0x000fd00000000000 */
[----:B------:R-:W-:Y:S01]  /*3ce0*/  FSEL R4, R12, R10, !P0 ;  /* 0x0000000a0c047208 */ /* 0x000fe20004000000 */
[----:B------:R-:W-:Y:S01]  /*3cf0*/  DFMA R16, R20, -40, R46 ;  /* 0xc04400001410782b */ /* 0x000fe2000000002e */
[----:B------:R-:W-:-:S04]  /*3d00*/  FSEL R5, R13, R11, !P0 ;  /* 0x0000000b0d057208 */ /* 0x000fc80004000000 */
[----:B------:R-:W-:Y:S02]  /*3d10*/  FSETP.GEU.AND P2, PT, |R5|, 4.1917929649353027344, PT ;  /* 0x4086232b0500780b */ /* 0x000fe40003f4e200 */
[----:B------:R-:W-:Y:S02]  /*3d20*/  DFMA R10, R4, R14, 6.75539944105574400000e+15 ;  /* 0x43380000040a742b */ /* 0x000fe4000000000e */
[----:B------:R-:W-:-:S06]  /*3d30*/  DFMA R20, R22, R16, R20 ;  /* 0x000000101614722b */ /* 0x000fcc0000000014 */
        /* <DEDUP_REMOVED lines=36> */
[----:B-----5:R0:W1:Y:S01]  /*3f80*/  I2F.F64 R14, R2 ;  /* 0x00000002000e7312 */ /* 0x0200620000201c00 */
[----:B------:R-:W-:-:S05]  /*3f90*/  FFMA R12, RZ, 3.0625, R21 ;  /* 0x40440000ff0c7823 */ /* 0x000fca0000000015 */
[----:B------:R-:W-:Y:S02]  /*3fa0*/  FSETP.GT.AND P0, PT, |R12|, 1.469367938527859385e-39, PT ;  /* 0x001000000c00780b */ /* 0x000fe40003f04200 */
[----:B------:R-:W-:Y:S02]  /*3fb0*/  IMAD R13, R10, 0x100000, R17 ;  /* 0x001000000a0d7824 */ /* 0x000fe400078e0211 */
[----:B------:R-:W-:Y:S01]  /*3fc0*/  IMAD.MOV.U32 R12, RZ, RZ, R16 ;  /* 0x000000ffff0c7224 */ /* 0x000fe200078e0010 */
[----:B0-----:R-:W-:Y:S08]  /*3fd0*/  @!P2 BRA `(.L_x_979) ;  /* 0x000000000034a947 */ /* 0x001ff00003800000 */
        /* <DEDUP_REMOVED lines=13> */
.L_x_979:
[----:B------:R-:W-:Y:S05]  /*40b0*/  BSYNC.RECONVERGENT B1 ;  /* 0x0000000000017941 */ /* 0x000fea0003800200 */
.L_x_978:
[----:B------:R-:W-:Y:S01]  /*40c0*/  BSSY.RECONVERGENT B2, `(.L_x_980) ;  /* 0x0000005000027945 */ /* 0x000fe20003800200 */
[----:B-1----:R-:W-:-:S03]  /*40d0*/  DMUL R10, R14, R12 ;  /* 0x0000000c0e0a7228 */ /* 0x002fc60000000000 */
[----:B------:R-:W-:Y:S08]  /*40e0*/  @P0 BRA P1, `(.L_x_981) ;  /* 0x0000000000080947 */ /* 0x000ff00000800000 */
[----:B------:R-:W-:-:S07]  /*40f0*/  MOV R2, 0x4110 ;  /* 0x0000411000027802 */ /* 0x000fce0000000f00 */
[----:B------:R-:W-:Y:S05]  /*4100*/  CALL.REL.NOINC `($__internal_3_$__cuda_sm20_div_rn_f64_full) ;  /* 0x000000cc00dc7944 */ /* 0x000fea0003c00000 */
.L_x_981:
[----:B------:R-:W-:Y:S05]  /*4110*/  BSYNC.RECONVERGENT B2 ;  /* 0x0000000000027941 */ /* 0x000fea0003800200 */
.L_x_980:
        /* <DEDUP_REMOVED lines=27> */
.L_x_985:
[----:B------:R-:W-:Y:S05]  /*42d0*/  BSYNC.RECONVERGENT B4 ;  /* 0x0000000000047941 */ /* 0x000fea0003800200 */
.L_x_984:
[----:B------:R-:W-:Y:S01]  /*42e0*/  VIADD R4, R4, 0x1 ;  /* 0x0000000104047836 */ /* 0x000fe20000000000 */
[----:B------:R-:W-:Y:S06]  /*42f0*/  BRA `(.L_x_986) ;  /* 0x0000000000087947 */ /* 0x000fec0003800000 */
.L_x_983:
[----:B------:R-:W-:Y:S01]  /*4300*/  DMUL R16, RZ, R20 ;  /* 0x00000014ff107228 */ /* 0x000fe20000000000 */
[----:B------:R-:W-:-:S10]  /*4310*/  IMAD.MOV.U32 R4, RZ, RZ, 0x1 ;  /* 0x00000001ff047424 */ /* 0x000fd400078e00ff */
.L_x_986:
[----:B------:R-:W-:Y:S05]  /*4320*/  BSYNC.RECONVERGENT B3 ;  /* 0x0000000000037941 */ /* 0x000fea0003800200 */
.L_x_982:
        /* <DEDUP_REMOVED lines=62> */
.L_x_988:
[----:B------:R-:W-:Y:S01]  /*4710*/  DMUL R16, RZ, R46 ;  /* 0x0000002eff107228 */ /* 0x000fe20000000000 */
[----:B------:R-:W-:-:S10]  /*4720*/  IMAD.MOV.U32 R4, RZ, RZ, RZ ;  /* 0x000000ffff047224 */ /* 0x000fd400078e00ff */
.L_x_989:
[----:B------:R-:W-:Y:S05]  /*4730*/  BSYNC.RECONVERGENT B3 ;  /* 0x0000000000037941 */ /* 0x000fea0003800200 */
.L_x_987:
        /* <DEDUP_REMOVED lines=104> */
.L_x_991:
[----:B------:R-:W-:Y:S05]  /*4dc0*/  BSYNC.RECONVERGENT B1 ;  /* 0x0000000000017941 */ /* 0x000fea0003800200 */
.L_x_990:
[----:B------:R-:W-:Y:S01]  /*4dd0*/  BSSY.RECONVERGENT B2, `(.L_x_992) ;  /* 0x0000005000027945 */ /* 0x000fe20003800200 */
[----:B-1----:R-:W-:-:S03]  /*4de0*/  DMUL R12, R16, R14 ;  /* 0x0000000e100c7228 */ /* 0x002fc60000000000 */
[----:B------:R-:W-:Y:S08]  /*4df0*/  @P0 BRA P1, `(.L_x_993) ;  /* 0x0000000000080947 */ /* 0x000ff00000800000 */
[----:B------:R-:W-:-:S07]  /*4e00*/  MOV R2, 0x4e20 ;  /* 0x00004e2000027802 */ /* 0x000fce0000000f00 */
[----:B------:R-:W-:Y:S05]  /*4e10*/  CALL.REL.NOINC `($__internal_3_$__cuda_sm20_div_rn_f64_full) ;  /* 0x000000c000987944 */ /* 0x000fea0003c00000 */
.L_x_993:
[----:B------:R-:W-:Y:S05]  /*4e20*/  BSYNC.RECONVERGENT B2 ;  /* 0x0000000000027941 */ /* 0x000fea0003800200 */
.L_x_992:
        /* <DEDUP_REMOVED lines=27> */
.L_x_997:
[----:B------:R-:W-:Y:S05]  /*4fe0*/  BSYNC.RECONVERGENT B4 ;  /* 0x0000000000047941 */ /* 0x000fea0003800200 */
.L_x_996:
[----:B------:R-:W-:Y:S01]  /*4ff0*/  VIADD R4, R4, 0x1 ;  /* 0x0000000104047836 */ /* 0x000fe20000000000 */
[----:B------:R-:W-:Y:S06]  /*5000*/  BRA `(.L_x_998) ;  /* 0x0000000000087947 */ /* 0x000fec0003800000 */
.L_x_995:
[----:B------:R-:W-:Y:S01]  /*5010*/  DMUL R14, RZ, R20 ;  /* 0x00000014ff0e7228 */ /* 0x000fe20000000000 */
[----:B------:R-:W-:-:S10]  /*5020*/  IMAD.MOV.U32 R4, RZ, RZ, 0x1 ;  /* 0x00000001ff047424 */ /* 0x000fd400078e00ff */
.L_x_998:
[----:B------:R-:W-:Y:S05]  /*5030*/  BSYNC.RECONVERGENT B3 ;  /* 0x0000000000037941 */ /* 0x000fea0003800200 */
.L_x_994:
        /* <DEDUP_REMOVED lines=62> */
.L_x_1000:
[----:B------:R-:W-:Y:S01]  /*5420*/  DMUL R14, RZ, R46 ;  /* 0x0000002eff0e7228 */ /* 0x000fe20000000000 */
[----:B------:R-:W-:-:S10]  /*5430*/  IMAD.MOV.U32 R4, RZ, RZ, RZ ;  /* 0x000000ffff047224 */ /* 0x000fd400078e00ff */
.L_x_1001:
[----:B------:R-:W-:Y:S05]  /*5440*/  BSYNC.RECONVERGENT B3 ;  /* 0x0000000000037941 */ /* 0x000fea0003800200 */
.L_x_999:
        /* <DEDUP_REMOVED lines=22> */
[----:B------:R-:W0:Y:S01]  /*55b0*/  MUFU.RCP64H R23, 40 ;  /* 0x4044000000177908 */ /* 0x000e220000001800 */
[----:B------:R-:W-:-:S06]  /*55c0*/  IMAD.MOV.U32 R22, RZ, RZ, 0x1 ;  /* 0x00000001ff167424 */ /* 0x000fcc00078e00ff */
        /* <DEDUP_REMOVED lines=15> */
[----:B------:R-:W-:Y:S01]  /*56c0*/  LOP3.LUT P0, RZ, R4, 0x2, RZ, 0xc0, !PT ;  /* 0x0000000204ff7812 */ /* 0x000fe2000780c0ff */
[----:B------:R-:W-:-:S03]  /*56d0*/  IMAD.MOV.U32 R4, RZ, RZ, 0x652b82fe ;  /* 0x652b82feff047424 */ /* 0x000fc600078e00ff */
[----:B------:R-:W-:Y:S02]  /*56e0*/  DADD R14, RZ, -R16 ;  /* 0x00000000ff0e7229 */ /* 0x000fe40000000810 */
[----:B------:R-:W-:-:S08]  /*56f0*/  DMUL R24, R28, R46 ;  /* 0x0000002e1c187228 */ /* 0x000fd00000000000 */
[----:B------:R-:W-:Y:S01]  /*5700*/  FSEL R14, R16, R14, !P0 ;  /* 0x0000000e100e7208 */ /* 0x000fe20004000000 */
[----:B------:R-:W-:Y:S01]  /*5710*/  DFMA R26, R24, -40, R46 ;  /* 0xc0440000181a782b */ /* 0x000fe2000000002e */
        /* <DEDUP_REMOVED lines=59> */
.L_x_1003:
[----:B------:R-:W-:Y:S05]  /*5ad0*/  BSYNC.RECONVERGENT B1 ;  /* 0x0000000000017941 */ /* 0x000fea0003800200 */
.L_x_1002:
[----:B------:R-:W-:Y:S01]  /*5ae0*/  BSSY.RECONVERGENT B2, `(.L_x_1004) ;  /* 0x0000005000027945 */ /* 0x000fe20003800200 */
[----:B-1----:R-:W-:-:S03]  /*5af0*/  DMUL R14, R22, R16 ;  /* 0x00000010160e7228 */ /* 0x002fc60000000000 */
[----:B------:R-:W-:Y:S08]  /*5b00*/  @P0 BRA P1, `(.L_x_1005) ;  /* 0x0000000000080947 */ /* 0x000ff00000800000 */
[----:B------:R-:W-:-:S07]  /*5b10*/  MOV R2, 0x5b30 ;  /* 0x00005b3000027802 */ /* 0x000fce0000000f00 */
[----:B------:R-:W-:Y:S05]  /*5b20*/  CALL.REL.NOINC `($__internal_3_$__cuda_sm20_div_rn_f64_full) ;  /* 0x000000b400547944 */ /* 0x000fea0003c00000 */
.L_x_1005:
[----:B------:R-:W-:Y:S05]  /*5b30*/  BSYNC.RECONVERGENT B2 ;  /* 0x0000000000027941 */ /* 0x000fea0003800200 */
.L_x_1004:
        /* <DEDUP_REMOVED lines=27> */
.L_x_1009:
[----:B------:R-:W-:Y:S05]  /*5cf0*/  BSYNC.RECONVERGENT B4 ;  /* 0x0000000000047941 */ /* 0x000fea0003800200 */
.L_x_1008:
[----:B------:R-:W-:Y:S01]  /*5d00*/  VIADD R16, R16, 0x1 ;  /* 0x0000000110107836 */ /* 0x000fe20000000000 */
[----:B------:R-:W-:Y:S06]  /*5d10*/  BRA `(.L_x_1010) ;  /* 0x0000000000087947 */ /* 0x000fec0003800000 */
.L_x_1007:
[----:B------:R-:W-:Y:S01]  /*5d20*/  DMUL R4, RZ, R20 ;  /* 0x00000014ff047228 */ /* 0x000fe20000000000 */
[----:B------:R-:W-:-:S10]  /*5d30*/  IMAD.MOV.U32 R16, RZ, RZ, 0x1 ;  /* 0x00000001ff107424 */ /* 0x000fd400078e00ff */
.L_x_1010:
[----:B------:R-:W-:Y:S05]  /*5d40*/  BSYNC.RECONVERGENT B3 ;  /* 0x0000000000037941 */ /* 0x000fea0003800200 */
.L_x_1006:
        /* <DEDUP_REMOVED lines=62> */
.L_x_1012:
[----:B------:R-:W-:Y:S01]  /*6130*/  DMUL R16, RZ, R32 ;  /* 0x00000020ff107228 */ /* 0x000fe20000000000 */
[----:B------:R-:W-:-:S10]  /*6140*/  IMAD.MOV.U32 R4, RZ, RZ, RZ ;  /* 0x000000ffff047224 */ /* 0x000fd400078e00ff */
.L_x_1013:
[----:B------:R-:W-:Y:S05]  /*6150*/  BSYNC.RECONVERGENT B3 ;  /* 0x0000000000037941 */ /* 0x000fea0003800200 */
.L_x_1011:
        /* <DEDUP_REMOVED lines=104> */
.L_x_1015:
[----:B------:R-:W-:Y:S05]  /*67e0*/  BSYNC.RECONVERGENT B1 ;  /* 0x0000000000017941 */ /* 0x000fea0003800200 */
.L_x_1014:
[----:B------:R-:W-:Y:S01]  /*67f0*/  BSSY.RECONVERGENT B2, `(.L_x_1016) ;  /* 0x0000007000027945 */ /* 0x000fe20003800200 */
[----:B-1----:R-:W-:-:S03]  /*6800*/  DMUL R16, R24, R22 ;  /* 0x0000001618107228 */ /* 0x002fc60000000000 */
[----:B------:R-:W-:Y:S08]  /*6810*/  @P0 BRA P1, `(.L_x_1017) ;  /* 0x0000000000100947 */ /* 0x000ff00000800000 */
[----:B------:R-:W-:Y:S01]  /*6820*/  IMAD.MOV.U32 R46, RZ, RZ, R32 ;  /* 0x000000ffff2e7224 */ /* 0x000fe200078e0020 */
[----:B------:R-:W-:Y:S01]  /*6830*/  MOV R2, 0x6860 ;  /* 0x0000686000027802 */ /* 0x000fe20000000f00 */
[----:B------:R-:W-:-:S07]  /*6840*/  IMAD.MOV.U32 R47, RZ, RZ, R33 ;  /* 0x000000ffff2f7224 */ /* 0x000fce00078e0021 */
[----:B------:R-:W-:Y:S05]  /*6850*/  CALL.REL.NOINC `($__internal_3_$__cuda_sm20_div_rn_f64_full) ;  /* 0x000000a800087944 */ /* 0x000fea0003c00000 */
.L_x_1017:
[----:B------:R-:W-:Y:S05]  /*6860*/  BSYNC.RECONVERGENT B2 ;  /* 0x0000000000027941 */ /* 0x000fea0003800200 */
.L_x_1016:
        /* <DEDUP_REMOVED lines=27> */
.L_x_1021:
[----:B------:R-:W-:Y:S05]  /*6a20*/  BSYNC.RECONVERGENT B4 ;  /* 0x0000000000047941 */ /* 0x000fea0003800200 */
.L_x_1020:
[----:B------:R-:W-:Y:S01]  /*6a30*/  VIADD R34, R34, 0x1 ;  /* 0x0000000122227836 */ /* 0x000fe20000000000 */
[----:B------:R-:W-:Y:S06]  /*6a40*/  BRA `(.L_x_1022) ;  /* 0x0000000000087947 */ /* 0x000fec0003800000 */
.L_x_1019:
[----:B------:R-:W-:Y:S01]  /*6a50*/  DMUL R4, RZ, R20 ;  /* 0x00000014ff047228 */ /* 0x000fe20000000000 */
[----:B------:R-:W-:-:S10]  /*6a60*/  IMAD.MOV.U32 R34, RZ, RZ, 0x1 ;  /* 0x00000001ff227424 */ /* 0x000fd400078e00ff */
.L_x_1022:
[----:B------:R-:W-:Y:S05]  /*6a70*/  BSYNC.RECONVERGENT B3 ;  /* 0x0000000000037941 */ /* 0x000fea0003800200 */
.L_x_1018:
        /* <DEDUP_REMOVED lines=29> */
[----:B------:R-:W-:Y:S02]  /*6c50*/  FSEL R21, R21, R5, !P0 ;  /* 0x0000000515157208 */ /* 0x000fe40004000000 */
[----:B------:R-:W-:Y:S01]  /*6c60*/  LOP3.LUT P0, RZ, R34, 0x2, RZ, 0xc0, !PT ;  /* 0x0000000222ff7812 */ /* 0x000fe2000780c0ff */
[----:B-1----:R-:W-:-:S03]  /*6c70*/  DMUL R34, R36, UR8 ;  /* 0x0000000824227c28 */ /* 0x002fc60008000000 */
        /* <DEDUP_REMOVED lines=30> */
.L_x_1024:
[----:B------:R-:W-:Y:S01]  /*6e60*/  DMUL R32, RZ, R34 ;  /* 0x00000022ff207228 */ /* 0x000fe20000000000 */
[----:B------:R-:W-:-:S10]  /*6e70*/  IMAD.MOV.U32 R4, RZ, RZ, RZ ;  /* 0x000000ffff047224 */ /* 0x000fd400078e00ff */
.L_x_1025:
[----:B------:R-:W-:Y:S05]  /*6e80*/  BSYNC.RECONVERGENT B3 ;  /* 0x0000000000037941 */ /* 0x000fea0003800200 */
.L_x_1023:
        /* <DEDUP_REMOVED lines=104> */
.L_x_1027:
[----:B------:R-:W-:Y:S05]  /*7510*/  BSYNC.RECONVERGENT B1 ;  /* 0x0000000000017941 */ /* 0x000fea0003800200 */
.L_x_1026:
[----:B------:R-:W-:Y:S01]  /*7520*/  BSSY.RECONVERGENT B2, `(.L_x_1028) ;  /* 0x0000007000027945 */ /* 0x000fe20003800200 */
[----:B-1----:R-:W-:-:S03]  /*7530*/  DMUL R32, R24, R32 ;  /* 0x0000002018207228 */ /* 0x002fc60000000000 */
[----:B------:R-:W-:Y:S08]  /*7540*/  @P0 BRA P1, `(.L_x_1029) ;  /* 0x0000000000100947 */ /* 0x000ff00000800000 */
[----:B------:R-:W-:Y:S01]  /*7550*/  IMAD.MOV.U32 R46, RZ, RZ, R34 ;  /* 0x000000ffff2e7224 */ /* 0x000fe200078e0022 */
[----:B------:R-:W-:Y:S01]  /*7560*/  MOV R2, 0x7590 ;  /* 0x0000759000027802 */ /* 0x000fe20000000f00 */
[----:B------:R-:W-:-:S07]  /*7570*/  IMAD.MOV.U32 R47, RZ, RZ, R35 ;  /* 0x000000ffff2f7224 */ /* 0x000fce00078e0023 */
[----:B------:R-:W-:Y:S05]  /*7580*/  CALL.REL.NOINC `($__internal_3_$__cuda_sm20_div_rn_f64_full) ;  /* 0x0000009800bc7944 */ /* 0x000fea0003c00000 */
.L_x_1029:
[----:B------:R-:W-:Y:S05]  /*7590*/  BSYNC.RECONVERGENT B2 ;  /* 0x0000000000027941 */ /* 0x000fea0003800200 */
.L_x_1028:
        /* <DEDUP_REMOVED lines=27> */
.L_x_1033:
[----:B------:R-:W-:Y:S05]  /*7750*/  BSYNC.RECONVERGENT B4 ;  /* 0x0000000000047941 */ /* 0x000fea0003800200 */
.L_x_1032:
[----:B------:R-:W-:Y:S01]  /*7760*/  VIADD R36, R36, 0x1 ;  /* 0x0000000124247836 */ /* 0x000fe20000000000 */
[----:B------:R-:W-:Y:S06]  /*7770*/  BRA `(.L_x_1034) ;  /* 0x0000000000087947 */ /* 0x000fec0003800000 */
.L_x_1031:
[----:B------:R-:W-:Y:S01]  /*7780*/  DMUL R4, RZ, R20 ;  /* 0x00000014ff047228 */ /* 0x000fe20000000000 */
[----:B------:R-:W-:-:S10]  /*7790*/  IMAD.MOV.U32 R36, RZ, RZ, 0x1 ;  /* 0x00000001ff247424 */ /* 0x000fd400078e00ff */
.L_x_1034:
[----:B------:R-:W-:Y:S05]  /*77a0*/  BSYNC.RECONVERGENT B3 ;  /* 0x0000000000037941 */ /* 0x000fea0003800200 */
.L_x_1030:
        /* <DEDUP_REMOVED lines=62> */
.L_x_1036:
[----:B------:R-:W-:Y:S01]  /*7b90*/  DMUL R34, RZ, R36 ;  /* 0x00000024ff227228 */ /* 0x000fe20000000000 */
[----:B------:R-:W-:-:S10]  /*7ba0*/  IMAD.MOV.U32 R4, RZ, RZ, RZ ;  /* 0x000000ffff047224 */ /* 0x000fd400078e00ff */
.L_x_1037:
[----:B------:R-:W-:Y:S05]  /*7bb0*/  BSYNC.RECONVERGENT B3 ;  /* 0x0000000000037941 */ /* 0x000fea0003800200 */
.L_x_1035:
        /* <DEDUP_REMOVED lines=104> */
.L_x_1039:
[----:B------:R-:W-:Y:S05]  /*8240*/  BSYNC.RECONVERGENT B1 ;  /* 0x0000000000017941 */ /* 0x000fea0003800200 */
.L_x_1038:
[----:B------:R-:W-:Y:S01]  /*8250*/  BSSY.RECONVERGENT B2, `(.L_x_1040) ;  /* 0x0000007000027945 */ /* 0x000fe20003800200 */
[----:B-1----:R-:W-:-:S03]  /*8260*/  DMUL R34, R24, R34 ;  /* 0x0000002218227228 */ /* 0x002fc60000000000 */
[----:B------:R-:W-:Y:S08]  /*8270*/  @P0 BRA P1, `(.L_x_1041) ;  /* 0x0000000000100947 */ /* 0x000ff00000800000 */
[----:B------:R-:W-:Y:S01]  /*8280*/  IMAD.MOV.U32 R46, RZ, RZ, R36 ;  /* 0x000000ffff2e7224 */ /* 0x000fe200078e0024 */
[----:B------:R-:W-:Y:S01]  /*8290*/  MOV R2, 0x82c0 ;  /* 0x000082c000027802 */ /* 0x000fe20000000f00 */
[----:B------:R-:W-:-:S07]  /*82a0*/  IMAD.MOV.U32 R47, RZ, RZ, R37 ;  /* 0x000000ffff2f7224 */ /* 0x000fce00078e0025 */
[----:B------:R-:W-:Y:S05]  /*82b0*/  CALL.REL.NOINC `($__internal_3_$__cuda_sm20_div_rn_f64_full) ;  /* 0x0000008c00707944 */ /* 0x000fea0003c00000 */
.L_x_1041:
[----:B------:R-:W-:Y:S05]  /*82c0*/  BSYNC.RECONVERGENT B2 ;  /* 0x0000000000027941 */ /* 0x000fea0003800200 */
.L_x_1040:
        /* <DEDUP_REMOVED lines=27> */
.L_x_1045:
[----:B------:R-:W-:Y:S05]  /*8480*/  BSYNC.RECONVERGENT B4 ;  /* 0x0000000000047941 */ /* 0x000fea0003800200 */
.L_x_1044:
[----:B------:R-:W-:Y:S01]  /*8490*/  VIADD R38, R38, 0x1 ;  /* 0x0000000126267836 */ /* 0x000fe20000000000 */
[----:B------:R-:W-:Y:S06]  /*84a0*/  BRA `(.L_x_1046) ;  /* 0x0000000000087947 */ /* 0x000fec0003800000 */
.L_x_1043:
[----:B------:R-:W-:Y:S01]  /*84b0*/  DMUL R4, RZ, R20 ;  /* 0x00000014ff047228 */ /* 0x000fe20000000000 */
[----:B------:R-:W-:-:S10]  /*84c0*/  IMAD.MOV.U32 R38, RZ, RZ, 0x1 ;  /* 0x00000001ff267424 */ /* 0x000fd400078e00ff */
.L_x_1046:
[----:B------:R-:W-:Y:S05]  /*84d0*/  BSYNC.RECONVERGENT B3 ;  /* 0x0000000000037941 */ /* 0x000fea0003800200 */
.L_x_1042:
        /* <DEDUP_REMOVED lines=62> */
.L_x_1048:
[----:B------:R-:W-:Y:S01]  /*88c0*/  DMUL R38, RZ, R36 ;  /* 0x00000024ff267228 */ /* 0x000fe20000000000 */
[----:B------:R-:W-:-:S10]  /*88d0*/  IMAD.MOV.U32 R4, RZ, RZ, RZ ;  /* 0x000000ffff047224 */ /* 0x000fd400078e00ff */
.L_x_1049:
[----:B------:R-:W-:Y:S05]  /*88e0*/  BSYNC.RECONVERGENT B3 ;  /* 0x0000000000037941 */ /* 0x000fea0003800200 */
.L_x_1047:
        /* <DEDUP_REMOVED lines=104> */
.L_x_1051:
[----:B------:R-:W-:Y:S05]  /*8f70*/  BSYNC.RECONVERGENT B1 ;  /* 0x0000000000017941 */ /* 0x000fea0003800200 */
.L_x_1050:
[----:B------:R-:W-:Y:S01]  /*8f80*/  BSSY.RECONVERGENT B2, `(.L_x_1052) ;  /* 0x0000007000027945 */ /* 0x000fe20003800200 */
[----:B-1----:R-:W-:-:S03]  /*8f90*/  DMUL R38, R24, R38 ;  /* 0x0000002618267228 */ /* 0x002fc60000000000 */
[----:B------:R-:W-:Y:S08]  /*8fa0*/  @P0 BRA P1, `(.L_x_1053) ;  /* 0x0000000000100947 */ /* 0x000ff00000800000 */
[----:B------:R-:W-:Y:S01]  /*8fb0*/  IMAD.MOV.U32 R46, RZ, RZ, R36 ;  /* 0x000000ffff2e7224 */ /* 0x000fe200078e0024 */
[----:B------:R-:W-:Y:S01]  /*8fc0*/  MOV R2, 0x8ff0 ;  /* 0x00008ff000027802 */ /* 0x000fe20000000f00 */
[----:B------:R-:W-:-:S07]  /*8fd0*/  IMAD.MOV.U32 R47, RZ, RZ, R37 ;  /* 0x000000ffff2f7224 */ /* 0x000fce00078e0025 */
[----:B------:R-:W-:Y:S05]  /*8fe0*/  CALL.REL.NOINC `($__internal_3_$__cuda_sm20_div_rn_f64_full) ;  /* 0x0000008000247944 */ /* 0x000fea0003c00000 */
.L_x_1053:
[----:B------:R-:W-:Y:S05]  /*8ff0*/  BSYNC.RECONVERGENT B2 ;  /* 0x0000000000027941 */ /* 0x000fea0003800200 */
.L_x_1052:
        /* <DEDUP_REMOVED lines=27> */
.L_x_1057:
[----:B------:R-:W-:Y:S05]  /*91b0*/  BSYNC.RECONVERGENT B4 ;  /* 0x0000000000047941 */ /* 0x000fea0003800200 */
.L_x_1056:
[----:B------:R-:W-:Y:S01]  /*91c0*/  VIADD R2, R2, 0x1 ;  /* 0x0000000102027836 */ /* 0x000fe20000000000 */
[----:B------:R-:W-:Y:S06]  /*91d0*/  BRA `(.L_x_1058) ;  /* 0x0000000000087947 */ /* 0x000fec0003800000 */
.L_x_1055:
[----:B------:R-:W-:Y:S01]  /*91e0*/  DMUL R4, RZ, R20 ;  /* 0x00000014ff047228 */ /* 0x000fe20000000000 */
[----:B------:R-:W-:-:S10]  /*91f0*/  IMAD.MOV.U32 R2, RZ, RZ, 0x1 ;  /* 0x00000001ff027424 */ /* 0x000fd400078e00ff */
.L_x_1058:
[----:B------:R-:W-:Y:S05]  /*9200*/  BSYNC.RECONVERGENT B3 ;  /* 0x0000000000037941 */ /* 0x000fea0003800200 */
.L_x_1054:
[----:B------:R-:W0:Y:S01]  /*9210*/  LDCU.64 UR8, c[0x4][0x160] ;  /* 0x01002c00ff0877ac */ /* 0x000e220008000a00 */
[C---:B------:R-:W-:Y:S01]  /*9220*/  IMAD.SHL.U32 R20, R2.reuse, 0x40, RZ ;  /* 0x0000004002147824 */ /* 0x040fe200078e00ff */
[----:B------:R-:W-:Y:S01]  /*9230*/  LOP3.LUT R36, R2, 0x1, RZ, 0xc0, !PT ;  /* 0x0000000102247812 */ /* 0x000fe200078ec0ff */
[----:B------:R-:W-:Y:S02]  /*9240*/  IMAD.MOV.U32 R42, RZ, RZ, 0x20fd8164 ;  /* 0x20fd8164ff2a7424 */ /* 0x000fe400078e00ff */
[----:B------:R-:W-:Y:S01]  /*9250*/  IMAD.MOV.U32 R43, RZ, RZ, 0x3da8ff83 ;  /* 0x3da8ff83ff2b7424 */ /* 0x000fe200078e00ff */
[----:B------:R-:W-:Y:S01]  /*9260*/  LOP3.LUT R20, R20, 0x40, RZ, 0xc0, !PT ;  /* 0x0000004014147812 */ /* 0x000fe200078ec0ff */
[----:B------:R-:W-:Y:S01]  /*9270*/  DADD R10, R18, R10 ;  /* 0x00000000120a7229 */ /* 0x000fe2000000000a */
[----:B------:R-:W1:Y:S02]  /*9280*/  LDCU UR5, c[0x0][0x398] ;  /* 0x00007300ff0577ac */ /* 0x000e640008000800 */
[----:B0-----:R-:W-:-:S05]  /*9290*/  IADD3 R40, P0, PT, R20, UR8, RZ ;  /* 0x0000000814287c10 */ /* 0x001fca000ff1e0ff */
[----:B------:R-:W-:-:S05]  /*92a0*/  IMAD.X R41, RZ, RZ, UR9, P0 ;  /* 0x00000009ff297e24 */ /* 0x000fca00080e06ff */
[----:B------:R-:W2:Y:S04]  /*92b0*/  LDG.E.128.CONSTANT R20, desc[UR6][R40.64] ;  /* 0x0000000628147981 */ /* 0x000ea8000c1e9d00 */
[----:B------:R-:W3:Y:S04]  /*92c0*/  LDG.E.128.CONSTANT R24, desc[UR6][R40.64+0x10] ;  /* 0x0000100628187981 */ /* 0x000ee8000c1e9d00 */
[----:B------:R-:W4:Y:S01]  /*92d0*/  LDG.E.128.CONSTANT R28, desc[UR6][R40.64+0x20] ;  /* 0x00002006281c7981 */ /* 0x000f22000c1e9d00 */
[----:B------:R-:W-:Y:S01]  /*92e0*/  ISETP.NE.U32.AND P0, PT, R36, 0x1, PT ;  /* 0x000000012400780c */ /* 0x000fe20003f05070 */
[----:B------:R-:W-:Y:S01]  /*92f0*/  DMUL R36, R4, R4 ;  /* 0x0000000404247228 */ /* 0x000fe20000000000 */
[----:B-1----:R-:W-:Y:S01]  /*9300*/  UIADD3 UR12, UPT, UPT, UR5, -0x1400, URZ ;  /* 0xffffec00050c7890 */ /* 0x002fe2000fffe0ff */
[----:B------:R-:W-:Y:S01]  /*9310*/  DADD R10, R12, R10 ;  /* 0x000000000c0a7229 */ /* 0x000fe2000000000a */
[----:B------:R-:W-:-:S02]  /*9320*/  FSEL R42, R42, -8.06006814911005101289e+34, !P0 ;  /* 0xf9785eba2a2a7808 */ /* 0x000fc40004000000 */
[----:B------:R-:W-:Y:S01]  /*9330*/  FSEL R43, -R43, 0.11223486810922622681, !P0 ;  /* 0x3de5db652b2b7808 */ /* 0x000fe20004000100 */
[----:B------:R-:W-:-:S04]  /*9340*/  UISETP.GE.U32.AND UP0, UPT, UR12, 0x1400, UPT ;  /* 0x000014000c00788c */ /* 0x000fc8000bf06070 */
        /* <DEDUP_REMOVED lines=18> */
[----:B------:R-:W-:-:S05]  /*9470*/  IMAD.MOV.U32 R5, RZ, RZ, 0x1400 ;  /* 0x00001400ff057424 */ /* 0x000fca00078e00ff */
[----:B------:R-:W-:Y:S01]  /*9480*/  DFMA R18, R38, R18, R10 ;  /* 0x000000122612722b */ /* 0x000fe2000000000a */
[----:B------:R-:W-:Y:S10]  /*9490*/  BRA.U !UP0, `(.L_x_1059) ;  /* 0x0000006908307547 */ /* 0x000ff4000b800000 */
[----:B------:R-:W-:Y:S01]  /*94a0*/  IMAD.MOV.U32 R5, RZ, RZ, 0x1400 ;  /* 0x00001400ff057424 */ /* 0x000fe200078e00ff */
[----:B------:R-:W0:Y:S01]  /*94b0*/  LDCU.64 UR8, c[0x0][0x3a8] ;  /* 0x00007500ff0877ac */ /* 0x000e220008000a00 */
[----:B------:R-:W1:Y:S01]  /*94c0*/  LDCU UR5, c[0x0][0x398] ;  /* 0x00007300ff0577ac */ /* 0x000e620008000800 */
[----:B------:R-:W2:Y:S04]  /*94d0*/  LDCU.64 UR10, c[0x4][0x160] ;  /* 0x01002c00ff0a77ac */ /* 0x000ea80008000a00 */
.L_x_1155:
[----:B------:R-:W-:-:S05]  /*94e0*/  IMAD.WIDE.U32 R10, R5, 0x4, R6 ;  /* 0x00000004050a7825 */ /* 0x000fca00078e0006 */
[----:B------:R-:W3:Y:S01]  /*94f0*/  LDG.E R20, desc[UR6][R10.64] ;  /* 0x000000060a147981 */ /* 0x000ee2000c1e1900 */
[----:B------:R-:W-:-:S05]  /*9500*/  IMAD.WIDE.U32 R12, R5, 0x4, R8 ;  /* 0x00000004050c7825 */ /* 0x000fca00078e0008 */
        /* <DEDUP_REMOVED lines=27> */
[----:B-12--5:R-:W-:Y:S05]  /*96c0*/  CALL.REL.NOINC `($_ZN3cub18CUB_300001_SM_10006detail6reduce28DeviceReduceSingleTileKernelINS2_10policy_hubIdjN4cuda3std3__44plusIdEEE10Policy1000EN6thrust24THRUST_300001_SM_1000_NS12zip_iteratorINS7_5tupleIJNSD_6detail15normal_iteratorINSD_10device_ptrIiEEEESK_EEEEEPdjS9_dd4simpEEvT0_T1_T2_T3_T4_T6_$__internal_trig_reduction_slowpathd) ;  /* 0x0000007c00fc7944 */ /* 0x026fea0003c00000 */
[----:B------:R-:W-:Y:S02]  /*96d0*/  IMAD.MOV.U32 R4, RZ, RZ, R20 ;  /* 0x000000ffff047224 */ /* 0x000fe400078e0014 */
[----:B------:R-:W-:Y:S02]  /*96e0*/  IMAD.MOV.U32 R14, RZ, RZ, R22 ;  /* 0x000000ffff0e7224 */ /* 0x000fe400078e0016 */
[----:B------:R-:W-:-:S07]  /*96f0*/  IMAD.MOV.U32 R15, RZ, RZ, R23 ;  /* 0x000000ffff0f7224 */ /* 0x000fce00078e0017 */
.L_x_1061:
[----:B-12---:R-:W-:Y:S05]  /*9700*/  BSYNC.RECONVERGENT B3 ;  /* 0x0000000000037941 */ /* 0x006fea0003800200 */
.L_x_1060:
        /* <DEDUP_REMOVED lines=103> */
.L_x_1063:
[----:B------:R-:W-:Y:S05]  /*9d80*/  BSYNC.RECONVERGENT B1 ;  /* 0x0000000000017941 */ /* 0x000fea0003800200 */
.L_x_1062:
[----:B------:R-:W-:Y:S01]  /*9d90*/  BSSY.RECONVERGENT B2, `(.L_x_1064) ;  /* 0x0000007000027945 */ /* 0x000fe20003800200 */
[----:B-1----:R-:W-:-:S03]  /*9da0*/  DMUL R14, R26, R24 ;  /* 0x000000181a0e7228 */ /* 0x002fc60000000000 */
[----:B------:R-:W-:Y:S08]  /*9db0*/  @P0 BRA P1, `(.L_x_1065) ;  /* 0x0000000000100947 */ /* 0x000ff00000800000 */
[----:B------:R-:W-:Y:S01]  /*9dc0*/  IMAD.MOV.U32 R46, RZ, RZ, R16 ;  /* 0x000000ffff2e7224 */ /* 0x000fe200078e0010 */
[----:B------:R-:W-:Y:S01]  /*9dd0*/  MOV R2, 0x9e00 ;  /* 0x00009e0000027802 */ /* 0x000fe20000000f00 */
[----:B------:R-:W-:-:S07]  /*9de0*/  IMAD.MOV.U32 R47, RZ, RZ, R17 ;  /* 0x000000ffff2f7224 */ /* 0x000fce00078e0011 */
[----:B------:R-:W-:Y:S05]  /*9df0*/  CALL.REL.NOINC `($__internal_3_$__cuda_sm20_div_rn_f64_full) ;  /* 0x0000007000a07944 */ /* 0x000fea0003c00000 */
.L_x_1065:
[----:B------:R-:W-:Y:S05]  /*9e00*/  BSYNC.RECONVERGENT B2 ;  /* 0x0000000000027941 */ /* 0x000fea0003800200 */
.L_x_1064:
        /* <DEDUP_REMOVED lines=29> */
.L_x_1069:
[----:B------:R-:W-:Y:S05]  /*9fe0*/  BSYNC.RECONVERGENT B4 ;  /* 0x0000000000047941 */ /* 0x000fea0003800200 */
.L_x_1068:
[----:B------:R-:W-:-:S07]  /*9ff0*/  VIADD R4, R4, 0x1 ;  /* 0x0000000104047836 */ /* 0x000fce0000000000 */
.L_x_1067:
[----:B------:R-:W-:Y:S05]  /*a000*/  BSYNC.RECONVERGENT B3 ;  /* 0x0000000000037941 */ /* 0x000fea0003800200 */
.L_x_1066:
        /* <DEDUP_REMOVED lines=60> */
.L_x_1071:
[----:B------:R-:W-:Y:S01]  /*a3d0*/  DMUL R16, RZ, R32 ;  /* 0x00000020ff107228 */ /* 0x000fe20000000000 */
[----:B------:R-:W-:-:S10]  /*a3e0*/  IMAD.MOV.U32 R4, RZ, RZ, RZ ;  /* 0x000000ffff047224 */ /* 0x000fd400078e00ff */
.L_x_1072:
[----:B------:R-:W-:Y:S05]  /*a3f0*/  BSYNC.RECONVERGENT B3 ;  /* 0x0000000000037941 */ /* 0x000fea0003800200 */
.L_x_1070:
        /* <DEDUP_REMOVED lines=103> */
.L_x_1074:
[----:B------:R-:W-:Y:S05]  /*aa70*/  BSYNC.RECONVERGENT B1 ;  /* 0x0000000000017941 */ /* 0x000fea0003800200 */
.L_x_1073:
[----:B------:R-:W-:Y:S01]  /*aa80*/  BSSY.RECONVERGENT B2, `(.L_x_1075) ;  /* 0x0000007000027945 */ /* 0x000fe20003800200 */
[----:B-1----:R-:W-:-:S03]  /*aa90*/  DMUL R16, R26, R24 ;  /* 0x000000181a107228 */ /* 0x002fc60000000000 */
[----:B------:R-:W-:Y:S08]  /*aaa0*/  @P0 BRA P1, `(.L_x_1076) ;  /* 0x0000000000100947 */ /* 0x000ff00000800000 */
[----:B------:R-:W-:Y:S01]  /*aab0*/  IMAD.MOV.U32 R46, RZ, RZ, R32 ;  /* 0x000000ffff2e7224 */ /* 0x000fe200078e0020 */
[----:B------:R-:W-:Y:S01]  /*aac0*/  MOV R2, 0xaaf0 ;  /* 0x0000aaf000027802 */ /* 0x000fe20000000f00 */
[----:B------:R-:W-:-:S07]  /*aad0*/  IMAD.MOV.U32 R47, RZ, RZ, R33 ;  /* 0x000000ffff2f7224 */ /* 0x000fce00078e0021 */
[----:B------:R-:W-:Y:S05]  /*aae0*/  CALL.REL.NOINC `($__internal_3_$__cuda_sm20_div_rn_f64_full) ;  /* 0x0000006400647944 */ /* 0x000fea0003c00000 */
.L_x_1076:
[----:B------:R-:W-:Y:S05]  /*aaf0*/  BSYNC.RECONVERGENT B2 ;  /* 0x0000000000027941 */ /* 0x000fea0003800200 */
.L_x_1075:
        /* <DEDUP_REMOVED lines=27> */
.L_x_1080:
[----:B------:R-:W-:Y:S05]  /*acb0*/  BSYNC.RECONVERGENT B4 ;  /* 0x0000000000047941 */ /* 0x000fea0003800200 */
.L_x_1079:
[----:B------:R-:W-:Y:S01]  /*acc0*/  VIADD R4, R4, 0x1 ;  /* 0x0000000104047836 */ /* 0x000fe20000000000 */
[----:B------:R-:W-:Y:S06]  /*acd0*/  BRA `(.L_x_1081) ;  /* 0x0000000000087947 */ /* 0x000fec0003800000 */
.L_x_1078:
[----:B------:R-:W-:Y:S01]  /*ace0*/  DMUL R32, RZ, R20 ;  /* 0x00000014ff207228 */ /* 0x000fe20000000000 */
[----:B------:R-:W-:-:S10]  /*acf0*/  IMAD.MOV.U32 R4, RZ, RZ, 0x1 ;  /* 0x00000001ff047424 */ /* 0x000fd400078e00ff */
.L_x_1081:
[----:B------:R-:W-:Y:S05]  /*ad00*/  BSYNC.RECONVERGENT B3 ;  /* 0x0000000000037941 */ /* 0x000fea0003800200 */
.L_x_1077:
        /* <DEDUP_REMOVED lines=60> */
.L_x_1083:
[----:B------:R-:W-:Y:S01]  /*b0d0*/  DMUL R32, RZ, R34 ;  /* 0x00000022ff207228 */ /* 0x000fe20000000000 */
[----:B------:R-:W-:-:S10]  /*b0e0*/  IMAD.MOV.U32 R4, RZ, RZ, RZ ;  /* 0x000000ffff047224 */ /* 0x000fd400078e00ff */
.L_x_1084:
[----:B------:R-:W-:Y:S05]  /*b0f0*/  BSYNC.RECONVERGENT B3 ;  /* 0x0000000000037941 */ /* 0x000fea0003800200 */
.L_x_1082:
        /* <DEDUP_REMOVED lines=103> */
.L_x_1086:
[----:B------:R-:W-:Y:S05]  /*b770*/  BSYNC.RECONVERGENT B1 ;  /* 0x0000000000017941 */ /* 0x000fea0003800200 */
.L_x_1085:
[----:B------:R-:W-:Y:S01]  /*b780*/  BSSY.RECONVERGENT B2, `(.L_x_1087) ;  /* 0x0000007000027945 */ /* 0x000fe20003800200 */
[----:B-1----:R-:W-:-:S03]  /*b790*/  DMUL R32, R26, R32 ;  /* 0x000000201a207228 */ /* 0x002fc60000000000 */
[----:B------:R-:W-:Y:S08]  /*b7a0*/  @P0 BRA P1, `(.L_x_1088) ;  /* 0x0000000000100947 */ /* 0x000ff00000800000 */
[----:B------:R-:W-:Y:S01]  /*b7b0*/  IMAD.MOV.U32 R46, RZ, RZ, R34 ;  /* 0x000000ffff2e7224 */ /* 0x000fe200078e0022 */
[----:B------:R-:W-:Y:S01]  /*b7c0*/  MOV R2, 0xb7f0 ;  /* 0x0000b7f000027802 */ /* 0x000fe20000000f00 */
[----:B------:R-:W-:-:S07]  /*b7d0*/  IMAD.MOV.U32 R47, RZ, RZ, R35 ;  /* 0x000000ffff2f7224 */ /* 0x000fce00078e0023 */
[----:B------:R-:W-:Y:S05]  /*b7e0*/  CALL.REL.NOINC `($__internal_3_$__cuda_sm20_div_rn_f64_full) ;  /* 0x0000005800247944 */ /* 0x000fea0003c00000 */
.L_x_1088:
[----:B------:R-:W-:Y:S05]  /*b7f0*/  BSYNC.RECONVERGENT B2 ;  /* 0x0000000000027941 */ /* 0x000fea0003800200 */
.L_x_1087:
        /* <DEDUP_REMOVED lines=27> */
.L_x_1092:
[----:B------:R-:W-:Y:S05]  /*b9b0*/  BSYNC.RECONVERGENT B4 ;  /* 0x0000000000047941 */ /* 0x000fea0003800200 */
.L_x_1091:
[----:B------:R-:W-:Y:S01]  /*b9c0*/  VIADD R4, R4, 0x1 ;  /* 0x0000000104047836 */ /* 0x000fe20000000000 */
[----:B------:R-:W-:Y:S06]  /*b9d0*/  BRA `(.L_x_1093) ;  /* 0x0000000000087947 */ /* 0x000fec0003800000 */
.L_x_1090:
[----:B------:R-:W-:Y:S01]  /*b9e0*/  DMUL R34, RZ, R20 ;  /* 0x00000014ff227228 */ /* 0x000fe20000000000 */
[----:B------:R-:W-:-:S10]  /*b9f0*/  IMAD.MOV.U32 R4, RZ, RZ, 0x1 ;  /* 0x00000001ff047424 */ /* 0x000fd400078e00ff */
.L_x_1093:
[----:B------:R-:W-:Y:S05]  /*ba00*/  BSYNC.RECONVERGENT B3 ;  /* 0x0000000000037941 */ /* 0x000fea0003800200 */
.L_x_1089:
        /* <DEDUP_REMOVED lines=60> */
.L_x_1095:
[----:B------:R-:W-:Y:S01]  /*bdd0*/  DMUL R34, RZ, R36 ;  /* 0x00000024ff227228 */ /* 0x000fe20000000000 */
[----:B------:R-:W-:-:S10]  /*bde0*/  IMAD.MOV.U32 R4, RZ, RZ, RZ ;  /* 0x000000ffff047224 */ /* 0x000fd400078e00ff */
.L_x_1096:
[----:B------:R-:W-:Y:S05]  /*bdf0*/  BSYNC.RECONVERGENT B3 ;  /* 0x0000000000037941 */ /* 0x000fea0003800200 */
.L_x_1094:
        /* <DEDUP_REMOVED lines=103> */
.L_x_1098:
[----:B------:R-:W-:Y:S05]  /*c470*/  BSYNC.RECONVERGENT B1 ;  /* 0x0000000000017941 */ /* 0x000fea0003800200 */
.L_x_1097:
[----:B------:R-:W-:Y:S01]  /*c480*/  BSSY.RECONVERGENT B2, `(.L_x_1099) ;  /* 0x0000007000027945 */ /* 0x000fe20003800200 */
[----:B-1----:R-:W-:-:S03]  /*c490*/  DMUL R34, R26, R34 ;  /* 0x000000221a227228 */ /* 0x002fc60000000000 */
[----:B------:R-:W-:Y:S08]  /*c4a0*/  @P0 BRA P1, `(.L_x_1100) ;  /* 0x0000000000100947 */ /* 0x000ff00000800000 */
[----:B------:R-:W-:Y:S01]  /*c4b0*/  IMAD.MOV.U32 R46, RZ, RZ, R36 ;  /* 0x000000ffff2e7224 */ /* 0x000fe200078e0024 */
[----:B------:R-:W-:Y:S01]  /*c4c0*/  MOV R2, 0xc4f0 ;  /* 0x0000c4f000027802 */ /* 0x000fe20000000f00 */
[----:B------:R-:W-:-:S07]  /*c4d0*/  IMAD.MOV.U32 R47, RZ, RZ, R37 ;  /* 0x000000ffff2f7224 */ /* 0x000fce00078e0025 */
[----:B------:R-:W-:Y:S05]  /*c4e0*/  CALL.REL.NOINC `($__internal_3_$__cuda_sm20_div_rn_f64_full) ;  /* 0x0000004800e47944 */ /* 0x000fea0003c00000 */
.L_x_1100:
[----:B------:R-:W-:Y:S05]  /*c4f0*/  BSYNC.RECONVERGENT B2 ;  /* 0x0000000000027941 */ /* 0x000fea0003800200 */
.L_x_1099:
        /* <DEDUP_REMOVED lines=27> */
.L_x_1104:
[----:B------:R-:W-:Y:S05]  /*c6b0*/  BSYNC.RECONVERGENT B4 ;  /* 0x0000000000047941 */ /* 0x000fea0003800200 */
.L_x_1103:
[----:B------:R-:W-:Y:S01]  /*c6c0*/  VIADD R4, R4, 0x1 ;  /* 0x0000000104047836 */ /* 0x000fe20000000000 */
[----:B------:R-:W-:Y:S06]  /*c6d0*/  BRA `(.L_x_1105) ;  /* 0x0000000000087947 */ /* 0x000fec0003800000 */
.L_x_1102:
[----:B------:R-:W-:Y:S01]  /*c6e0*/  DMUL R36, RZ, R20 ;  /* 0x00000014ff247228 */ /* 0x000fe20000000000 */
[----:B------:R-:W-:-:S10]  /*c6f0*/  IMAD.MOV.U32 R4, RZ, RZ, 0x1 ;  /* 0x00000001ff047424 */ /* 0x000fd400078e00ff */
.L_x_1105:
[----:B------:R-:W-:Y:S05]  /*c700*/  BSYNC.RECONVERGENT B3 ;  /* 0x0000000000037941 */ /* 0x000fea0003800200 */
.L_x_1101:
        /* <DEDUP_REMOVED lines=60> */
.L_x_1107:
[----:B------:R-:W-:Y:S01]  /*cad0*/  DMUL R36, RZ, R38 ;  /* 0x00000026ff247228 */ /* 0x000fe20000000000 */
[----:B------:R-:W-:-:S10]  /*cae0*/  IMAD.MOV.U32 R4, RZ, RZ, RZ ;  /* 0x000000ffff047224 */ /* 0x000fd400078e00ff */
.L_x_1108:
[----:B------:R-:W-:Y:S05]  /*caf0*/  BSYNC.RECONVERGENT B3 ;  /* 0x0000000000037941 */ /* 0x000fea0003800200 */
.L_x_1106:
        /* <DEDUP_REMOVED lines=103> */
.L_x_1110:
[----:B------:R-:W-:Y:S05]  /*d170*/  BSYNC.RECONVERGENT B1 ;  /* 0x0000000000017941 */ /* 0x000fea0003800200 */
.L_x_1109:
[----:B------:R-:W-:Y:S01]  /*d180*/  BSSY.RECONVERGENT B2, `(.L_x_1111) ;  /* 0x0000007000027945 */ /* 0x000fe20003800200 */
[----:B-1----:R-:W-:-:S03]  /*d190*/  DMUL R36, R26, R36 ;  /* 0x000000241a247228 */ /* 0x002fc60000000000 */
[----:B------:R-:W-:Y:S08]  /*d1a0*/  @P0 BRA P1, `(.L_x_1112) ;  /* 0x0000000000100947 */ /* 0x000ff00000800000 */
[----:B------:R-:W-:Y:S01]  /*d1b0*/  IMAD.MOV.U32 R46, RZ, RZ, R38 ;  /* 0x000000ffff2e7224 */ /* 0x000fe200078e0026 */
[----:B------:R-:W-:Y:S01]  /*d1c0*/  MOV R2, 0xd1f0 ;  /* 0x0000d1f000027802 */ /* 0x000fe20000000f00 */
[----:B------:R-:W-:-:S07]  /*d1d0*/  IMAD.MOV.U32 R47, RZ, RZ, R39 ;  /* 0x000000ffff2f7224 */ /* 0x000fce00078e0027 */
[----:B------:R-:W-:Y:S05]  /*d1e0*/  CALL.REL.NOINC `($__internal_3_$__cuda_sm20_div_rn_f64_full) ;  /* 0x0000003c00a47944 */ /* 0x000fea0003c00000 */
.L_x_1112:
[----:B------:R-:W-:Y:S05]  /*d1f0*/  BSYNC.RECONVERGENT B2 ;  /* 0x0000000000027941 */ /* 0x000fea0003800200 */
.L_x_1111:
        /* <DEDUP_REMOVED lines=27> */
.L_x_1116:
[----:B------:R-:W-:Y:S05]  /*d3b0*/  BSYNC.RECONVERGENT B4 ;  /* 0x0000000000047941 */ /* 0x000fea0003800200 */
.L_x_1115:
[----:B------:R-:W-:Y:S01]  /*d3c0*/  VIADD R4, R4, 0x1 ;  /* 0x0000000104047836 */ /* 0x000fe20000000000 */
[----:B------:R-:W-:Y:S06]  /*d3d0*/  BRA `(.L_x_1117) ;  /* 0x0000000000087947 */ /* 0x000fec0003800000 */
.L_x_1114:
[----:B------:R-:W-:Y:S01]  /*d3e0*/  DMUL R38, RZ, R20 ;  /* 0x00000014ff267228 */ /* 0x000fe20000000000 */
[----:B------:R-:W-:-:S10]  /*d3f0*/  IMAD.MOV.U32 R4, RZ, RZ, 0x1 ;  /* 0x00000001ff047424 */ /* 0x000fd400078e00ff */
.L_x_1117:
[----:B------:R-:W-:Y:S05]  /*d400*/  BSYNC.RECONVERGENT B3 ;  /* 0x0000000000037941 */ /* 0x000fea0003800200 */
.L_x_1113:
        /* <DEDUP_REMOVED lines=60> */
.L_x_1119:
[----:B------:R-:W-:Y:S01]  /*d7d0*/  DMUL R38, RZ, R44 ;  /* 0x0000002cff267228 */ /* 0x000fe20000000000 */
[----:B------:R-:W-:-:S10]  /*d7e0*/  IMAD.MOV.U32 R4, RZ, RZ, RZ ;  /* 0x000000ffff047224 */ /* 0x000fd400078e00ff */
.L_x_1120:
[----:B------:R-:W-:Y:S05]  /*d7f0*/  BSYNC.RECONVERGENT B3 ;  /* 0x0000000000037941 */ /* 0x000fea0003800200 */
.L_x_1118:
        /* <DEDUP_REMOVED lines=103> */
.L_x_1122:
[----:B------:R-:W-:Y:S05]  /*de70*/  BSYNC.RECONVERGENT B1 ;  /* 0x0000000000017941 */ /* 0x000fea0003800200 */
.L_x_1121:
[----:B------:R-:W-:Y:S01]  /*de80*/  BSSY.RECONVERGENT B2, `(.L_x_1123) ;  /* 0x0000007000027945 */ /* 0x000fe20003800200 */
[----:B------:R-:W-:-:S03]  /*de90*/  DMUL R38, R38, R26 ;  /* 0x0000001a26267228 */ /* 0x000fc60000000000 */
[----:B------:R-:W-:Y:S08]  /*dea0*/  @P0 BRA P1, `(.L_x_1124) ;  /* 0x0000000000100947 */ /* 0x000ff00000800000 */
[----:B------:R-:W-:Y:S01]  /*deb0*/  IMAD.MOV.U32 R46, RZ, RZ, R44 ;  /* 0x000000ffff2e7224 */ /* 0x000fe200078e002c */
[----:B------:R-:W-:Y:S01]  /*dec0*/  MOV R2, 0xdef0 ;  /* 0x0000def000027802 */ /* 0x000fe20000000f00 */
[----:B------:R-:W-:-:S07]  /*ded0*/  IMAD.MOV.U32 R47, RZ, RZ, R45 ;  /* 0x000000ffff2f7224 */ /* 0x000fce00078e002d */
[----:B------:R-:W-:Y:S05]  /*dee0*/  CALL.REL.NOINC `($__internal_3_$__cuda_sm20_div_rn_f64_full) ;  /* 0x0000003000647944 */ /* 0x000fea0003c00000 */
.L_x_1124:
[----:B------:R-:W-:Y:S05]  /*def0*/  BSYNC.RECONVERGENT B2 ;  /* 0x0000000000027941 */ /* 0x000fea0003800200 */
.L_x_1123:
        /* <DEDUP_REMOVED lines=27> */
.L_x_1128:
[----:B------:R-:W-:Y:S05]  /*e0b0*/  BSYNC.RECONVERGENT B4 ;  /* 0x0000000000047941 */ /* 0x000fea0003800200 */
.L_x_1127:
[----:B------:R-:W-:Y:S01]  /*e0c0*/  VIADD R4, R4, 0x1 ;  /* 0x0000000104047836 */ /* 0x000fe20000000000 */
[----:B------:R-:W-:Y:S06]  /*e0d0*/  BRA `(.L_x_1129) ;  /* 0x0000000000087947 */ /* 0x000fec0003800000 */
.L_x_1126:
[----:B------:R-:W-:Y:S01]  /*e0e0*/  DMUL R40, RZ, R20 ;  /* 0x00000014ff287228 */ /* 0x000fe20000000000 */
[----:B------:R-:W-:-:S10]  /*e0f0*/  IMAD.MOV.U32 R4, RZ, RZ, 0x1 ;  /* 0x00000001ff047424 */ /* 0x000fd400078e00ff */
.L_x_1129:
[----:B------:R-:W-:Y:S05]  /*e100*/  BSYNC.RECONVERGENT B3 ;  /* 0x0000000000037941 */ /* 0x000fea0003800200 */
.L_x_1125:
        /* <DEDUP_REMOVED lines=60> */
.L_x_1131:
[----:B------:R-:W-:Y:S01]  /*e4d0*/  DMUL R40, RZ, R46 ;  /* 0x0000002eff287228 */ /* 0x000fe20000000000 */
[----:B------:R-:W-:-:S10]  /*e4e0*/  IMAD.MOV.U32 R4, RZ, RZ, RZ ;  /* 0x000000ffff047224 */ /* 0x000fd400078e00ff */
.L_x_1132:
[----:B------:R-:W-:Y:S05]  /*e4f0*/  BSYNC.RECONVERGENT B3 ;  /* 0x0000000000037941 */ /* 0x000fea0003800200 */
.L_x_1130:
        /* <DEDUP_REMOVED lines=18> */
[C---:B--2---:R-:W-:Y:S01]  /*e620*/  DFMA R20, R42.reuse, R44, R20 ;  /* 0x0000002c2a14722b */ /* 0x044fe20000000014 */
[----:B-----5:R0:W1:Y:S07]  /*e630*/  I2F.F64 R44, R2 ;  /* 0x00000002002c7312 */ /* 0x02006e0000201c00 */
        /* <DEDUP_REMOVED lines=26> */
[----:B------:R-:W2:Y:S01]  /*e7e0*/  MUFU.RCP64H R21, 40 ;  /* 0x4044000000157908 */ /* 0x000ea20000001800 */
        /* <DEDUP_REMOVED lines=11> */
[----:B--2---:R-:W-:Y:S01]  /*e8a0*/  DFMA R40, R20, -R28, 1 ;  /* 0x3ff000001428742b */ /* 0x004fe2000000081c */
        /* <DEDUP_REMOVED lines=43> */
.L_x_1134:
[----:B------:R-:W-:Y:S05]  /*eb60*/  BSYNC.RECONVERGENT B1 ;  /* 0x0000000000017941 */ /* 0x000fea0003800200 */
.L_x_1133:
[----:B------:R-:W-:Y:S01]  /*eb70*/  BSSY.RECONVERGENT B2, `(.L_x_1135) ;  /* 0x0000005000027945 */ /* 0x000fe20003800200 */
[----:B------:R-:W-:-:S03]  /*eb80*/  DMUL R44, R44, R28 ;  /* 0x0000001c2c2c7228 */ /* 0x000fc60000000000 */
[----:B------:R-:W-:Y:S08]  /*eb90*/  @P0 BRA P1, `(.L_x_1136) ;  /* 0x0000000000080947 */ /* 0x000ff00000800000 */
[----:B------:R-:W-:-:S07]  /*eba0*/  MOV R2, 0xebc0 ;  /* 0x0000ebc000027802 */ /* 0x000fce0000000f00 */
[----:B------:R-:W-:Y:S05]  /*ebb0*/  CALL.REL.NOINC `($__internal_3_$__cuda_sm20_div_rn_f64_full) ;  /* 0x0000002400307944 */ /* 0x000fea0003c00000 */
.L_x_1136:
[----:B------:R-:W-:Y:S05]  /*ebc0*/  BSYNC.RECONVERGENT B2 ;  /* 0x0000000000027941 */ /* 0x000fea0003800200 */
.L_x_1135:
        /* <DEDUP_REMOVED lines=27> */
.L_x_1140:
[----:B------:R-:W-:Y:S05]  /*ed80*/  BSYNC.RECONVERGENT B4 ;  /* 0x0000000000047941 */ /* 0x000fea0003800200 */
.L_x_1139:
[----:B------:R-:W-:Y:S01]  /*ed90*/  VIADD R2, R2, 0x1 ;  /* 0x0000000102027836 */ /* 0x000fe20000000000 */
[----:B------:R-:W-:Y:S06]  /*eda0*/  BRA `(.L_x_1141) ;  /* 0x0000000000087947 */ /* 0x000fec0003800000 */
.L_x_1138:
[----:B------:R-:W-:Y:S01]  /*edb0*/  DMUL R40, RZ, R20 ;  /* 0x00000014ff287228 */ /* 0x000fe20000000000 */
[----:B------:R-:W-:-:S10]  /*edc0*/  IMAD.MOV.U32 R2, RZ, RZ, 0x1 ;  /* 0x00000001ff027424 */ /* 0x000fd400078e00ff */
.L_x_1141:
[----:B------:R-:W-:Y:S05]  /*edd0*/  BSYNC.RECONVERGENT B3 ;  /* 0x0000000000037941 */ /* 0x000fea0003800200 */
.L_x_1137:
        /* <DEDUP_REMOVED lines=60> */
.L_x_1143:
[----:B------:R-:W-:Y:S01]  /*f1a0*/  DMUL R40, RZ, R46 ;  /* 0x0000002eff287228 */ /* 0x000fe20000000000 */
[----:B------:R-:W-:-:S10]  /*f1b0*/  IMAD.MOV.U32 R2, RZ, RZ, RZ ;  /* 0x000000ffff027224 */ /* 0x000fd400078e00ff */
.L_x_1144:
[----:B------:R-:W-:Y:S05]  /*f1c0*/  BSYNC.RECONVERGENT B3 ;  /* 0x0000000000037941 */ /* 0x000fea0003800200 */
.L_x_1142:
        /* <DEDUP_REMOVED lines=103> */
.L_x_1146:
[----:B------:R-:W-:Y:S05]  /*f840*/  BSYNC.RECONVERGENT B1 ;  /* 0x0000000000017941 */ /* 0x000fea0003800200 */
.L_x_1145:
[----:B------:R-:W-:Y:S01]  /*f850*/  BSSY.RECONVERGENT B2, `(.L_x_1147) ;  /* 0x0000005000027945 */ /* 0x000fe20003800200 */
[----:B------:R-:W-:-:S03]  /*f860*/  DMUL R12, R12, R26 ;  /* 0x0000001a0c0c7228 */ /* 0x000fc60000000000 */
[----:B------:R-:W-:Y:S08]  /*f870*/  @P0 BRA P1, `(.L_x_1148) ;  /* 0x0000000000080947 */ /* 0x000ff00000800000 */
[----:B------:R-:W-:-:S07]  /*f880*/  MOV R2, 0xf8a0 ;  /* 0x0000f8a000027802 */ /* 0x000fce0000000f00 */
[----:B------:R-:W-:Y:S05]  /*f890*/  CALL.REL.NOINC `($__internal_3_$__cuda_sm20_div_rn_f64_full) ;  /* 0x0000001400f87944 */ /* 0x000fea0003c00000 */
.L_x_1148:
[----:B------:R-:W-:Y:S05]  /*f8a0*/  BSYNC.RECONVERGENT B2 ;  /* 0x0000000000027941 */ /* 0x000fea0003800200 */
.L_x_1147:
        /* <DEDUP_REMOVED lines=27> */
.L_x_1152:
[----:B------:R-:W-:Y:S05]  /*fa60*/  BSYNC.RECONVERGENT B4 ;  /* 0x0000000000047941 */ /* 0x000fea0003800200 */
.L_x_1151:
[----:B------:R-:W-:Y:S01]  /*fa70*/  VIADD R2, R2, 0x1 ;  /* 0x0000000102027836 */ /* 0x000fe20000000000 */
[----:B------:R-:W-:Y:S06]  /*fa80*/  BRA `(.L_x_1153) ;  /* 0x0000000000087947 */ /* 0x000fec0003800000 */
.L_x_1150:
[----:B------:R-:W-:Y:S01]  /*fa90*/  DMUL R40, RZ, R20 ;  /* 0x00000014ff287228 */ /* 0x000fe20000000000 */
[----:B------:R-:W-:-:S10]  /*faa0*/  IMAD.MOV.U32 R2, RZ, RZ, 0x1 ;  /* 0x00000001ff027424 */ /* 0x000fd400078e00ff */
.L_x_1153:
[----:B------:R-:W-:Y:S05]  /*fab0*/  BSYNC.RECONVERGENT B3 ;  /* 0x0000000000037941 */ /* 0x000fea0003800200 */
.L_x_1149:
        /* <DEDUP_REMOVED lines=36> */
[----:B------:R-:W-:-:S04]  /*fd00*/  ISETP.GE.U32.AND P0, PT, R2, 0x1400, PT ;  /* 0x000014000200780c */ /* 0x000fc80003f06070 */
[----:B------:R-:W-:-:S09]  /*fd10*/  DFMA R18, R12, R18, R10 ;  /* 0x000000120c12722b */ /* 0x000fd2000000000a */
[----:B------:R-:W-:Y:S05]  /*fd20*/  @!P0 BRA `(.L_x_1154) ;  /* 0x0000000c00908947 */ /* 0x000fea0003800000 */
[----:B------:R-:W-:-:S05]  /*fd30*/  VIADD R5, R5, 0x1400 ;  /* 0x0000140005057836 */ /* 0x000fca0000000000 */
[----:B------:R-:W-:-:S13]  /*fd40*/  ISETP.GT.U32.AND P0, PT, R5, UR12, PT ;  /* 0x0000000c05007c0c */ /* 0x000fda000bf04070 */
[----:B------:R-:W-:Y:S05]  /*fd50*/  @!P0 BRA `(.L_x_1155) ;  /* 0xffffff9400e08947 */ /* 0x000fea000383ffff */
.L_x_1059:
[----:B------:R-:W-:-:S13]  /*fd60*/  ISETP.GE.U32.AND P0, PT, R5, UR5, PT ;  /* 0x0000000505007c0c */ /* 0x000fda000bf06070 */
[----:B------:R-:W-:Y:S05]  /*fd70*/  @P0 BRA `(.L_x_1154) ;  /* 0x0000000c007c0947 */ /* 0x000fea0003800000 */
[----:B------:R-:W-:Y:S01]  /*fd80*/  IADD3 R7, PT, PT, -R5, UR5, RZ ;  /* 0x0000000505077c10 */ /* 0x000fe2000fffe1ff */
[----:B------:R-:W0:Y:S01]  /*fd90*/  LDCU.64 UR8, c[0x0][0x3a8] ;  /* 0x00007500ff0877ac */ /* 0x000e220008000a00 */
[----:B------:R-:W-:Y:S02]  /*fda0*/  BSSY.RECONVERGENT B3, `(.L_x_1154) ;  /* 0x00000dc000037945 */ /* 0x000fe40003800200 */
[----:B------:R-:W-:Y:S01]  /*fdb0*/  ISETP.GE.AND P0, PT, R0, R7, PT ;  /* 0x000000070000720c */ /* 0x000fe20003f06270 */
[----:B------:R-:W1:-:S12]  /*fdc0*/  LDCU.64 UR12, c[0x4][0x160] ;  /* 0x01002c00ff0c77ac */ /* 0x000e580008000a00 */
[----:B------:R-:W-:Y:S05]  /*fdd0*/  @P0 BRA `(.L_x_1156) ;  /* 0x0000000c00600947 */ /* 0x000fea0003800000 */
[----:B------:R-:W2:Y:S01]  /*fde0*/  LDC.64 R10, c[0x0][0x380] ;  /* 0x0000e000ff0a7b82 */ /* 0x000ea20000000a00 */
[----:B------:R-:W-:Y:S02]  /*fdf0*/  IMAD.IADD R5, R0, 0x1, R5 ;  /* 0x0000000100057824 */ /* 0x000fe400078e0205 */
[----:B------:R-:W-:-:S05]  /*fe00*/  IMAD.MOV.U32 R6, RZ, RZ, R0 ;  /* 0x000000ffff067224 */ /* 0x000fca00078e0000 */
[----:B------:R-:W3:Y:S02]  /*fe10*/  LDC.64 R8, c[0x0][0x388] ;  /* 0x0000e200ff087b82 */ /* 0x000ee40000000a00 */
.L_x_1167:
[----:B--2---:R-:W-:-:S06]  /*fe20*/  IMAD.WIDE.U32 R12, R5, 0x4, R10 ;  /* 0x00000004050c7825 */ /* 0x004fcc00078e000a */
[----:B------:R-:W2:Y:S01]  /*fe30*/  LDG.E R12, desc[UR6][R12.64] ;  /* 0x000000060c0c7981 */ /* 0x000ea2000c1e1900 */
[----:B---3--:R-:W-:-:S05]  /*fe40*/  IMAD.WIDE.U32 R14, R5, 0x4, R8 ;  /* 0x00000004050e7825 */ /* 0x008fca00078e0008 */
        /* <DEDUP_REMOVED lines=27> */
[----:B-1---5:R-:W-:Y:S05]  /*10000*/  CALL.REL.NOINC `($_ZN3cub18CUB_300001_SM_10006detail6reduce28DeviceReduceSingleTileKernelINS2_10policy_hubIdjN4cuda3std3__44plusIdEEE10Policy1000EN6thrust24THRUST_300001_SM_1000_NS12zip_iteratorINS7_5tupleIJNSD_6detail15normal_iteratorINSD_10device_ptrIiEEEESK_EEEEEPdjS9_dd4simpEEvT0_T1_T2_T3_T4_T6_$__internal_trig_reduction_slowpathd) ;  /* 0x0000001400ac7944 */ /* 0x022fea0003c00000 */
[----:B------:R-:W-:Y:S02]  /*10010*/  IMAD.MOV.U32 R4, RZ, RZ, R20 ;  /* 0x000000ffff047224 */ /* 0x000fe400078e0014 */
[----:B------:R-:W-:Y:S02]  /*10020*/  IMAD.MOV.U32 R28, RZ, RZ, R22 ;  /* 0x000000ffff1c7224 */ /* 0x000fe400078e0016 */
[----:B------:R-:W-:-:S07]  /*10030*/  IMAD.MOV.U32 R29, RZ, RZ, R23 ;  /* 0x000000ffff1d7224 */ /* 0x000fce00078e0017 */
.L_x_1158:
[----:B-1----:R-:W-:Y:S05]  /*10040*/  BSYNC.RECONVERGENT B4 ;  /* 0x0000000000047941 */ /* 0x002fea0003800200 */
.L_x_1157:
        /* <DEDUP_REMOVED lines=103> */
.L_x_1160:
[----:B------:R-:W-:Y:S05]  /*106c0*/  BSYNC.RECONVERGENT B1 ;  /* 0x0000000000017941 */ /* 0x000fea0003800200 */
.L_x_1159:
[----:B------:R-:W-:Y:S01]  /*106d0*/  BSSY.RECONVERGENT B2, `(.L_x_1161) ;  /* 0x0000007000027945 */ /* 0x000fe20003800200 */
[----:B-1----:R-:W-:-:S03]  /*106e0*/  DMUL R12, R24, R22 ;  /* 0x00000016180c7228 */ /* 0x002fc60000000000 */
[----:B------:R-:W-:Y:S08]  /*106f0*/  @P0 BRA P1, `(.L_x_1162) ;  /* 0x0000000000100947 */ /* 0x000ff00000800000 */
[----:B------:R-:W-:Y:S01]  /*10700*/  IMAD.MOV.U32 R46, RZ, RZ, R16 ;  /* 0x000000ffff2e7224 */ /* 0x000fe200078e0010 */
[----:B------:R-:W-:Y:S01]  /*10710*/  MOV R2, 0x10740 ;  /* 0x0001074000027802 */ /* 0x000fe20000000f00 */
[----:B------:R-:W-:-:S07]  /*10720*/  IMAD.MOV.U32 R47, RZ, RZ, R17 ;  /* 0x000000ffff2f7224 */ /* 0x000fce00078e0011 */
[----:B------:R-:W-:Y:S05]  /*10730*/  CALL.REL.NOINC `($__internal_3_$__cuda_sm20_div_rn_f64_full) ;  /* 0x0000000800507944 */ /* 0x000fea0003c00000 */
.L_x_1162:
[----:B------:R-:W-:Y:S05]  /*10740*/  BSYNC.RECONVERGENT B2 ;  /* 0x0000000000027941 */ /* 0x000fea0003800200 */
.L_x_1161:
        /* <DEDUP_REMOVED lines=29> */
.L_x_1166:
[----:B------:R-:W-:Y:S05]  /*10920*/  BSYNC.RECONVERGENT B5 ;  /* 0x0000000000057941 */ /* 0x000fea0003800200 */
.L_x_1165:
[----:B------:R-:W-:-:S07]  /*10930*/  VIADD R2, R2, 0x1 ;  /* 0x0000000102027836 */ /* 0x000fce0000000000 */
.L_x_1164:
[----:B------:R-:W-:Y:S05]  /*10940*/  BSYNC.RECONVERGENT B4 ;  /* 0x0000000000047941 */ /* 0x000fea0003800200 */
.L_x_1163:
        /* <DEDUP_REMOVED lines=33> */
.L_x_1156:
[----:B01----:R-:W-:Y:S05]  /*10b60*/  BSYNC.RECONVERGENT B3 ;  /* 0x0000000000037941 */ /* 0x003fea0003800200 */
.L_x_1154:
        /* <DEDUP_REMOVED lines=47> */
[----:B------:R-:W3:Y:S04]  /*10e60*/  LDS.128 R16, [UR4+0x40] ;  /* 0x00004004ff107984 */ /* 0x000ee80008000c00 */
[----:B0-----:R-:W-:Y:S01]  /*10e70*/  LDS.64 R2, [UR4+0xb0] ;  /* 0x0000b004ff027984 */ /* 0x001fe20008000a00 */
[----:B-1----:R-:W-:-:S03]  /*10e80*/  DADD R8, R4, R8 ;  /* 0x0000000004087229 */ /* 0x002fc60000000008 */
[----:B------:R-:W0:Y:S05]  /*10e90*/  LDS.128 R4, [UR4+0x50] ;  /* 0x00005004ff047984 */ /* 0x000e2a0008000c00 */
[----:B------:R-:W-:-:S08]  /*10ea0*/  DADD R8, R8, R10 ;  /* 0x0000000008087229 */ /* 0x000fd0000000000a */
[----:B--2---:R-:W-:-:S08]  /*10eb0*/  DADD R8, R8, R12 ;  /* 0x0000000008087229 */ /* 0x004fd0000000000c */
        /* <DEDUP_REMOVED lines=20> */
[----:B------:R-:W-:-:S11]  /*11000*/  DADD R4, R4, R2 ;  /* 0x0000000004047229 */ /* 0x000fd60000000002 */
.L_x_964:
[----:B------:R-:W-:Y:S05]  /*11010*/  BSYNC.RECONVERGENT B0 ;  /* 0x0000000000007941 */ /* 0x000fea0003800200 */
.L_x_936:
[----:B------:R-:W-:Y:S05]  /*11020*/  @P0 EXIT ;  /* 0x000000000000094d */ /* 0x000fea0003800000 */
[----:B------:R-:W1:Y:S01]  /*11030*/  LDCU.64 UR4, c[0x0][0x3a0] ;  /* 0x00007400ff0477ac */ /* 0x000e620008000a00 */
[----:B0-2---:R-:W0:Y:S01]  /*11040*/  LDC.64 R2, c[0x0][0x390] ;  /* 0x0000e400ff027b82 */ /* 0x005e220000000a00 */
[----:B-1----:R-:W-:-:S07]  /*11050*/  DADD R4, R4, UR4 ;  /* 0x0000000404047e29 */ /* 0x002fce0008000000 */
[----:B0-----:R-:W-:Y:S01]  /*11060*/  STG.E.64 desc[UR6][R2.64], R4 ;  /* 0x0000000402007986 */ /* 0x001fe2000c101b06 */
[----:B------:R-:W-:Y:S05]  /*11070*/  EXIT ;  /* 0x000000000000794d */ /* 0x000fea0003800000 */
        .weak           $__internal_3_$__cuda_sm20_div_rn_f64_full
        .type           $__internal_3_$__cuda_sm20_div_rn_f64_full,@function
        .size           $__internal_3_$__cuda_sm20_div_rn_f64_full,($_ZN3cub18CUB_300001_SM_10006detail6reduce28DeviceReduceSingleTileKernelINS2_10policy_hubIdjN4cuda3std3__44plusIdEEE10Policy1000EN6thrust24THRUST_300001_SM_1000_NS12zip_iteratorINS7_5tupleIJNSD_6detail15normal_iteratorINSD_10device_ptrIiEEEESK_EEEEEPdjS9_dd4simpEEvT0_T1_T2_T3_T4_T6_$__internal_trig_reduction_slowpathd - $__internal_3_$__cuda_sm20_div_rn_f64_full)
$__internal_3_$__cuda_sm20_div_rn_f64_full:
        /* <DEDUP_REMOVED lines=9> */
[----:B------:R-:W-:Y:S01]  /*11110*/  IMAD.MOV.U32 R20, RZ, RZ, 0x1ca00000 ;  /* 0x1ca00000ff147424 */ /* 0x000fe200078e00ff */
[----:B------:R-:W-:Y:S01]  /*11120*/  LOP3.LUT R24, R3, 0x7ff00000, RZ, 0xc0, !PT ;  /* 0x7ff0000003187812 */ /* 0x000fe200078ec0ff */
[----:B------:R-:W-:Y:S01]  /*11130*/  IMAD.MOV.U32 R30, RZ, RZ, R46 ;  /* 0x000000ffff1e7224 */ /* 0x000fe200078e002e */
[----:B------:R-:W-:Y:S01]  /*11140*/  BSSY.RECONVERGENT B1, `(.L_x_1168) ;  /* 0x0000052000017945 */ /* 0x000fe20003800200 */
[----:B------:R-:W-:Y:S01]  /*11150*/  @!P0 DMUL R28, R26, 8.98846567431157953865e+307 ;  /* 0x7fe000001a1c8828 */ /* 0x000fe20000000000 */
[----:B------:R-:W-:-:S03]  /*11160*/  ISETP.GE.U32.AND P1, PT, R4, R24, PT ;  /* 0x000000180400720c */ /* 0x000fc60003f26070 */
[----:B------:R-:W-:Y:S01]  /*11170*/  @!P2 LOP3.LUT R21, R27, 0x7ff00000, RZ, 0xc0, !PT ;  /* 0x7ff000001b15a812 */ /* 0x000fe200078ec0ff */
[----:B------:R-:W-:Y:S01]  /*11180*/  @!P2 IMAD.MOV.U32 R40, RZ, RZ, RZ ;  /* 0x000000ffff28a224 */ /* 0x000fe200078e00ff */
[----:B------:R-:W0:Y:S02]  /*11190*/  MUFU.RCP64H R43, R29 ;  /* 0x0000001d002b7308 */ /* 0x000e240000001800 */
[----:B------:R-:W-:Y:S02]  /*111a0*/  @!P2 ISETP.GE.U32.AND P3, PT, R4, R21, PT ;  /* 0x000000150400a20c */ /* 0x000fe40003f66070 */
[----:B------:R-:W-:Y:S02]  /*111b0*/  @!P0 LOP3.LUT R24, R29, 0x7ff00000, RZ, 0xc0, !PT ;  /* 0x7ff000001d188812 */ /* 0x000fe400078ec0ff */
[----:B------:R-:W-:-:S04]  /*111c0*/  @!P2 SEL R21, R20, 0x63400000, !P3 ;  /* 0x634000001415a807 */ /* 0x000fc80005800000 */
[----:B------:R-:W-:-:S04]  /*111d0*/  @!P2 LOP3.LUT R21, R21, 0x80000000, R47, 0xf8, !PT ;  /* 0x800000001515a812 */ /* 0x000fc800078ef82f */
[----:B------:R-:W-:Y:S01]  /*111e0*/  @!P2 LOP3.LUT R41, R21, 0x100000, RZ, 0xfc, !PT ;  /* 0x001000001529a812 */ /* 0x000fe200078efcff */
[----:B------:R-:W-:Y:S01]  /*111f0*/  VIADD R21, R24, 0xffffffff ;  /* 0xffffffff18157836 */ /* 0x000fe20000000000 */
[----:B0-----:R-:W-:-:S08]  /*11200*/  DFMA R22, R42, -R28, 1 ;  /* 0x3ff000002a16742b */ /* 0x001fd0000000081c */
[----:B------:R-:W-:-:S08]  /*11210*/  DFMA R22, R22, R22, R22 ;  /* 0x000000161616722b */ /* 0x000fd00000000016 */
[----:B------:R-:W-:Y:S01]  /*11220*/  DFMA R42, R42, R22, R42 ;  /* 0x000000162a2a722b */ /* 0x000fe2000000002a */
[----:B------:R-:W-:-:S04]  /*11230*/  SEL R22, R20, 0x63400000, !P1 ;  /* 0x6340000014167807 */ /* 0x000fc80004800000 */
[----:B------:R-:W-:-:S03]  /*11240*/  LOP3.LUT R31, R22, 0x800fffff, R47, 0xf8, !PT ;  /* 0x800fffff161f7812 */ /* 0x000fc600078ef82f */
[----:B------:R-:W-:-:S03]  /*11250*/  DFMA R22, R42, -R28, 1 ;  /* 0x3ff000002a16742b */ /* 0x000fc6000000081c */
[----:B------:R-:W-:-:S05]  /*11260*/  @!P2 DFMA R30, R30, 2, -R40 ;  /* 0x400000001e1ea82b */ /* 0x000fca0000000828 */
[----:B------:R-:W-:Y:S01]  /*11270*/  DFMA R42, R42, R22, R42 ;  /* 0x000000162a2a722b */ /* 0x000fe2000000002a */
[----:B------:R-:W-:-:S04]  /*11280*/  IMAD.MOV.U32 R23, RZ, RZ, R4 ;  /* 0x000000ffff177224 */ /* 0x000fc800078e0004 */
[----:B------:R-:W-:-:S03]  /*11290*/  @!P2 LOP3.LUT R23, R31, 0x7ff00000, RZ, 0xc0, !PT ;  /* 0x7ff000001f17a812 */ /* 0x000fc600078ec0ff */
[----:B------:R-:W-:Y:S02]  /*112a0*/  DMUL R40, R42, R30 ;  /* 0x0000001e2a287228 */ /* 0x000fe40000000000 */
[----:B------:R-:W-:-:S05]  /*112b0*/  VIADD R22, R23, 0xffffffff ;  /* 0xffffffff17167836 */ /* 0x000fca0000000000 */
[----:B------:R-:W-:Y:S01]  /*112c0*/  ISETP.GT.U32.AND P0, PT, R22, 0x7feffffe, PT ;  /* 0x7feffffe1600780c */ /* 0x000fe20003f04070 */
[----:B------:R-:W-:-:S03]  /*112d0*/  DFMA R48, R40, -R28, R30 ;  /* 0x8000001c2830722b */ /* 0x000fc6000000001e */
[----:B------:R-:W-:-:S05]  /*112e0*/  ISETP.GT.U32.OR P0, PT, R21, 0x7feffffe, P0 ;  /* 0x7feffffe1500780c */ /* 0x000fca0000704470 */
[----:B------:R-:W-:-:S08]  /*112f0*/  DFMA R40, R42, R48, R40 ;  /* 0x000000302a28722b */ /* 0x000fd00000000028 */
        /* <DEDUP_REMOVED lines=30> */
.L_x_1169:
        /* <DEDUP_REMOVED lines=17> */
.L_x_1172:
[----:B------:R-:W-:Y:S01]  /*115f0*/  LOP3.LUT R21, R27, 0x80000, RZ, 0xfc, !PT ;  /* 0x000800001b157812 */ /* 0x000fe200078efcff */
[----:B------:R-:W-:-:S04]  /*11600*/  IMAD.MOV.U32 R42, RZ, RZ, R26 ;  /* 0x000000ffff2a7224 */ /* 0x000fc800078e001a */
[----:B------:R-:W-:Y:S01]  /*11610*/  IMAD.MOV.U32 R43, RZ, RZ, R21 ;  /* 0x000000ffff2b7224 */ /* 0x000fe200078e0015 */
[----:B------:R-:W-:Y:S06]  /*11620*/  BRA `(.L_x_1170) ;  /* 0x00000000000c7947 */ /* 0x000fec0003800000 */
.L_x_1171:
[----:B------:R-:W-:Y:S01]  /*11630*/  LOP3.LUT R21, R47, 0x80000, RZ, 0xfc, !PT ;  /* 0x000800002f157812 */ /* 0x000fe200078efcff */
[----:B------:R-:W-:-:S04]  /*11640*/  IMAD.MOV.U32 R42, RZ, RZ, R46 ;  /* 0x000000ffff2a7224 */ /* 0x000fc800078e002e */
[----:B------:R-:W-:-:S07]  /*11650*/  IMAD.MOV.U32 R43, RZ, RZ, R21 ;  /* 0x000000ffff2b7224 */ /* 0x000fce00078e0015 */
.L_x_1170:
[----:B------:R-:W-:Y:S05]  /*11660*/  BSYNC.RECONVERGENT B1 ;  /* 0x0000000000017941 */ /* 0x000fea0003800200 */
.L_x_1168:
[----:B------:R-:W-:Y:S02]  /*11670*/  IMAD.MOV.U32 R22, RZ, RZ, R2 ;  /* 0x000000ffff167224 */ /* 0x000fe400078e0002 */
[----:B------:R-:W-:Y:S02]  /*11680*/  IMAD.MOV.U32 R23, RZ, RZ, 0x0 ;  /* 0x00000000ff177424 */ /* 0x000fe400078e00ff */
[----:B------:R-:W-:Y:S02]  /*11690*/  IMAD.MOV.U32 R20, RZ, RZ, R42 ;  /* 0x000000ffff147224 */ /* 0x000fe400078e002a */
[----:B------:R-:W-:Y:S01]  /*116a0*/  IMAD.MOV.U32 R21, RZ, RZ, R43 ;  /* 0x000000ffff157224 */ /* 0x000fe200078e002b */
[----:B------:R-:W-:Y:S06]  /*116b0*/  RET.REL.NODEC R22 `(_ZN3cub18CUB_300001_SM_10006detail6reduce28DeviceReduceSingleTileKernelINS2_10policy_hubIdjN4cuda3std3__44plusIdEEE10Policy1000EN6thrust24THRUST_300001_SM_1000_NS12zip_iteratorINS7_5tupleIJNSD_6detail15normal_iteratorINSD_10device_ptrIiEEEESK_EEEEEPdjS9_dd4simpEEvT0_T1_T2_T3_T4_T6_) ;  /* 0xfffffee816507950 */ /* 0x000fec0003c3ffff */
        .type           $_ZN3cub18CUB_300001_SM_10006detail6reduce28DeviceReduceSingleTileKernelINS2_10policy_hubIdjN4cuda3std3__44plusIdEEE10Policy1000EN6thrust24THRUST_300001_SM_1000_NS12zip_iteratorINS7_5tupleIJNSD_6detail15normal_iteratorINSD_10device_ptrIiEEEESK_EEEEEPdjS9_dd4simpEEvT0_T1_T2_T3_T4_T6_$__internal_trig_reduction_slowpathd,@function
        .size           $_ZN3cub18CUB_300001_SM_10006detail6reduce28DeviceReduceSingleTileKernelINS2_10policy_hubIdjN4cuda3std3__44plusIdEEE10Policy1000EN6thrust24THRUST_300001_SM_1000_NS12zip_iteratorINS7_5tupleIJNSD_6detail15normal_iteratorINSD_10device_ptrIiEEEESK_EEEEEPdjS9_dd4simpEEvT0_T1_T2_T3_T4_T6_$__internal_trig_reduction_slowpathd,(.L_x_1191 - $_ZN3cub18CUB_300001_SM_10006detail6reduce28DeviceReduceSingleTileKernelINS2_10policy_hubIdjN4cuda3std3__44plusIdEEE10Policy1000EN6thrust24THRUST_300001_SM_1000_NS12zip_iteratorINS7_5tupleIJNSD_6detail15normal_iteratorINSD_10device_ptrIiEEEESK_EEEEEPdjS9_dd4simpEEvT0_T1_T2_T3_T4_T6_$__internal_trig_reduction_slowpathd)
$_ZN3cub18CUB_300001_SM_10006detail6reduce28DeviceReduceSingleTileKernelINS2_10policy_hubIdjN4cuda3std3__44plusIdEEE10Policy1000EN6thrust24THRUST_300001_SM_1000_NS12zip_iteratorINS7_5tupleIJNSD_6detail15normal_iteratorINSD_10device_ptrIiEEEESK_EEEEEPdjS9_dd4simpEEvT0_T1_T2_T3_T4_T6_$__internal_trig_reduction_slowpathd:
        /* <DEDUP_REMOVED lines=24> */
.L_x_1177:
        /* <DEDUP_REMOVED lines=9> */
[CC--:B------:R-:W-:Y:S02]  /*118d0*/  IMAD R23, R50.reuse, R20.reuse, RZ ;  /* 0x0000001432177224 */ /* 0x0c0fe400078e02ff */
[----:B------:R-:W-:Y:S02]  /*118e0*/  IMAD R22, R51, R25, RZ ;  /* 0x0000001933167224 */ /* 0x000fe400078e02ff */
[----:B------:R-:W-:Y:S01]  /*118f0*/  IMAD.HI.U32 R27, R50, R20, RZ ;  /* 0x00000014321b7227 */ /* 0x000fe200078e00ff */
[----:B------:R-:W-:-:S03]  /*11900*/  IADD3 R23, P0, PT, R23, R53, RZ ;  /* 0x0000003517177210 */ /* 0x000fc60007f1e0ff */
[----:B------:R-:W-:Y:S01]  /*11910*/  IMAD.X R27, RZ, RZ, R27, P2 ;  /* 0x000000ffff1b7224 */ /* 0x000fe200010e061b */
[----:B------:R-:W-:Y:S01]  /*11920*/  IADD3 R53, P1, PT, R22, R23, RZ ;  /* 0x0000001716357210 */ /* 0x000fe20007f3e0ff */
[----:B------:R-:W-:-:S04]  /*11930*/  IMAD.HI.U32 R22, R51, R25, RZ ;  /* 0x0000001933167227 */ /* 0x000fc800078e00ff */
[CC--:B------:R-:W-:Y:S01]  /*11940*/  IMAD.HI.U32 R23, R51.reuse, R20.reuse, RZ ;  /* 0x0000001433177227 */ /* 0x0c0fe200078e00ff */
[----:B------:R-:W-:Y:S01]  /*11950*/  IADD3.X R27, P0, PT, R22, R27, RZ, P0, !PT ;  /* 0x0000001b161b7210 */ /* 0x000fe2000071e4ff */
[----:B------:R0:W-:Y:S02]  /*11960*/  STL.64 [R30], R52 ;  /* 0x000000341e007387 */ /* 0x0001e40000100a00 */
[----:B------:R-:W-:Y:S02]  /*11970*/  IMAD R24, R51, R20, RZ ;  /* 0x0000001433187224 */ /* 0x000fe400078e02ff */
        /* <DEDUP_REMOVED lines=8> */
.L_x_1176:
[----:B------:R-:W-:-:S07]  /*11a00*/  IMAD.MOV.U32 R26, RZ, RZ, R21 ;  /* 0x000000ffff1a7224 */ /* 0x000fce00078e0015 */
.L_x_1175:
[----:B------:R-:W-:Y:S05]  /*11a10*/  BSYNC.RECONVERGENT B1 ;  /* 0x0000000000017941 */ /* 0x000fea0003800200 */
.L_x_1174:
[----:B------:R-:W-:Y:S01]  /*11a20*/  LOP3.LUT P0, R41, R41, 0x3f, RZ, 0xc0, !PT ;  /* 0x0000003f29297812 */ /* 0x000fe2000780c0ff */
[----:B------:R-:W-:-:S04]  /*11a30*/  IMAD.IADD R4, R4, 0x1, R26 ;  /* 0x0000000104047824 */ /* 0x000fc800078e021a */
[----:B------:R-:W-:-:S05]  /*11a40*/  IMAD.U32 R30, R4, 0x8, R1 ;  /* 0x00000008041e7824 */ /* 0x000fca00078e0001 */
[----:B------:R0:W-:Y:S04]  /*11a50*/  STL.64 [R30+-0x78], R52 ;  /* 0xffff88341e007387 */ /* 0x0001e80000100a00 */
[----:B------:R-:W2:Y:S04]  /*11a60*/  @P0 LDL.64 R24, [R1+0x8] ;  /* 0x0000080001180983 */ /* 0x000ea80000100a00 */
[----:B------:R-:W3:Y:S04]  /*11a70*/  LDL.64 R22, [R1+0x10] ;  /* 0x0000100001167983 */ /* 0x000ee80000100a00 */
[----:B------:R-:W0:Y:S01]  /*11a80*/  LDL.64 R20, [R1+0x18] ;  /* 0x0000180001147983 */ /* 0x000e220000100a00 */
[----:B------:R-:W-:Y:S01]  /*11a90*/  @P0 LOP3.LUT R4, R41, 0x3f, RZ, 0x3c, !PT ;  /* 0x0000003f29040812 */ /* 0x000fe200078e3cff */
[----:B------:R-:W-:Y:S01]  /*11aa0*/  BSSY.RECONVERGENT B1, `(.L_x_1178) ;  /* 0x0000034000017945 */ /* 0x000fe20003800200 */
[----:B--2---:R-:W-:-:S02]  /*11ab0*/  @P0 SHF.R.U64 R28, R24, 0x1, R25 ;  /* 0x00000001181c0819 */ /* 0x004fc40000001219 */
[----:B------:R-:W-:Y:S02]  /*11ac0*/  @P0 SHF.R.U32.HI R29, RZ, 0x1, R25 ;  /* 0x00000001ff1d0819 */ /* 0x000fe40000011619 */
[-C--:B---3--:R-:W-:Y:S02]  /*11ad0*/  @P0 SHF.L.U32 R27, R22, R41.reuse, RZ ;  /* 0x00000029161b0219 */ /* 0x088fe400000006ff */
[----:B------:R-:W-:Y:S02]  /*11ae0*/  @P0 SHF.R.U64 R28, R28, R4, R29 ;  /* 0x000000041c1c0219 */ /* 0x000fe4000000121d */
[--C-:B------:R-:W-:Y:S02]  /*11af0*/  @P0 SHF.R.U32.HI R25, RZ, 0x1, R23.reuse ;  /* 0x00000001ff190819 */ /* 0x100fe40000011617 */
[C-C-:B------:R-:W-:Y:S02]  /*11b00*/  @P0 SHF.R.U64 R24, R22.reuse, 0x1, R23.reuse ;  /* 0x0000000116180819 */ /* 0x140fe40000001217 */
[----:B------:R-:W-:-:S02]  /*11b10*/  @P0 SHF.L.U64.HI R26, R22, R41, R23 ;  /* 0x00000029161a0219 */ /* 0x000fc40000010217 */
[----:B------:R-:W-:Y:S02]  /*11b20*/  @P0 SHF.R.U32.HI R29, RZ, R4, R29 ;  /* 0x00000004ff1d0219 */ /* 0x000fe4000001161d */
[----:B------:R-:W-:Y:S02]  /*11b30*/  @P0 LOP3.LUT R22, R27, R28, RZ, 0xfc, !PT ;  /* 0x0000001c1b160212 */ /* 0x000fe400078efcff */
[----:B0-----:R-:W-:Y:S02]  /*11b40*/  @P0 SHF.L.U32 R30, R20, R41, RZ ;  /* 0x00000029141e0219 */ /* 0x001fe400000006ff */
        /* <DEDUP_REMOVED lines=41> */
.L_x_1179:
[----:B------:R-:W-:Y:S05]  /*11de0*/  BSYNC.RECONVERGENT B1 ;  /* 0x0000000000017941 */ /* 0x000fea0003800200 */
.L_x_1178:
        /* <DEDUP_REMOVED lines=36> */
.L_x_1173:
[----:B------:R-:W-:Y:S02]  /*12030*/  IMAD.MOV.U32 R41, RZ, RZ, 0x0 ;  /* 0x00000000ff297424 */ /* 0x000fe400078e00ff */
[----:B------:R-:W-:Y:S02]  /*12040*/  IMAD.MOV.U32 R23, RZ, RZ, R31 ;  /* 0x000000ffff177224 */ /* 0x000fe400078e001f */
[----:B------:R-:W-:Y:S05]  /*12050*/  RET.REL.NODEC R40 `(_ZN3cub18CUB_300001_SM_10006detail6reduce28DeviceReduceSingleTileKernelINS2_10policy_hubIdjN4cuda3std3__44plusIdEEE10Policy1000EN6thrust24THRUST_300001_SM_1000_NS12zip_iteratorINS7_5tupleIJNSD_6detail15normal_iteratorINSD_10device_ptrIiEEEESK_EEEEEPdjS9_dd4simpEEvT0_T1_T2_T3_T4_T6_) ;  /* 0xfffffedc28e87950 */ /* 0x000fea0003c3ffff */
.L_x_1180:
        /* <DEDUP_REMOVED lines=10> */
.L_x_1191:


//--------------------- .text._ZN3cub18CUB_300001_SM_10006detail8for_each13static_kernelINS2_12policy_hub_t12policy_500_tEmN6thrust24THRUST_300001_SM_1000_NS8cuda_cub20__uninitialized_fill7functorINS7_10device_ptrIiEEiEEEEvT0_T1_ --------------------------
	.section	.text._ZN3cub18CUB_300001_SM_10006detail8for_each13static_kernelINS2_12policy_hub_t12policy_500_tEmN6thrust24THRUST_300001_SM_1000_NS8cuda_cub20__uninitialized_fill7functorINS7_10device_ptrIiEEiEEEEvT0_T1_,"ax",@progbits
	.align	128
        .global         _ZN3cub18CUB_300001_SM_10006detail8for_each13static_kernelINS2_12policy_hub_t12policy_500_tEmN6thrust24THRUST_300001_SM_1000_NS8cuda_cub20__uninitialized_fill7functorINS7_10device_ptrIiEEiEEEEvT0_T1_
        .type           _ZN3cub18CUB_300001_SM_10006detail8for_each13static_kernelINS2_12policy_hub_t12policy_500_tEmN6thrust24THRUST_300001_SM_1000_NS8cuda_cub20__uninitialized_fill7functorINS7_10device_ptrIiEEiEEEEvT0_T1_,@function
        .size           _ZN3cub18CUB_300001_SM_10006detail8for_each13static_kernelINS2_12policy_hub_t12policy_500_tEmN6thrust24THRUST_300001_SM_1000_NS8cuda_cub20__uninitialized_fill7functorINS7_10device_ptrIiEEiEEEEvT0_T1_,(.L_x_1201 - _ZN3cub18CUB_300001_SM_10006detail8for_each13static_kernelINS2_12policy_hub_t12policy_500_tEmN6thrust24THRUST_300001_SM_1000_NS8cuda_cub20__uninitialized_fill7functorINS7_10device_ptrIiEEiEEEEvT0_T1_)
        .other          _ZN3cub18CUB_300001_SM_10006detail8for_each13static_kernelINS2_12policy_hub_t12policy_500_tEmN6thrust24THRUST_300001_SM_1000_NS8cuda_cub20__uninitialized_fill7functorINS7_10device_ptrIiEEiEEEEvT0_T1_,@"STO_CUDA_ENTRY STV_DEFAULT"
_ZN3cub18CUB_300001_SM_10006detail8for_each13static_kernelINS2_12policy_hub_t12policy_500_tEmN6thrust24THRUST_300001_SM_1000_NS8cuda_cub20__uninitialized_fill7functorINS7_10device_ptrIiEEiEEEEvT0_T1_:
.text._ZN3cub18CUB_300001_SM_10006detail8for_each13static_kernelINS2_12policy_hub_t12policy_500_tEmN6thrust24THRUST_300001_SM_1000_NS8cuda_cub20__uninitialized_fill7functorINS7_10device_ptrIiEEiEEEEvT0_T1_:
[----:B------:R-:W-:Y:S08]  /*0000*/  LDC R1, c[0x0][0x37c] ;  /* 0x0000df00ff017b82 */ /* 0x000ff00000000800 */
[----:B------:R-:W0:Y:S01]  /*0010*/  S2UR UR4, SR_CTAID.X ;  /* 0x00000000000479c3 */ /* 0x000e220000002500 */
[----:B------:R-:W1:Y:S01]  /*0020*/  LDCU.64 UR6, c[0x0][0x380] ;  /* 0x00007000ff0677ac */ /* 0x000e620008000a00 */
[----:B------:R-:W2:Y:S01]  /*0030*/  LDCU.64 UR8, c[0x0][0x358] ;  /* 0x00006b00ff0877ac */ /* 0x000ea20008000a00 */
[----:B0-----:R-:W-:-:S04]  /*0040*/  UIMAD.WIDE.U32 UR4, UR4, 0x200, URZ ;  /* 0x00000200040478a5 */ /* 0x001fc8000f8e00ff */
[----:B-1----:R-:W-:-:S04]  /*0050*/  UIADD3 UR6, UP0, UPT, -UR4, UR6, URZ ;  /* 0x0000000604067290 */ /* 0x002fc8000ff1e1ff */
[----:B------:R-:W-:Y:S02]  /*0060*/  UIADD3.X UR7, UPT, UPT, ~UR5, UR7, URZ, UP0, !UPT ;  /* 0x0000000705077290 */ /* 0x000fe400087fe5ff */
[----:B------:R-:W-:-:S04]  /*0070*/  UISETP.GE.U32.AND UP0, UPT, UR6, 0x200, UPT ;  /* 0x000002000600788c */ /* 0x000fc8000bf06070 */
[----:B------:R-:W-:-:S09]  /*0080*/  UISETP.GE.U32.AND.EX UP0, UPT, UR7, URZ, UPT, UP0 ;  /* 0x000000ff0700728c */ /* 0x000fd2000bf06100 */
[----:B--2---:R-:W-:Y:S05]  /*0090*/  BRA.U !UP0, `(.L_x_1181) ;  /* 0x0000000108287547 */ /* 0x004fea000b800000 */
[----:B------:R-:W0:Y:S01]  /*00a0*/  S2R R0, SR_TID.X ;  /* 0x0000000000007919 */ /* 0x000e220000002100 */
[----:B------:R-:W1:Y:S01]  /*00b0*/  LDCU.64 UR6, c[0x0][0x388] ;  /* 0x00007100ff0677ac */ /* 0x000e620008000a00 */
[----:B------:R-:W2:Y:S01]  /*00c0*/  LDC R5, c[0x0][0x390] ;  /* 0x0000e400ff057b82 */ /* 0x000ea20000000800 */
[----:B0-----:R-:W-:-:S05]  /*00d0*/  IADD3 R0, P0, PT, R0, UR4, RZ ;  /* 0x0000000400007c10 */ /* 0x001fca000ff1e0ff */
[----:B------:R-:W-:Y:S01]  /*00e0*/  IMAD.X R3, RZ, RZ, UR5, P0 ;  /* 0x00000005ff037e24 */ /* 0x000fe200080e06ff */
[----:B-1----:R-:W-:-:S04]  /*00f0*/  LEA R2, P0, R0, UR6, 0x2 ;  /* 0x0000000600027c11 */ /* 0x002fc8000f8010ff */
[----:B------:R-:W-:-:S05]  /*0100*/  LEA.HI.X R3, R0, UR7, R3, 0x2, P0 ;  /* 0x0000000700037c11 */ /* 0x000fca00080f1403 */
[----:B--2---:R-:W-:Y:S04]  /*0110*/  STG.E desc[UR8][R2.64], R5 ;  /* 0x0000000502007986 */ /* 0x004fe8000c101908 */
[----:B------:R-:W-:Y:S01]  /*0120*/  STG.E desc[UR8][R2.64+0x400], R5 ;  /* 0x0004000502007986 */ /* 0x000fe2000c101908 */
[----:B------:R-:W-:Y:S05]  /*0130*/  EXIT ;  /* 0x000000000000794d */ /* 0x000fea0003800000 */
.L_x_1181:
[----:B------:R-:W0:Y:S01]  /*0140*/  S2R R0, SR_TID.X ;  /* 0x0000000000007919 */ /* 0x000e220000002100 */
[----:B------:R-:W-:Y:S01]  /*0150*/  IMAD.U32 R2, RZ, RZ, UR7 ;  /* 0x00000007ff027e24 */ /* 0x000fe2000f8e00ff */
[----:B------:R-:W1:Y:S01]  /*0160*/  LDCU.64 UR10, c[0x0][0x388] ;  /* 0x00007100ff0a77ac */ /* 0x000e620008000a00 */
[----:B------:R-:W-:Y:S01]  /*0170*/  IMAD.U32 R4, RZ, RZ, UR7 ;  /* 0x00000007ff047e24 */ /* 0x000fe2000f8e00ff */
[----:B0-----:R-:W-:-:S04]  /*0180*/  ISETP.LT.U32.AND P0, PT, R0, UR6, PT ;  /* 0x0000000600007c0c */ /* 0x001fc8000bf01070 */
[----:B------:R-:W-:Y:S01]  /*0190*/  ISETP.GT.U32.AND.EX P0, PT, R2, RZ, PT, P0 ;  /* 0x000000ff0200720c */ /* 0x000fe20003f04100 */
[C---:B------:R-:W-:Y:S01]  /*01a0*/  VIADD R2, R0.reuse, 0x100 ;  /* 0x0000010000027836 */ /* 0x040fe20000000000 */
[----:B------:R-:W-:-:S04]  /*01b0*/  IADD3 R0, P2, PT, R0, UR4, RZ ;  /* 0x0000000400007c10 */ /* 0x000fc8000ff5e0ff */
[----:B------:R-:W-:Y:S01]  /*01c0*/  ISETP.LT.U32.AND P1, PT, R2, UR6, PT ;  /* 0x0000000602007c0c */ /* 0x000fe2000bf21070 */
[----:B------:R-:W-:Y:S01]  /*01d0*/  IMAD.X R3, RZ, RZ, UR5, P2 ;  /* 0x00000005ff037e24 */ /* 0x000fe200090e06ff */
[----:B-1----:R-:W-:Y:S02]  /*01e0*/  LEA R2, P2, R0, UR10, 0x2 ;  /* 0x0000000a00027c11 */ /* 0x002fe4000f8410ff */
[----:B------:R-:W-:Y:S02]  /*01f0*/  ISETP.GT.U32.AND.EX P1, PT, R4, RZ, PT, P1 ;  /* 0x000000ff0400720c */ /* 0x000fe40003f24110 */
[----:B------:R-:W-:Y:S01]  /*0200*/  LEA.HI.X R3, R0, UR11, R3, 0x2, P2 ;  /* 0x0000000b00037c11 */ /* 0x000fe200090f1403 */
[----:B------:R-:W0:Y:S04]  /*0210*/  @P0 LDC R5, c[0x0][0x390] ;  /* 0x0000e400ff050b82 */ /* 0x000e280000000800 */
[----:B0-----:R0:W-:Y:S06]  /*0220*/  @P0 STG.E desc[UR8][R2.64], R5 ;  /* 0x0000000502000986 */ /* 0x0011ec000c101908 */
[----:B------:R-:W-:Y:S05]  /*0230*/  @!P1 EXIT ;  /* 0x000000000000994d */ /* 0x000fea0003800000 */
[----:B0-----:R-:W0:Y:S02]  /*0240*/  LDC R5, c[0x0][0x390] ;  /* 0x0000e400ff057b82 */ /* 0x001e240000000800 */
[----:B0-----:R-:W-:Y:S01]  /*0250*/  STG.E desc[UR8][R2.64+0x400], R5 ;  /* 0x0004000502007986 */ /* 0x001fe2000c101908 */
[----:B------:R-:W-:Y:S05]  /*0260*/  EXIT ;  /* 0x000000000000794d */ /* 0x000fea0003800000 */
.L_x_1182:
        /* <DEDUP_REMOVED lines=9> */
.L_x_1201:


//--------------------- .text._ZN3cub18CUB_300001_SM_10006detail11EmptyKernelIvEEvv --------------------------
	.section	.text._ZN3cub18CUB_300001_SM_10006detail11EmptyKernelIvEEvv,"ax",@progbits
	.align	128
        .global         _ZN3cub18CUB_300001_SM_10006detail11EmptyKernelIvEEvv
        .type           _ZN3cub18CUB_300001_SM_10006detail11EmptyKernelIvEEvv,@function
        .size           _ZN3cub18CUB_300001_SM_10006detail11EmptyKernelIvEEvv,(.L_x_1202 - _ZN3cub18CUB_300001_SM_10006detail11EmptyKernelIvEEvv)
        .other          _ZN3cub18CUB_300001_SM_10006detail11EmptyKernelIvEEvv,@"STO_CUDA_ENTRY STV_DEFAULT"
_ZN3cub18CUB_300001_SM_10006detail11EmptyKernelIvEEvv:
.text._ZN3cub18CUB_300001_SM_10006detail11EmptyKernelIvEEvv:
[----:B------:R-:W-:Y:S01]  /*0000*/  LDC R1, c[0x0][0x37c] ;  /* 0x0000df00ff017b82 */ /* 0x000fe20000000800 */
[----:B------:R-:W-:Y:S05]  /*0010*/  EXIT ;  /* 0x000000000000794d */ /* 0x000fea0003800000 */
.L_x_1183:
        /* <DEDUP_REMOVED lines=14> */
.L_x_1202:


//--------------------- .nv.global.init           --------------------------
	.section	.nv.global.init,"aw",@progbits
	.align	16
.nv.global.init:
	.type		__cudart_sin_cos_coeffs,@object
	.size		__cudart_sin_cos_coeffs,(__cudart_i2opi_d - __cudart_sin_cos_coeffs)
__cudart_sin_cos_coeffs:
        /*0000*/ 	.byte	0x46, 0xd2, 0xb0, 0x2c, 0xf1, 0xe5, 0x5a, 0xbe, 0x92, 0xe3, 0xac, 0x69, 0xe3, 0x1d, 0xc7, 0x3e
        /*0010*/ 	.byte	0xa1, 0x62, 0xdb, 0x19, 0xa0, 0x01, 0x2a, 0xbf, 0x18, 0x08, 0x11, 0x11, 0x11, 0x11, 0x81, 0x3f
        /*0020*/ 	.byte	0x54, 0x55, 0x55, 0x55, 0x55, 0x55, 0xc5, 0xbf, 0x00, 0x00, 0x00, 0x00, 0x00, 0x00, 0x00, 0x00
        /*0030*/ 	.byte	0x00, 0x00, 0x00, 0x00, 0x00, 0x00, 0x00, 0x00, 0x64, 0x81, 0xfd, 0x20, 0x83, 0xff, 0xa8, 0xbd
        /*0040*/ 	.byte	0x28, 0x85, 0xef, 0xc1, 0xa7, 0xee, 0x21, 0x3e, 0xd9, 0xe6, 0x06, 0x8e, 0x4f, 0x7e, 0x92, 0xbe
        /*0050*/ 	.byte	0xe9, 0xbc, 0xdd, 0x19, 0xa0, 0x01, 0xfa, 0x3e, 0x47, 0x5d, 0xc1, 0x16, 0x6c, 0xc1, 0x56, 0xbf
        /*0060*/ 	.byte	0x51, 0x55, 0x55, 0x55, 0x55, 0x55, 0xa5, 0x3f, 0x00, 0x00, 0x00, 0x00, 0x00, 0x00, 0xe0, 0xbf
        /*0070*/ 	.byte	0x00, 0x00, 0x00, 0x00, 0x00, 0x00, 0xf0, 0x3f, 0x00, 0x00, 0x00, 0x00, 0x00, 0x00, 0x00, 0x00
	.type		__cudart_i2opi_d,@object
	.size		__cudart_i2opi_d,(.L_43 - __cudart_i2opi_d)
__cudart_i2opi_d:
        /* <DEDUP_REMOVED lines=9> */
.L_43:


//--------------------- .nv.shared._ZN3cub18CUB_300001_SM_10006detail4scan16DeviceScanKernelINS2_10policy_hubIiiimN4cuda3std3__44plusIvEEE10Policy1000EN6thrust24THRUST_300001_SM_1000_NS6detail15normal_iteratorINSD_10device_ptrIiEEEESI_NS0_13ScanTileStateIiLb1EEES9_NS0_8NullTypeEmiLb0ESL_EEvT0_T1_T2_iT3_T4_T5_ --------------------------
	.section	.nv.shared._ZN3cub18CUB_300001_SM_10006detail4scan16DeviceScanKernelINS2_10policy_hubIiiimN4cuda3std3__44plusIvEEE10Policy1000EN6thrust24THRUST_300001_SM_1000_NS6detail15normal_iteratorINSD_10device_ptrIiEEEESI_NS0_13ScanTileStateIiLb1EEES9_NS0_8NullTypeEmiLb0ESL_EEvT0_T1_T2_iT3_T4_T5_,"aw",@nobits
	.sectionflags	@""
	.align	16
.nv.shared._ZN3cub18CUB_300001_SM_10006detail4scan16DeviceScanKernelINS2_10policy_hubIiiimN4cuda3std3__44plusIvEEE10Policy1000EN6thrust24THRUST_300001_SM_1000_NS6detail15normal_iteratorINSD_10device_ptrIiEEEESI_NS0_13ScanTileStateIiLb1EEES9_NS0_8NullTypeEmiLb0ESL_EEvT0_T1_T2_iT3_T4_T5_:
	.zero		32656


//--------------------- .nv.shared.reserved.0     --------------------------
	.section	.nv.shared.reserved.0,"aw",@nobits
	.weak		__nv_reservedSMEM_offset_0_alias
	.size		__nv_reservedSMEM_offset_0_alias, 0, 64
	.other		__nv_reservedSMEM_offset_0_alias,@"STO_CUDA_RESERVED_SHARED STV_DEFAULT"
__nv_reservedSMEM_offset_0_alias:
	.zero		0
	.zero		64


//--------------------- .nv.global                --------------------------
	.section	.nv.global,"aw",@nobits
.nv.global:
	.type		_ZN34_INTERNAL_16b155b5_4_k_cu_f02018826thrust24THRUST_300001_SM_1000_NS3seqE,@object
	.size		_ZN34_INTERNAL_16b155b5_4_k_cu_f02018826thrust24THRUST_300001_SM_1000_NS3seqE,(_ZN34_INTERNAL_16b155b5_4_k_cu_f02018824cuda3std3__48in_placeE - _ZN34_INTERNAL_16b155b5_4_k_cu_f02018826thrust24THRUST_300001_SM_1000_NS3seqE)
_ZN34_INTERNAL_16b155b5_4_k_cu_f02018826thrust24THRUST_300001_SM_1000_NS3seqE:
	.zero		1
	.type		_ZN34_INTERNAL_16b155b5_4_k_cu_f02018824cuda3std3__48in_placeE,@object
	.size		_ZN34_INTERNAL_16b155b5_4_k_cu_f02018824cuda3std3__48in_placeE,(_ZN34_INTERNAL_16b155b5_4_k_cu_f02018824cuda3std6ranges3__45__cpo4sizeE - _ZN34_INTERNAL_16b155b5_4_k_cu_f02018824cuda3std3__48in_placeE)
_ZN34_INTERNAL_16b155b5_4_k_cu_f02018824cuda3std3__48in_placeE:
	.zero		1
	.type		_ZN34_INTERNAL_16b155b5_4_k_cu_f02018824cuda3std6ranges3__45__cpo4sizeE,@object
	.size		_ZN34_INTERNAL_16b155b5_4_k_cu_f02018824cuda3std6ranges3__45__cpo4sizeE,(_ZN34_INTERNAL_16b155b5_4_k_cu_f02018826thrust24THRUST_300001_SM_1000_NS12placeholders2_3E - _ZN34_INTERNAL_16b155b5_4_k_cu_f02018824cuda3std6ranges3__45__cpo4sizeE)
_ZN34_INTERNAL_16b155b5_4_k_cu_f02018824cuda3std6ranges3__45__cpo4sizeE:
	.zero		1
	.type		_ZN34_INTERNAL_16b155b5_4_k_cu_f02018826thrust24THRUST_300001_SM_1000_NS12placeholders2_3E,@object
	.size		_ZN34_INTERNAL_16b155b5_4_k_cu_f02018826thrust24THRUST_300001_SM_1000_NS12placeholders2_3E,(_ZN34_INTERNAL_16b155b5_4_k_cu_f02018824cuda3std3__45__cpo6cbeginE - _ZN34_INTERNAL_16b155b5_4_k_cu_f02018826thrust24THRUST_300001_SM_1000_NS12placeholders2_3E)
_ZN34_INTERNAL_16b155b5_4_k_cu_f02018826thrust24THRUST_300001_SM_1000_NS12placeholders2_3E:
	.zero		1
	.type		_ZN34_INTERNAL_16b155b5_4_k_cu_f02018824cuda3std3__45__cpo6cbeginE,@object
	.size		_ZN34_INTERNAL_16b155b5_4_k_cu_f02018824cuda3std3__45__cpo6cbeginE,(_ZN34_INTERNAL_16b155b5_4_k_cu_f02018824cuda3std6ranges3__45__cpo6cbeginE - _ZN34_INTERNAL_16b155b5_4_k_cu_f02018824cuda3std3__45__cpo6cbeginE)
_ZN34_INTERNAL_16b155b5_4_k_cu_f02018824cuda3std3__45__cpo6cbeginE:
	.zero		1
	.type		_ZN34_INTERNAL_16b155b5_4_k_cu_f02018824cuda3std6ranges3__45__cpo6cbeginE,@object
	.size		_ZN34_INTERNAL_16b155b5_4_k_cu_f02018824cuda3std6ranges3__45__cpo6cbeginE,(_ZN34_INTERNAL_16b155b5_4_k_cu_f02018826thrust24THRUST_300001_SM_1000_NS12placeholders2_7E - _ZN34_INTERNAL_16b155b5_4_k_cu_f02018824cuda3std6ranges3__45__cpo6cbeginE)
_ZN34_INTERNAL_16b155b5_4_k_cu_f02018824cuda3std6ranges3__45__cpo6cbeginE:
	.zero		1
	.type		_ZN34_INTERNAL_16b155b5_4_k_cu_f02018826thrust24THRUST_300001_SM_1000_NS12placeholders2_7E,@object
	.size		_ZN34_INTERNAL_16b155b5_4_k_cu_f02018826thrust24THRUST_300001_SM_1000_NS12placeholders2_7E,(_ZN34_INTERNAL_16b155b5_4_k_cu_f02018824cuda3std3__45__cpo7crbeginE - _ZN34_INTERNAL_16b155b5_4_k_cu_f02018826thrust24THRUST_300001_SM_1000_NS12placeholders2_7E)
_ZN34_INTERNAL_16b155b5_4_k_cu_f02018826thrust24THRUST_300001_SM_1000_NS12placeholders2_7E:
	.zero		1
	.type		_ZN34_INTERNAL_16b155b5_4_k_cu_f02018824cuda3std3__45__cpo7crbeginE,@object
	.size		_ZN34_INTERNAL_16b155b5_4_k_cu_f02018824cuda3std3__45__cpo7crbeginE,(_ZN34_INTERNAL_16b155b5_4_k_cu_f02018824cuda3std6ranges3__45__cpo4nextE - _ZN34_INTERNAL_16b155b5_4_k_cu_f02018824cuda3std3__45__cpo7crbeginE)
_ZN34_INTERNAL_16b155b5_4_k_cu_f02018824cuda3std3__45__cpo7crbeginE:
	.zero		1
	.type		_ZN34_INTERNAL_16b155b5_4_k_cu_f02018824cuda3std6ranges3__45__cpo4nextE,@object
	.size		_ZN34_INTERNAL_16b155b5_4_k_cu_f02018824cuda3std6ranges3__45__cpo4nextE,(_ZN34_INTERNAL_16b155b5_4_k_cu_f02018824cuda3std6ranges3__45__cpo4swapE - _ZN34_INTERNAL_16b155b5_4_k_cu_f02018824cuda3std6ranges3__45__cpo4nextE)
_ZN34_INTERNAL_16b155b5_4_k_cu_f02018824cuda3std6ranges3__45__cpo4nextE:
	.zero		1
	.type		_ZN34_INTERNAL_16b155b5_4_k_cu_f02018824cuda3std6ranges3__45__cpo4swapE,@object
	.size		_ZN34_INTERNAL_16b155b5_4_k_cu_f02018824cuda3std6ranges3__45__cpo4swapE,(_ZN34_INTERNAL_16b155b5_4_k_cu_f02018826thrust24THRUST_300001_SM_1000_NS8cuda_cub10par_nosyncE - _ZN34_INTERNAL_16b155b5_4_k_cu_f02018824cuda3std6ranges3__45__cpo4swapE)
_ZN34_INTERNAL_16b155b5_4_k_cu_f02018824cuda3std6ranges3__45__cpo4swapE:
	.zero		1
	.type		_ZN34_INTERNAL_16b155b5_4_k_cu_f02018826thrust24THRUST_300001_SM_1000_NS8cuda_cub10par_nosyncE,@object
	.size		_ZN34_INTERNAL_16b155b5_4_k_cu_f02018826thrust24THRUST_300001_SM_1000_NS8cuda_cub10par_nosyncE,(_ZN34_INTERNAL_16b155b5_4_k_cu_f02018826thrust24THRUST_300001_SM_1000_NS12placeholders2_9E - _ZN34_INTERNAL_16b155b5_4_k_cu_f02018826thrust24THRUST_300001_SM_1000_NS8cuda_cub10par_nosyncE)
_ZN34_INTERNAL_16b155b5_4_k_cu_f02018826thrust24THRUST_300001_SM_1000_NS8cuda_cub10par_nosyncE:
	.zero		1
	.type		_ZN34_INTERNAL_16b155b5_4_k_cu_f02018826thrust24THRUST_300001_SM_1000_NS12placeholders2_9E,@object
	.size		_ZN34_INTERNAL_16b155b5_4_k_cu_f02018826thrust24THRUST_300001_SM_1000_NS12placeholders2_9E,(_ZN34_INTERNAL_16b155b5_4_k_cu_f02018824cuda3std3__436_GLOBAL__N__16b155b5_4_k_cu_f02018826ignoreE - _ZN34_INTERNAL_16b155b5_4_k_cu_f02018826thrust24THRUST_300001_SM_1000_NS12placeholders2_9E)
_ZN34_INTERNAL_16b155b5_4_k_cu_f02018826thrust24THRUST_300001_SM_1000_NS12placeholders2_9E:
	.zero		1
	.type		_ZN34_INTERNAL_16b155b5_4_k_cu_f02018824cuda3std3__436_GLOBAL__N__16b155b5_4_k_cu_f02018826ignoreE,@object
	.size		_ZN34_INTERNAL_16b155b5_4_k_cu_f02018824cuda3std3__436_GLOBAL__N__16b155b5_4_k_cu_f02018826ignoreE,(_ZN34_INTERNAL_16b155b5_4_k_cu_f02018824cuda3std6ranges3__45__cpo4dataE - _ZN34_INTERNAL_16b155b5_4_k_cu_f02018824cuda3std3__436_GLOBAL__N__16b155b5_4_k_cu_f02018826ignoreE)
_ZN34_INTERNAL_16b155b5_4_k_cu_f02018824cuda3std3__436_GLOBAL__N__16b155b5_4_k_cu_f02018826ignoreE:
	.zero		1
	.type		_ZN34_INTERNAL_16b155b5_4_k_cu_f02018824cuda3std6ranges3__45__cpo4dataE,@object
	.size		_ZN34_INTERNAL_16b155b5_4_k_cu_f02018824cuda3std6ranges3__45__cpo4dataE,(_ZN34_INTERNAL_16b155b5_4_k_cu_f02018826thrust24THRUST_300001_SM_1000_NS12placeholders2_1E - _ZN34_INTERNAL_16b155b5_4_k_cu_f02018824cuda3std6ranges3__45__cpo4dataE)
_ZN34_INTERNAL_16b155b5_4_k_cu_f02018824cuda3std6ranges3__45__cpo4dataE:
	.zero		1
	.type		_ZN34_INTERNAL_16b155b5_4_k_cu_f02018826thrust24THRUST_300001_SM_1000_NS12placeholders2_1E,@object
	.size		_ZN34_INTERNAL_16b155b5_4_k_cu_f02018826thrust24THRUST_300001_SM_1000_NS12placeholders2_1E,(_ZN34_INTERNAL_16b155b5_4_k_cu_f02018824cuda3std3__45__cpo5beginE - _ZN34_INTERNAL_16b155b5_4_k_cu_f02018826thrust24THRUST_300001_SM_1000_NS12placeholders2_1E)
_ZN34_INTERNAL_16b155b5_4_k_cu_f02018826thrust24THRUST_300001_SM_1000_NS12placeholders2_1E:
	.zero		1
	.type		_ZN34_INTERNAL_16b155b5_4_k_cu_f02018824cuda3std3__45__cpo5beginE,@object
	.size		_ZN34_INTERNAL_16b155b5_4_k_cu_f02018824cuda3std3__45__cpo5beginE,(_ZN34_INTERNAL_16b155b5_4_k_cu_f02018824cuda3std6ranges3__45__cpo5beginE - _ZN34_INTERNAL_16b155b5_4_k_cu_f02018824cuda3std3__45__cpo5beginE)
_ZN34_INTERNAL_16b155b5_4_k_cu_f02018824cuda3std3__45__cpo5beginE:
	.zero		1
	.type		_ZN34_INTERNAL_16b155b5_4_k_cu_f02018824cuda3std6ranges3__45__cpo5beginE,@object
	.size		_ZN34_INTERNAL_16b155b5_4_k_cu_f02018824cuda3std6ranges3__45__cpo5beginE,(_ZN34_INTERNAL_16b155b5_4_k_cu_f02018826thrust24THRUST_300001_SM_1000_NS12placeholders2_5E - _ZN34_INTERNAL_16b155b5_4_k_cu_f02018824cuda3std6ranges3__45__cpo5beginE)
_ZN34_INTERNAL_16b155b5_4_k_cu_f02018824cuda3std6ranges3__45__cpo5beginE:
	.zero		1
	.type		_ZN34_INTERNAL_16b155b5_4_k_cu_f02018826thrust24THRUST_300001_SM_1000_NS12placeholders2_5E,@object
	.size		_ZN34_INTERNAL_16b155b5_4_k_cu_f02018826thrust24THRUST_300001_SM_1000_NS12placeholders2_5E,(_ZN34_INTERNAL_16b155b5_4_k_cu_f02018824cuda3std3__45__cpo6rbeginE - _ZN34_INTERNAL_16b155b5_4_k_cu_f02018826thrust24THRUST_300001_SM_1000_NS12placeholders2_5E)
_ZN34_INTERNAL_16b155b5_4_k_cu_f02018826thrust24THRUST_300001_SM_1000_NS12placeholders2_5E:
	.zero		1
	.type		_ZN34_INTERNAL_16b155b5_4_k_cu_f02018824cuda3std3__45__cpo6rbeginE,@object
	.size		_ZN34_INTERNAL_16b155b5_4_k_cu_f02018824cuda3std3__45__cpo6rbeginE,(_ZN34_INTERNAL_16b155b5_4_k_cu_f02018824cuda3std6ranges3__45__cpo7advanceE - _ZN34_INTERNAL_16b155b5_4_k_cu_f02018824cuda3std3__45__cpo6rbeginE)
_ZN34_INTERNAL_16b155b5_4_k_cu_f02018824cuda3std3__45__cpo6rbeginE:
	.zero		1
	.type		_ZN34_INTERNAL_16b155b5_4_k_cu_f02018824cuda3std6ranges3__45__cpo7advanceE,@object
	.size		_ZN34_INTERNAL_16b155b5_4_k_cu_f02018824cuda3std6ranges3__45__cpo7advanceE,(_ZN34_INTERNAL_16b155b5_4_k_cu_f02018824cuda3std3__47nulloptE - _ZN34_INTERNAL_16b155b5_4_k_cu_f02018824cuda3std6ranges3__45__cpo7advanceE)
_ZN34_INTERNAL_16b155b5_4_k_cu_f02018824cuda3std6ranges3__45__cpo7advanceE:
	.zero		1
	.type		_ZN34_INTERNAL_16b155b5_4_k_cu_f02018824cuda3std3__47nulloptE,@object
	.size		_ZN34_INTERNAL_16b155b5_4_k_cu_f02018824cuda3std3__47nulloptE,(_ZN34_INTERNAL_16b155b5_4_k_cu_f02018824cuda3std6ranges3__45__cpo8distanceE - _ZN34_INTERNAL_16b155b5_4_k_cu_f02018824cuda3std3__47nulloptE)
_ZN34_INTERNAL_16b155b5_4_k_cu_f02018824cuda3std3__47nulloptE:
	.zero		1
	.type		_ZN34_INTERNAL_16b155b5_4_k_cu_f02018824cuda3std6ranges3__45__cpo8distanceE,@object
	.size		_ZN34_INTERNAL_16b155b5_4_k_cu_f02018824cuda3std6ranges3__45__cpo8distanceE,(_ZN34_INTERNAL_16b155b5_4_k_cu_f02018826thrust24THRUST_300001_SM_1000_NS12placeholders3_10E - _ZN34_INTERNAL_16b155b5_4_k_cu_f02018824cuda3std6ranges3__45__cpo8distanceE)
_ZN34_INTERNAL_16b155b5_4_k_cu_f02018824cuda3std6ranges3__45__cpo8distanceE:
	.zero		1
	.type		_ZN34_INTERNAL_16b155b5_4_k_cu_f02018826thrust24THRUST_300001_SM_1000_NS12placeholders3_10E,@object
	.size		_ZN34_INTERNAL_16b155b5_4_k_cu_f02018826thrust24THRUST_300001_SM_1000_NS12placeholders3_10E,(_ZN34_INTERNAL_16b155b5_4_k_cu_f02018824cuda3std3__419piecewise_constructE - _ZN34_INTERNAL_16b155b5_4_k_cu_f02018826thrust24THRUST_300001_SM_1000_NS12placeholders3_10E)
_ZN34_INTERNAL_16b155b5_4_k_cu_f02018826thrust24THRUST_300001_SM_1000_NS12placeholders3_10E:
	.zero		1
	.type		_ZN34_INTERNAL_16b155b5_4_k_cu_f02018824cuda3std3__419piecewise_constructE,@object
	.size		_ZN34_INTERNAL_16b155b5_4_k_cu_f02018824cuda3std3__419piecewise_constructE,(_ZN34_INTERNAL_16b155b5_4_k_cu_f02018824cuda3std6ranges3__45__cpo5cdataE - _ZN34_INTERNAL_16b155b5_4_k_cu_f02018824cuda3std3__419piecewise_constructE)
_ZN34_INTERNAL_16b155b5_4_k_cu_f02018824cuda3std3__419piecewise_constructE:
	.zero		1
	.type		_ZN34_INTERNAL_16b155b5_4_k_cu_f02018824cuda3std6ranges3__45__cpo5cdataE,@object
	.size		_ZN34_INTERNAL_16b155b5_4_k_cu_f02018824cuda3std6ranges3__45__cpo5cdataE,(_ZN34_INTERNAL_16b155b5_4_k_cu_f02018826thrust24THRUST_300001_SM_1000_NS12placeholders2_2E - _ZN34_INTERNAL_16b155b5_4_k_cu_f02018824cuda3std6ranges3__45__cpo5cdataE)
_ZN34_INTERNAL_16b155b5_4_k_cu_f02018824cuda3std6ranges3__45__cpo5cdataE:
	.zero		1
	.type		_ZN34_INTERNAL_16b155b5_4_k_cu_f02018826thrust24THRUST_300001_SM_1000_NS12placeholders2_2E,@object
	.size		_ZN34_INTERNAL_16b155b5_4_k_cu_f02018826thrust24THRUST_300001_SM_1000_NS12placeholders2_2E,(_ZN34_INTERNAL_16b155b5_4_k_cu_f02018824cuda3std3__45__cpo3endE - _ZN34_INTERNAL_16b155b5_4_k_cu_f02018826thrust24THRUST_300001_SM_1000_NS12placeholders2_2E)
_ZN34_INTERNAL_16b155b5_4_k_cu_f02018826thrust24THRUST_300001_SM_1000_NS12placeholders2_2E:
	.zero		1
	.type		_ZN34_INTERNAL_16b155b5_4_k_cu_f02018824cuda3std3__45__cpo3endE,@object
	.size		_ZN34_INTERNAL_16b155b5_4_k_cu_f02018824cuda3std3__45__cpo3endE,(_ZN34_INTERNAL_16b155b5_4_k_cu_f02018824cuda3std6ranges3__45__cpo3endE - _ZN34_INTERNAL_16b155b5_4_k_cu_f02018824cuda3std3__45__cpo3endE)
_ZN34_INTERNAL_16b155b5_4_k_cu_f02018824cuda3std3__45__cpo3endE:
	.zero		1
	.type		_ZN34_INTERNAL_16b155b5_4_k_cu_f02018824cuda3std6ranges3__45__cpo3endE,@object
	.size		_ZN34_INTERNAL_16b155b5_4_k_cu_f02018824cuda3std6ranges3__45__cpo3endE,(_ZN34_INTERNAL_16b155b5_4_k_cu_f02018826thrust24THRUST_300001_SM_1000_NS12placeholders2_6E - _ZN34_INTERNAL_16b155b5_4_k_cu_f02018824cuda3std6ranges3__45__cpo3endE)
_ZN34_INTERNAL_16b155b5_4_k_cu_f02018824cuda3std6ranges3__45__cpo3endE:
	.zero		1
	.type		_ZN34_INTERNAL_16b155b5_4_k_cu_f02018826thrust24THRUST_300001_SM_1000_NS12placeholders2_6E,@object
	.size		_ZN34_INTERNAL_16b155b5_4_k_cu_f02018826thrust24THRUST_300001_SM_1000_NS12placeholders2_6E,(_ZN34_INTERNAL_16b155b5_4_k_cu_f02018824cuda3std3__45__cpo4rendE - _ZN34_INTERNAL_16b155b5_4_k_cu_f02018826thrust24THRUST_300001_SM_1000_NS12placeholders2_6E)
_ZN34_INTERNAL_16b155b5_4_k_cu_f02018826thrust24THRUST_300001_SM_1000_NS12placeholders2_6E:
	.zero		1
	.type		_ZN34_INTERNAL_16b155b5_4_k_cu_f02018824cuda3std3__45__cpo4rendE,@object
	.size		_ZN34_INTERNAL_16b155b5_4_k_cu_f02018824cuda3std3__45__cpo4rendE,(_ZN34_INTERNAL_16b155b5_4_k_cu_f02018824cuda3std6ranges3__45__cpo9iter_swapE - _ZN34_INTERNAL_16b155b5_4_k_cu_f02018824cuda3std3__45__cpo4rendE)
_ZN34_INTERNAL_16b155b5_4_k_cu_f02018824cuda3std3__45__cpo4rendE:
	.zero		1
	.type		_ZN34_INTERNAL_16b155b5_4_k_cu_f02018824cuda3std6ranges3__45__cpo9iter_swapE,@object
	.size		_ZN34_INTERNAL_16b155b5_4_k_cu_f02018824cuda3std6ranges3__45__cpo9iter_swapE,(_ZN34_INTERNAL_16b155b5_4_k_cu_f02018824cuda3std3__48unexpectE - _ZN34_INTERNAL_16b155b5_4_k_cu_f02018824cuda3std6ranges3__45__cpo9iter_swapE)
_ZN34_INTERNAL_16b155b5_4_k_cu_f02018824cuda3std6ranges3__45__cpo9iter_swapE:
	.zero		1
	.type		_ZN34_INTERNAL_16b155b5_4_k_cu_f02018824cuda3std3__48unexpectE,@object
	.size		_ZN34_INTERNAL_16b155b5_4_k_cu_f02018824cuda3std3__48unexpectE,(_ZN34_INTERNAL_16b155b5_4_k_cu_f02018826thrust24THRUST_300001_SM_1000_NS8cuda_cub3parE - _ZN34_INTERNAL_16b155b5_4_k_cu_f02018824cuda3std3__48unexpectE)
_ZN34_INTERNAL_16b155b5_4_k_cu_f02018824cuda3std3__48unexpectE:
	.zero		1
	.type		_ZN34_INTERNAL_16b155b5_4_k_cu_f02018826thrust24THRUST_300001_SM_1000_NS8cuda_cub3parE,@object
	.size		_ZN34_INTERNAL_16b155b5_4_k_cu_f02018826thrust24THRUST_300001_SM_1000_NS8cuda_cub3parE,(_ZN34_INTERNAL_16b155b5_4_k_cu_f02018826thrust24THRUST_300001_SM_1000_NS12placeholders2_4E - _ZN34_INTERNAL_16b155b5_4_k_cu_f02018826thrust24THRUST_300001_SM_1000_NS8cuda_cub3parE)
_ZN34_INTERNAL_16b155b5_4_k_cu_f02018826thrust24THRUST_300001_SM_1000_NS8cuda_cub3parE:
	.zero		1
	.type		_ZN34_INTERNAL_16b155b5_4_k_cu_f02018826thrust24THRUST_300001_SM_1000_NS12placeholders2_4E,@object
	.size		_ZN34_INTERNAL_16b155b5_4_k_cu_f02018826thrust24THRUST_300001_SM_1000_NS12placeholders2_4E,(_ZN34_INTERNAL_16b155b5_4_k_cu_f02018824cuda3std3__45__cpo4cendE - _ZN34_INTERNAL_16b155b5_4_k_cu_f02018826thrust24THRUST_300001_SM_1000_NS12placeholders2_4E)
_ZN34_INTERNAL_16b155b5_4_k_cu_f02018826thrust24THRUST_300001_SM_1000_NS12placeholders2_4E:
	.zero		1
	.type		_ZN34_INTERNAL_16b155b5_4_k_cu_f02018824cuda3std3__45__cpo4cendE,@object
	.size		_ZN34_INTERNAL_16b155b5_4_k_cu_f02018824cuda3std3__45__cpo4cendE,(_ZN34_INTERNAL_16b155b5_4_k_cu_f02018824cuda3std6ranges3__45__cpo4cendE - _ZN34_INTERNAL_16b155b5_4_k_cu_f02018824cuda3std3__45__cpo4cendE)
_ZN34_INTERNAL_16b155b5_4_k_cu_f02018824cuda3std3__45__cpo4cendE:
	.zero		1
	.type		_ZN34_INTERNAL_16b155b5_4_k_cu_f02018824cuda3std6ranges3__45__cpo4cendE,@object
	.size		_ZN34_INTERNAL_16b155b5_4_k_cu_f02018824cuda3std6ranges3__45__cpo4cendE,(_ZN34_INTERNAL_16b155b5_4_k_cu_f02018824cuda3std3__420unreachable_sentinelE - _ZN34_INTERNAL_16b155b5_4_k_cu_f02018824cuda3std6ranges3__45__cpo4cendE)
_ZN34_INTERNAL_16b155b5_4_k_cu_f02018824cuda3std6ranges3__45__cpo4cendE:
	.zero		1
	.type		_ZN34_INTERNAL_16b155b5_4_k_cu_f02018824cuda3std3__420unreachable_sentinelE,@object
	.size		_ZN34_INTERNAL_16b155b5_4_k_cu_f02018824cuda3std3__420unreachable_sentinelE,(_ZN34_INTERNAL_16b155b5_4_k_cu_f02018824cuda3std6ranges3__45__cpo5ssizeE - _ZN34_INTERNAL_16b155b5_4_k_cu_f02018824cuda3std3__420unreachable_sentinelE)
_ZN34_INTERNAL_16b155b5_4_k_cu_f02018824cuda3std3__420unreachable_sentinelE:
	.zero		1
	.type		_ZN34_INTERNAL_16b155b5_4_k_cu_f02018824cuda3std6ranges3__45__cpo5ssizeE,@object
	.size		_ZN34_INTERNAL_16b155b5_4_k_cu_f02018824cuda3std6ranges3__45__cpo5ssizeE,(_ZN34_INTERNAL_16b155b5_4_k_cu_f02018826thrust24THRUST_300001_SM_1000_NS12placeholders2_8E - _ZN34_INTERNAL_16b155b5_4_k_cu_f02018824cuda3std6ranges3__45__cpo5ssizeE)
_ZN34_INTERNAL_16b155b5_4_k_cu_f02018824cuda3std6ranges3__45__cpo5ssizeE:
	.zero		1
	.type		_ZN34_INTERNAL_16b155b5_4_k_cu_f02018826thrust24THRUST_300001_SM_1000_NS12placeholders2_8E,@object
	.size		_ZN34_INTERNAL_16b155b5_4_k_cu_f02018826thrust24THRUST_300001_SM_1000_NS12placeholders2_8E,(_ZN34_INTERNAL_16b155b5_4_k_cu_f02018824cuda3std3__45__cpo5crendE - _ZN34_INTERNAL_16b155b5_4_k_cu_f02018826thrust24THRUST_300001_SM_1000_NS12placeholders2_8E)
_ZN34_INTERNAL_16b155b5_4_k_cu_f02018826thrust24THRUST_300001_SM_1000_NS12placeholders2_8E:
	.zero		1
	.type		_ZN34_INTERNAL_16b155b5_4_k_cu_f02018824cuda3std3__45__cpo5crendE,@object
	.size		_ZN34_INTERNAL_16b155b5_4_k_cu_f02018824cuda3std3__45__cpo5crendE,(_ZN34_INTERNAL_16b155b5_4_k_cu_f02018824cuda3std6ranges3__45__cpo4prevE - _ZN34_INTERNAL_16b155b5_4_k_cu_f02018824cuda3std3__45__cpo5crendE)
_ZN34_INTERNAL_16b155b5_4_k_cu_f02018824cuda3std3__45__cpo5crendE:
	.zero		1
	.type		_ZN34_INTERNAL_16b155b5_4_k_cu_f02018824cuda3std6ranges3__45__cpo4prevE,@object
	.size		_ZN34_INTERNAL_16b155b5_4_k_cu_f02018824cuda3std6ranges3__45__cpo4prevE,(_ZN34_INTERNAL_16b155b5_4_k_cu_f02018824cuda3std6ranges3__45__cpo9iter_moveE - _ZN34_INTERNAL_16b155b5_4_k_cu_f02018824cuda3std6ranges3__45__cpo4prevE)
_ZN34_INTERNAL_16b155b5_4_k_cu_f02018824cuda3std6ranges3__45__cpo4prevE:
	.zero		1
	.type		_ZN34_INTERNAL_16b155b5_4_k_cu_f02018824cuda3std6ranges3__45__cpo9iter_moveE,@object
	.size		_ZN34_INTERNAL_16b155b5_4_k_cu_f02018824cuda3std6ranges3__45__cpo9iter_moveE,(_ZN34_INTERNAL_16b155b5_4_k_cu_f02018826thrust24THRUST_300001_SM_1000_NS6system6detail10sequential3seqE - _ZN34_INTERNAL_16b155b5_4_k_cu_f02018824cuda3std6ranges3__45__cpo9iter_moveE)
_ZN34_INTERNAL_16b155b5_4_k_cu_f02018824cuda3std6ranges3__45__cpo9iter_moveE:
	.zero		1
	.type		_ZN34_INTERNAL_16b155b5_4_k_cu_f02018826thrust24THRUST_300001_SM_1000_NS6system6detail10sequential3seqE,@object
	.size		_ZN34_INTERNAL_16b155b5_4_k_cu_f02018826thrust24THRUST_300001_SM_1000_NS6system6detail10sequential3seqE,(.L_31 - _ZN34_INTERNAL_16b155b5_4_k_cu_f02018826thrust24THRUST_300001_SM_1000_NS6system6detail10sequential3seqE)
_ZN34_INTERNAL_16b155b5_4_k_cu_f02018826thrust24THRUST_300001_SM_1000_NS6system6detail10sequential3seqE:
	.zero		1
.L_31:


//--------------------- .nv.shared._ZN3cub18CUB_300001_SM_10006detail4scan16DeviceScanKernelINS2_10policy_hubIiiijN4cuda3std3__44plusIvEEE10Policy1000EN6thrust24THRUST_300001_SM_1000_NS6detail15normal_iteratorINSD_10device_ptrIiEEEESI_NS0_13ScanTileStateIiLb1EEES9_NS0_8NullTypeEjiLb0ESL_EEvT0_T1_T2_iT3_T4_T5_ --------------------------
	.section	.nv.shared._ZN3cub18CUB_300001_SM_10006detail4scan16DeviceScanKernelINS2_10policy_hubIiiijN4cuda3std3__44plusIvEEE10Policy1000EN6thrust24THRUST_300001_SM_1000_NS6detail15normal_iteratorINSD_10device_ptrIiEEEESI_NS0_13ScanTileStateIiLb1EEES9_NS0_8NullTypeEjiLb0ESL_EEvT0_T1_T2_iT3_T4_T5_,"aw",@nobits
	.sectionflags	@""
	.align	16
.nv.shared._ZN3cub18CUB_300001_SM_10006detail4scan16DeviceScanKernelINS2_10policy_hubIiiijN4cuda3std3__44plusIvEEE10Policy1000EN6thrust24THRUST_300001_SM_1000_NS6detail15normal_iteratorINSD_10device_ptrIiEEEESI_NS0_13ScanTileStateIiLb1EEES9_NS0_8NullTypeEjiLb0ESL_EEvT0_T1_T2_iT3_T4_T5_:
	.zero		34832


//--------------------- .nv.shared._ZN3cub18CUB_300001_SM_10006detail6reduce28DeviceReduceSingleTileKernelINS2_10policy_hubIdyN4cuda3std3__44plusIdEEE10Policy1000EPdSC_iS9_ddNS7_10__identityEEEvT0_T1_T2_T3_T4_T6_ --------------------------
	.section	.nv.shared._ZN3cub18CUB_300001_SM_10006detail6reduce28DeviceReduceSingleTileKernelINS2_10policy_hubIdyN4cuda3std3__44plusIdEEE10Policy1000EPdSC_iS9_ddNS7_10__identityEEEvT0_T1_T2_T3_T4_T6_,"aw",@nobits
	.sectionflags	@""
	.align	8
.nv.shared._ZN3cub18CUB_300001_SM_10006detail6reduce28DeviceReduceSingleTileKernelINS2_10policy_hubIdyN4cuda3std3__44plusIdEEE10Policy1000EPdSC_iS9_ddNS7_10__identityEEEvT0_T1_T2_T3_T4_T6_:
	.zero		1176


//--------------------- .nv.shared._ZN3cub18CUB_300001_SM_10006detail6reduce18DeviceReduceKernelINS2_10policy_hubIdyN4cuda3std3__44plusIdEEE10Policy1000EN6thrust24THRUST_300001_SM_1000_NS12zip_iteratorINS7_5tupleIJNSD_6detail15normal_iteratorINSD_10device_ptrIiEEEESK_EEEEEyS9_d4simpEEvT0_PT3_T1_NS0_13GridEvenShareISR_EET2_T4_ --------------------------
	.section	.nv.shared._ZN3cub18CUB_300001_SM_10006detail6reduce18DeviceReduceKernelINS2_10policy_hubIdyN4cuda3std3__44plusIdEEE10Policy1000EN6thrust24THRUST_300001_SM_1000_NS12zip_iteratorINS7_5tupleIJNSD_6detail15normal_iteratorINSD_10device_ptrIiEEEESK_EEEEEyS9_d4simpEEvT0_PT3_T1_NS0_13GridEvenShareISR_EET2_T4_,"aw",@nobits
	.sectionflags	@""
	.align	8
.nv.shared._ZN3cub18CUB_300001_SM_10006detail6reduce18DeviceReduceKernelINS2_10policy_hubIdyN4cuda3std3__44plusIdEEE10Policy1000EN6thrust24THRUST_300001_SM_1000_NS12zip_iteratorINS7_5tupleIJNSD_6detail15normal_iteratorINSD_10device_ptrIiEEEESK_EEEEEyS9_d4simpEEvT0_PT3_T1_NS0_13GridEvenShareISR_EET2_T4_:
	.zero		1176


//--------------------- .nv.shared._ZN3cub18CUB_300001_SM_10006detail6reduce28DeviceReduceSingleTileKernelINS2_10policy_hubIdyN4cuda3std3__44plusIdEEE10Policy1000EN6thrust24THRUST_300001_SM_1000_NS12zip_iteratorINS7_5tupleIJNSD_6detail15normal_iteratorINSD_10device_ptrIiEEEESK_EEEEEPdyS9_dd4simpEEvT0_T1_T2_T3_T4_T6_ --------------------------
	.section	.nv.shared._ZN3cub18CUB_300001_SM_10006detail6reduce28DeviceReduceSingleTileKernelINS2_10policy_hubIdyN4cuda3std3__44plusIdEEE10Policy1000EN6thrust24THRUST_300001_SM_1000_NS12zip_iteratorINS7_5tupleIJNSD_6detail15normal_iteratorINSD_10device_ptrIiEEEESK_EEEEEPdyS9_dd4simpEEvT0_T1_T2_T3_T4_T6_,"aw",@nobits
	.sectionflags	@""
	.align	8
.nv.shared._ZN3cub18CUB_300001_SM_10006detail6reduce28DeviceReduceSingleTileKernelINS2_10policy_hubIdyN4cuda3std3__44plusIdEEE10Policy1000EN6thrust24THRUST_300001_SM_1000_NS12zip_iteratorINS7_5tupleIJNSD_6detail15normal_iteratorINSD_10device_ptrIiEEEESK_EEEEEPdyS9_dd4simpEEvT0_T1_T2_T3_T4_T6_:
	.zero		1176


//--------------------- .nv.shared._ZN3cub18CUB_300001_SM_10006detail6reduce28DeviceReduceSingleTileKernelINS2_10policy_hubIdjN4cuda3std3__44plusIdEEE10Policy1000EPdSC_iS9_ddNS7_10__identityEEEvT0_T1_T2_T3_T4_T6_ --------------------------
	.section	.nv.shared._ZN3cub18CUB_300001_SM_10006detail6reduce28DeviceReduceSingleTileKernelINS2_10policy_hubIdjN4cuda3std3__44plusIdEEE10Policy1000EPdSC_iS9_ddNS7_10__identityEEEvT0_T1_T2_T3_T4_T6_,"aw",@nobits
	.sectionflags	@""
	.align	8
.nv.shared._ZN3cub18CUB_300001_SM_10006detail6reduce28DeviceReduceSingleTileKernelINS2_10policy_hubIdjN4cuda3std3__44plusIdEEE10Policy1000EPdSC_iS9_ddNS7_10__identityEEEvT0_T1_T2_T3_T4_T6_:
	.zero		1216


//--------------------- .nv.shared._ZN3cub18CUB_300001_SM_10006detail6reduce18DeviceReduceKernelINS2_10policy_hubIdjN4cuda3std3__44plusIdEEE10Policy1000EN6thrust24THRUST_300001_SM_1000_NS12zip_iteratorINS7_5tupleIJNSD_6detail15normal_iteratorINSD_10device_ptrIiEEEESK_EEEEEjS9_d4simpEEvT0_PT3_T1_NS0_13GridEvenShareISR_EET2_T4_ --------------------------
	.section	.nv.shared._ZN3cub18CUB_300001_SM_10006detail6reduce18DeviceReduceKernelINS2_10policy_hubIdjN4cuda3std3__44plusIdEEE10Policy1000EN6thrust24THRUST_300001_SM_1000_NS12zip_iteratorINS7_5tupleIJNSD_6detail15normal_iteratorINSD_10device_ptrIiEEEESK_EEEEEjS9_d4simpEEvT0_PT3_T1_NS0_13GridEvenShareISR_EET2_T4_,"aw",@nobits
	.sectionflags	@""
	.align	8
.nv.shared._ZN3cub18CUB_300001_SM_10006detail6reduce18DeviceReduceKernelINS2_10policy_hubIdjN4cuda3std3__44plusIdEEE10Policy1000EN6thrust24THRUST_300001_SM_1000_NS12zip_iteratorINS7_5tupleIJNSD_6detail15normal_iteratorINSD_10device_ptrIiEEEESK_EEEEEjS9_d4simpEEvT0_PT3_T1_NS0_13GridEvenShareISR_EET2_T4_:
	.zero		1216


//--------------------- .nv.shared._ZN3cub18CUB_300001_SM_10006detail6reduce28DeviceReduceSingleTileKernelINS2_10policy_hubIdjN4cuda3std3__44plusIdEEE10Policy1000EN6thrust24THRUST_300001_SM_1000_NS12zip_iteratorINS7_5tupleIJNSD_6detail15normal_iteratorINSD_10device_ptrIiEEEESK_EEEEEPdjS9_dd4simpEEvT0_T1_T2_T3_T4_T6_ --------------------------
	.section	.nv.shared._ZN3cub18CUB_300001_SM_10006detail6reduce28DeviceReduceSingleTileKernelINS2_10policy_hubIdjN4cuda3std3__44plusIdEEE10Policy1000EN6thrust24THRUST_300001_SM_1000_NS12zip_iteratorINS7_5tupleIJNSD_6detail15normal_iteratorINSD_10device_ptrIiEEEESK_EEEEEPdjS9_dd4simpEEvT0_T1_T2_T3_T4_T6_,"aw",@nobits
	.sectionflags	@""
	.align	8
.nv.shared._ZN3cub18CUB_300001_SM_10006detail6reduce28DeviceReduceSingleTileKernelINS2_10policy_hubIdjN4cuda3std3__44plusIdEEE10Policy1000EN6thrust24THRUST_300001_SM_1000_NS12zip_iteratorINS7_5tupleIJNSD_6detail15normal_iteratorINSD_10device_ptrIiEEEESK_EEEEEPdjS9_dd4simpEEvT0_T1_T2_T3_T4_T6_:
	.zero		1216


//--------------------- .nv.constant0._ZN3cub18CUB_300001_SM_10006detail4scan16DeviceScanKernelINS2_10policy_hubIiiimN4cuda3std3__44plusIvEEE10Policy1000EN6thrust24THRUST_300001_SM_1000_NS6detail15normal_iteratorINSD_10device_ptrIiEEEESI_NS0_13ScanTileStateIiLb1EEES9_NS0_8NullTypeEmiLb0ESL_EEvT0_T1_T2_iT3_T4_T5_ --------------------------
	.section	.nv.constant0._ZN3cub18CUB_300001_SM_10006detail4scan16DeviceScanKernelINS2_10policy_hubIiiimN4cuda3std3__44plusIvEEE10Policy1000EN6thrust24THRUST_300001_SM_1000_NS6detail15normal_iteratorINSD_10device_ptrIiEEEESI_NS0_13ScanTileStateIiLb1EEES9_NS0_8NullTypeEmiLb0ESL_EEvT0_T1_T2_iT3_T4_T5_,"a",@progbits
	.sectionflags	@""
	.align	4
.nv.constant0._ZN3cub18CUB_300001_SM_10006detail4scan16DeviceScanKernelINS2_10policy_hubIiiimN4cuda3std3__44plusIvEEE10Policy1000EN6thrust24THRUST_300001_SM_1000_NS6detail15normal_iteratorINSD_10device_ptrIiEEEESI_NS0_13ScanTileStateIiLb1EEES9_NS0_8NullTypeEmiLb0ESL_EEvT0_T1_T2_iT3_T4_T5_:
	.zero		936


//--------------------- .nv.constant0._ZN3cub18CUB_300001_SM_10006detail4scan16DeviceScanKernelINS2_10policy_hubIiiijN4cuda3std3__44plusIvEEE10Policy1000EN6thrust24THRUST_300001_SM_1000_NS6detail15normal_iteratorINSD_10device_ptrIiEEEESI_NS0_13ScanTileStateIiLb1EEES9_NS0_8NullTypeEjiLb0ESL_EEvT0_T1_T2_iT3_T4_T5_ --------------------------
	.section	.nv.constant0._ZN3cub18CUB_300001_SM_10006detail4scan16DeviceScanKernelINS2_10policy_hubIiiijN4cuda3std3__44plusIvEEE10Policy1000EN6thrust24THRUST_300001_SM_1000_NS6detail15normal_iteratorINSD_10device_ptrIiEEEESI_NS0_13ScanTileStateIiLb1EEES9_NS0_8NullTypeEjiLb0ESL_EEvT0_T1_T2_iT3_T4_T5_,"a",@progbits
	.sectionflags	@""
	.align	4
.nv.constant0._ZN3cub18CUB_300001_SM_10006detail4scan16DeviceScanKernelINS2_10policy_hubIiiijN4cuda3std3__44plusIvEEE10Policy1000EN6thrust24THRUST_300001_SM_1000_NS6detail15normal_iteratorINSD_10device_ptrIiEEEESI_NS0_13ScanTileStateIiLb1EEES9_NS0_8NullTypeEjiLb0ESL_EEvT0_T1_T2_iT3_T4_T5_:
	.zero		932


//--------------------- .nv.constant0._ZN3cub18CUB_300001_SM_10006detail4scan20DeviceScanInitKernelINS0_13ScanTileStateIiLb1EEEEEvT_i --------------------------
	.section	.nv.constant0._ZN3cub18CUB_300001_SM_10006detail4scan20DeviceScanInitKernelINS0_13ScanTileStateIiLb1EEEEEvT_i,"a",@progbits
	.sectionflags	@""
	.align	4
.nv.constant0._ZN3cub18CUB_300001_SM_10006detail4scan20DeviceScanInitKernelINS0_13ScanTileStateIiLb1EEEEEvT_i:
	.zero		908


//--------------------- .nv.constant0._ZN3cub18CUB_300001_SM_10006detail6reduce28DeviceReduceSingleTileKernelINS2_10policy_hubIdyN4cuda3std3__44plusIdEEE10Policy1000EPdSC_iS9_ddNS7_10__identityEEEvT0_T1_T2_T3_T4_T6_ --------------------------
	.section	.nv.constant0._ZN3cub18CUB_300001_SM_10006detail6reduce28DeviceReduceSingleTileKernelINS2_10policy_hubIdyN4cuda3std3__44plusIdEEE10Policy1000EPdSC_iS9_ddNS7_10__identityEEEvT0_T1_T2_T3_T4_T6_,"a",@progbits
	.sectionflags	@""
	.align	4
.nv.constant0._ZN3cub18CUB_300001_SM_10006detail6reduce28DeviceReduceSingleTileKernelINS2_10policy_hubIdyN4cuda3std3__44plusIdEEE10Policy1000EPdSC_iS9_ddNS7_10__identityEEEvT0_T1_T2_T3_T4_T6_:
	.zero		929


//--------------------- .nv.constant0._ZN3cub18CUB_300001_SM_10006detail6reduce18DeviceReduceKernelINS2_10policy_hubIdyN4cuda3std3__44plusIdEEE10Policy1000EN6thrust24THRUST_300001_SM_1000_NS12zip_iteratorINS7_5tupleIJNSD_6detail15normal_iteratorINSD_10device_ptrIiEEEESK_EEEEEyS9_d4simpEEvT0_PT3_T1_NS0_13GridEvenShareISR_EET2_T4_ --------------------------
	.section	.nv.constant0._ZN3cub18CUB_300001_SM_10006detail6reduce18DeviceReduceKernelINS2_10policy_hubIdyN4cuda3std3__44plusIdEEE10Policy1000EN6thrust24THRUST_300001_SM_1000_NS12zip_iteratorINS7_5tupleIJNSD_6detail15normal_iteratorINSD_10device_ptrIiEEEESK_EEEEEyS9_d4simpEEvT0_PT3_T1_NS0_13GridEvenShareISR_EET2_T4_,"a",@progbits
	.sectionflags	@""
	.align	4
.nv.constant0._ZN3cub18CUB_300001_SM_10006detail6reduce18DeviceReduceKernelINS2_10policy_hubIdyN4cuda3std3__44plusIdEEE10Policy1000EN6thrust24THRUST_300001_SM_1000_NS12zip_iteratorINS7_5tupleIJNSD_6detail15normal_iteratorINSD_10device_ptrIiEEEESK_EEEEEyS9_d4simpEEvT0_PT3_T1_NS0_13GridEvenShareISR_EET2_T4_:
	.zero		1016


//--------------------- .nv.constant0._ZN3cub18CUB_300001_SM_10006detail6reduce28DeviceReduceSingleTileKernelINS2_10policy_hubIdyN4cuda3std3__44plusIdEEE10Policy1000EN6thrust24THRUST_300001_SM_1000_NS12zip_iteratorINS7_5tupleIJNSD_6detail15normal_iteratorINSD_10device_ptrIiEEEESK_EEEEEPdyS9_dd4simpEEvT0_T1_T2_T3_T4_T6_ --------------------------
	.section	.nv.constant0._ZN3cub18CUB_300001_SM_10006detail6reduce28DeviceReduceSingleTileKernelINS2_10policy_hubIdyN4cuda3std3__44plusIdEEE10Policy1000EN6thrust24THRUST_300001_SM_1000_NS12zip_iteratorINS7_5tupleIJNSD_6detail15normal_iteratorINSD_10device_ptrIiEEEESK_EEEEEPdyS9_dd4simpEEvT0_T1_T2_T3_T4_T6_,"a",@progbits
	.sectionflags	@""
	.align	4
.nv.constant0._ZN3cub18CUB_300001_SM_10006detail6reduce28DeviceReduceSingleTileKernelINS2_10policy_hubIdyN4cuda3std3__44plusIdEEE10Policy1000EN6thrust24THRUST_300001_SM_1000_NS12zip_iteratorINS7_5tupleIJNSD_6detail15normal_iteratorINSD_10device_ptrIiEEEESK_EEEEEPdyS9_dd4simpEEvT0_T1_T2_T3_T4_T6_:
	.zero		952


//--------------------- .nv.constant0._ZN3cub18CUB_300001_SM_10006detail6reduce28DeviceReduceSingleTileKernelINS2_10policy_hubIdjN4cuda3std3__44plusIdEEE10Policy1000EPdSC_iS9_ddNS7_10__identityEEEvT0_T1_T2_T3_T4_T6_ --------------------------
	.section	.nv.constant0._ZN3cub18CUB_300001_SM_10006detail6reduce28DeviceReduceSingleTileKernelINS2_10policy_hubIdjN4cuda3std3__44plusIdEEE10Policy1000EPdSC_iS9_ddNS7_10__identityEEEvT0_T1_T2_T3_T4_T6_,"a",@progbits
	.sectionflags	@""
	.align	4
.nv.constant0._ZN3cub18CUB_300001_SM_10006detail6reduce28DeviceReduceSingleTileKernelINS2_10policy_hubIdjN4cuda3std3__44plusIdEEE10Policy1000EPdSC_iS9_ddNS7_10__identityEEEvT0_T1_T2_T3_T4_T6_:
	.zero		929


//--------------------- .nv.constant0._ZN3cub18CUB_300001_SM_10006detail6reduce18DeviceReduceKernelINS2_10policy_hubIdjN4cuda3std3__44plusIdEEE10Policy1000EN6thrust24THRUST_300001_SM_1000_NS12zip_iteratorINS7_5tupleIJNSD_6detail15normal_iteratorINSD_10device_ptrIiEEEESK_EEEEEjS9_d4simpEEvT0_PT3_T1_NS0_13GridEvenShareISR_EET2_T4_ --------------------------
	.section	.nv.constant0._ZN3cub18CUB_300001_SM_10006detail6reduce18DeviceReduceKernelINS2_10policy_hubIdjN4cuda3std3__44plusIdEEE10Policy1000EN6thrust24THRUST_300001_SM_1000_NS12zip_iteratorINS7_5tupleIJNSD_6detail15normal_iteratorINSD_10device_ptrIiEEEESK_EEEEEjS9_d4simpEEvT0_PT3_T1_NS0_13GridEvenShareISR_EET2_T4_,"a",@progbits
	.sectionflags	@""
	.align	4
.nv.constant0._ZN3cub18CUB_300001_SM_10006detail6reduce18DeviceReduceKernelINS2_10policy_hubIdjN4cuda3std3__44plusIdEEE10Policy1000EN6thrust24THRUST_300001_SM_1000_NS12zip_iteratorINS7_5tupleIJNSD_6detail15normal_iteratorINSD_10device_ptrIiEEEESK_EEEEEjS9_d4simpEEvT0_PT3_T1_NS0_13GridEvenShareISR_EET2_T4_:
	.zero		976


//--------------------- .nv.constant0._ZN3cub18CUB_300001_SM_10006detail6reduce28DeviceReduceSingleTileKernelINS2_10policy_hubIdjN4cuda3std3__44plusIdEEE10Policy1000EN6thrust24THRUST_300001_SM_1000_NS12zip_iteratorINS7_5tupleIJNSD_6detail15normal_iteratorINSD_10device_ptrIiEEEESK_EEEEEPdjS9_dd4simpEEvT0_T1_T2_T3_T4_T6_ --------------------------
	.section	.nv.constant0._ZN3cub18CUB_300001_SM_10006detail6reduce28DeviceReduceSingleTileKernelINS2_10policy_hubIdjN4cuda3std3__44plusIdEEE10Policy1000EN6thrust24THRUST_300001_SM_1000_NS12zip_iteratorINS7_5tupleIJNSD_6detail15normal_iteratorINSD_10device_ptrIiEEEESK_EEEEEPdjS9_dd4simpEEvT0_T1_T2_T3_T4_T6_,"a",@progbits
	.sectionflags	@""
	.align	4
.nv.constant0._ZN3cub18CUB_300001_SM_10006detail6reduce28DeviceReduceSingleTileKernelINS2_10policy_hubIdjN4cuda3std3__44plusIdEEE10Policy1000EN6thrust24THRUST_300001_SM_1000_NS12zip_iteratorINS7_5tupleIJNSD_6detail15normal_iteratorINSD_10device_ptrIiEEEESK_EEEEEPdjS9_dd4simpEEvT0_T1_T2_T3_T4_T6_:
	.zero		944


//--------------------- .nv.constant0._ZN3cub18CUB_300001_SM_10006detail8for_each13static_kernelINS2_12policy_hub_t12policy_500_tEmN6thrust24THRUST_300001_SM_1000_NS8cuda_cub20__uninitialized_fill7functorINS7_10device_ptrIiEEiEEEEvT0_T1_ --------------------------
	.section	.nv.constant0._ZN3cub18CUB_300001_SM_10006detail8for_each13static_kernelINS2_12policy_hub_t12policy_500_tEmN6thrust24THRUST_300001_SM_1000_NS8cuda_cub20__uninitialized_fill7functorINS7_10device_ptrIiEEiEEEEvT0_T1_,"a",@progbits
	.sectionflags	@""
	.align	4
.nv.constant0._ZN3cub18CUB_300001_SM_10006detail8for_each13static_kernelINS2_12policy_hub_t12policy_500_tEmN6thrust24THRUST_300001_SM_1000_NS8cuda_cub20__uninitialized_fill7functorINS7_10device_ptrIiEEiEEEEvT0_T1_:
	.zero		920


//--------------------- .nv.constant0._ZN3cub18CUB_300001_SM_10006detail11EmptyKernelIvEEvv --------------------------
	.section	.nv.constant0._ZN3cub18CUB_300001_SM_10006detail11EmptyKernelIvEEvv,"a",@progbits
	.sectionflags	@""
	.align	4
.nv.constant0._ZN3cub18CUB_300001_SM_10006detail11EmptyKernelIvEEvv:
	.zero		896


//--------------------- SYMBOLS --------------------------

	.type		.nv.reservedSmem.offset0,@object
	.size		.nv.reservedSmem.offset0,0x4
	.type		.nv.reservedSmem.cap,@object
	.size		.nv.reservedSmem.cap,0x4
